def matmul_kernel(
    a_ptr,
    b_ptr,
    c_ptr,
    M,
    N,
    K,
    stride_am,
    stride_ak,
    stride_bk,
    stride_bn,
    stride_cm,
    stride_cn,
    BLOCK_M: tl.constexpr,
    BLOCK_N: tl.constexpr,
    BLOCK_K: tl.constexpr,
    GROUP_M: tl.constexpr,
):
    pid = tl.program_id(axis=0)
    num_pid_m = tl.cdiv(M, BLOCK_M)
    num_pid_n = tl.cdiv(N, BLOCK_N)
    num_pid_in_group = GROUP_M * num_pid_n
    group_id = pid // num_pid_in_group
    first_pid_m = group_id * GROUP_M
    group_size_m = min(num_pid_m - first_pid_m, GROUP_M)
    pid_m = first_pid_m + ((pid % num_pid_in_group) % group_size_m)
    pid_n = (pid % num_pid_in_group) // group_size_m

    offs_am = (pid_m * BLOCK_M + tl.arange(0, BLOCK_M)) % M
    offs_bn = (pid_n * BLOCK_N + tl.arange(0, BLOCK_N)) % N
    offs_k = tl.arange(0, BLOCK_K)
    a_ptrs = a_ptr + offs_am[:, None] * stride_am + offs_k[None, :] * stride_ak
    b_ptrs = b_ptr + offs_k[:, None] * stride_bk + offs_bn[None, :] * stride_bn

    acc = tl.zeros((BLOCK_M, BLOCK_N), dtype=tl.float32)
    for kk in range(0, tl.cdiv(K, BLOCK_K)):
        a = tl.load(a_ptrs, mask=offs_k[None, :] < K - kk * BLOCK_K, other=0.0)
        b = tl.load(b_ptrs, mask=offs_k[:, None] < K - kk * BLOCK_K, other=0.0)
        acc = tl.dot(a, b, acc)
        a_ptrs += BLOCK_K * stride_ak
        b_ptrs += BLOCK_K * stride_bk

    c = acc.to(c_ptr.dtype.element_ty)
    offs_cm = pid_m * BLOCK_M + tl.arange(0, BLOCK_M)
    offs_cn = pid_n * BLOCK_N + tl.arange(0, BLOCK_N)
    c_ptrs = c_ptr + offs_cm[:, None] * stride_cm + offs_cn[None, :] * stride_cn
    mask = (offs_cm[:, None] < M) & (offs_cn[None, :] < N)
    tl.store(c_ptrs, c, mask=mask)

# config = {"BLOCK_K": 32, "BLOCK_M": 512, "BLOCK_N": 128, "GROUP_M": 1, "arch": "sm_100", "dtype": "fp16", "num_ctas": 1, "num_stages": 3, "num_warps": 4}
# arch = sm_100


// ===== COMPILED SASS (sm_100a) =====

	.target	sm_100a

	.elftype	@"ET_EXEC"


//--------------------- .note.nv.tkinfo           --------------------------
	.section	.note.nv.tkinfo,"",@"SHT_NOTE"
	.sectionflags	@"SHF_NOTE_NV_TKINFO"
	.tkinfo
        /*0018*/ 	.word	0x00000081
        /*0030*/ 	.string	""
        /*0030*/ 	.string	"ptxas-blackwell"
        /*0030*/ 	.string	"Cuda compilation tools, release 12.9, V12.9.86"
        /*0030*/ 	.string	"Build cuda_12.9.r12.9/compiler.36037853_0"
        /*0030*/ 	.string	"-v  -suppress-debug-info  -lineinfo  -arch sm_100a "



//--------------------- .note.nv.cuver            --------------------------
	.section	.note.nv.cuver,"",@"SHT_NOTE"
	.sectionflags	@"SHF_NOTE_NV_CUVER"
        /*0018*/ 	.short	0x0001
        /*001a*/ 	.short	0x0064
        /*001c*/ 	.short	0x0001
        /*001e*/ 	.short	0x0000
        /*0020*/ 	.short	0x0001
        /*0022*/ 	.short	0x0000


//--------------------- .nv.info                  --------------------------
	.section	.nv.info,"",@"SHT_CUDA_INFO"
	.align	4


	//----- nvinfo : EIATTR_REGCOUNT
	.align		4
        /*0000*/ 	.byte	0x04, 0x2f
        /*0002*/ 	.short	(.L_4 - .L_3)
	.align		4
.L_3:
        /*0004*/ 	.word	index@(matmul_kernel)
        /*0008*/ 	.word	0x00000060


	//----- nvinfo : EIATTR_FRAME_SIZE
	.align		4
.L_4:
        /*000c*/ 	.byte	0x04, 0x11
        /*000e*/ 	.short	(.L_6 - .L_5)
	.align		4
.L_5:
        /*0010*/ 	.word	index@($__internal_2_$__cuda_sm10x_tcgen05_guardrail_trap_unallocated_columns_being_dealloced)
        /*0014*/ 	.word	0x00000d90


	//----- nvinfo : EIATTR_FRAME_SIZE
	.align		4
.L_6:
        /*0018*/ 	.byte	0x04, 0x11
        /*001a*/ 	.short	(.L_8 - .L_7)
	.align		4
.L_7:
        /*001c*/ 	.word	index@($__internal_1_$__cuda_sm10x_tcgen05_guardrail_trap_phase_invalid_during_alloc)
        /*0020*/ 	.word	0x00000d90


	//----- nvinfo : EIATTR_FRAME_SIZE
	.align		4
.L_8:
        /*0024*/ 	.byte	0x04, 0x11
        /*0026*/ 	.short	(.L_10 - .L_9)
	.align		4
.L_9:
        /*0028*/ 	.word	index@($__internal_0_$__cuda_sm10x_tcgen05_guardrail_trap_col_being_dealloced_not_returned_by_alloc)
        /*002c*/ 	.word	0x00000d90


	//----- nvinfo : EIATTR_FRAME_SIZE
	.align		4
.L_10:
        /*0030*/ 	.byte	0x04, 0x11
        /*0032*/ 	.short	(.L_12 - .L_11)
	.align		4
.L_11:
        /*0034*/ 	.word	index@(matmul_kernel)
        /*0038*/ 	.word	0x00000d90


	//----- nvinfo : EIATTR_MIN_STACK_SIZE
	.align		4
.L_12:
        /*003c*/ 	.byte	0x04, 0x12
        /*003e*/ 	.short	(.L_14 - .L_13)
	.align		4
.L_13:
        /*0040*/ 	.word	index@(matmul_kernel)
        /*0044*/ 	.word	0x00000d90
.L_14:


//--------------------- .nv.info.matmul_kernel    --------------------------
	.section	.nv.info.matmul_kernel,"",@"SHT_CUDA_INFO"
	.sectionflags	@""
	.align	4


	//----- nvinfo : EIATTR_CUDA_API_VERSION
	.align		4
        /*0000*/ 	.byte	0x04, 0x37
        /*0002*/ 	.short	(.L_16 - .L_15)
.L_15:
        /*0004*/ 	.word	0x00000081


	//----- nvinfo : EIATTR_KPARAM_INFO
	.align		4
.L_16:
        /*0008*/ 	.byte	0x04, 0x17
        /*000a*/ 	.short	(.L_18 - .L_17)
.L_17:
        /*000c*/ 	.word	0x00000000
        /*0010*/ 	.short	0x000d
        /*0012*/ 	.short	0x0048
        /*0014*/ 	.byte	0x00, 0xf4, 0x21, 0x00


	//----- nvinfo : EIATTR_KPARAM_INFO
	.align		4
.L_18:
        /*0018*/ 	.byte	0x04, 0x17
        /*001a*/ 	.short	(.L_20 - .L_19)
.L_19:
        /*001c*/ 	.word	0x00000000
        /*0020*/ 	.short	0x000c
        /*0022*/ 	.short	0x0040
        /*0024*/ 	.byte	0x00, 0xf4, 0x21, 0x00


	//----- nvinfo : EIATTR_KPARAM_INFO
	.align		4
.L_20:
        /*0028*/ 	.byte	0x04, 0x17
        /*002a*/ 	.short	(.L_22 - .L_21)
.L_21:
        /*002c*/ 	.word	0x00000000
        /*0030*/ 	.short	0x000b
        /*0032*/ 	.short	0x0038
        /*0034*/ 	.byte	0x00, 0xf0, 0x11, 0x00


	//----- nvinfo : EIATTR_KPARAM_INFO
	.align		4
.L_22:
        /*0038*/ 	.byte	0x04, 0x17
        /*003a*/ 	.short	(.L_24 - .L_23)
.L_23:
        /*003c*/ 	.word	0x00000000
        /*0040*/ 	.short	0x000a
        /*0042*/ 	.short	0x0034
        /*0044*/ 	.byte	0x00, 0xf0, 0x11, 0x00


	//----- nvinfo : EIATTR_KPARAM_INFO
	.align		4
.L_24:
        /*0048*/ 	.byte	0x04, 0x17
        /*004a*/ 	.short	(.L_26 - .L_25)
.L_25:
        /*004c*/ 	.word	0x00000000
        /*0050*/ 	.short	0x0009
        /*0052*/ 	.short	0x0030
        /*0054*/ 	.byte	0x00, 0xf0, 0x11, 0x00


	//----- nvinfo : EIATTR_KPARAM_INFO
	.align		4
.L_26:
        /*0058*/ 	.byte	0x04, 0x17
        /*005a*/ 	.short	(.L_28 - .L_27)
.L_27:
        /*005c*/ 	.word	0x00000000
        /*0060*/ 	.short	0x0008
        /*0062*/ 	.short	0x002c
        /*0064*/ 	.byte	0x00, 0xf0, 0x11, 0x00


	//----- nvinfo : EIATTR_KPARAM_INFO
	.align		4
.L_28:
        /*0068*/ 	.byte	0x04, 0x17
        /*006a*/ 	.short	(.L_30 - .L_29)
.L_29:
        /*006c*/ 	.word	0x00000000
        /*0070*/ 	.short	0x0007
        /*0072*/ 	.short	0x0028
        /*0074*/ 	.byte	0x00, 0xf0, 0x11, 0x00


	//----- nvinfo : EIATTR_KPARAM_INFO
	.align		4
.L_30:
        /*0078*/ 	.byte	0x04, 0x17
        /*007a*/ 	.short	(.L_32 - .L_31)
.L_31:
        /*007c*/ 	.word	0x00000000
        /*0080*/ 	.short	0x0006
        /*0082*/ 	.short	0x0024
        /*0084*/ 	.byte	0x00, 0xf0, 0x11, 0x00


	//----- nvinfo : EIATTR_KPARAM_INFO
	.align		4
.L_32:
        /*0088*/ 	.byte	0x04, 0x17
        /*008a*/ 	.short	(.L_34 - .L_33)
.L_33:
        /*008c*/ 	.word	0x00000000
        /*0090*/ 	.short	0x0005
        /*0092*/ 	.short	0x0020
        /*0094*/ 	.byte	0x00, 0xf0, 0x11, 0x00


	//----- nvinfo : EIATTR_KPARAM_INFO
	.align		4
.L_34:
        /*0098*/ 	.byte	0x04, 0x17
        /*009a*/ 	.short	(.L_36 - .L_35)
.L_35:
        /*009c*/ 	.word	0x00000000
        /*00a0*/ 	.short	0x0004
        /*00a2*/ 	.short	0x001c
        /*00a4*/ 	.byte	0x00, 0xf0, 0x11, 0x00


	//----- nvinfo : EIATTR_KPARAM_INFO
	.align		4
.L_36:
        /*00a8*/ 	.byte	0x04, 0x17
        /*00aa*/ 	.short	(.L_38 - .L_37)
.L_37:
        /*00ac*/ 	.word	0x00000000
        /*00b0*/ 	.short	0x0003
        /*00b2*/ 	.short	0x0018
        /*00b4*/ 	.byte	0x00, 0xf0, 0x11, 0x00


	//----- nvinfo : EIATTR_KPARAM_INFO
	.align		4
.L_38:
        /*00b8*/ 	.byte	0x04, 0x17
        /*00ba*/ 	.short	(.L_40 - .L_39)
.L_39:
        /*00bc*/ 	.word	0x00000000
        /*00c0*/ 	.short	0x0002
        /*00c2*/ 	.short	0x0010
        /*00c4*/ 	.byte	0x00, 0xf4, 0x21, 0x00


	//----- nvinfo : EIATTR_KPARAM_INFO
	.align		4
.L_40:
        /*00c8*/ 	.byte	0x04, 0x17
        /*00ca*/ 	.short	(.L_42 - .L_41)
.L_41:
        /*00cc*/ 	.word	0x00000000
        /*00d0*/ 	.short	0x0001
        /*00d2*/ 	.short	0x0008
        /*00d4*/ 	.byte	0x00, 0xf4, 0x21, 0x00


	//----- nvinfo : EIATTR_KPARAM_INFO
	.align		4
.L_42:
        /*00d8*/ 	.byte	0x04, 0x17
        /*00da*/ 	.short	(.L_44 - .L_43)
.L_43:
        /*00dc*/ 	.word	0x00000000
        /*00e0*/ 	.short	0x0000
        /*00e2*/ 	.short	0x0000
        /*00e4*/ 	.byte	0x00, 0xf4, 0x21, 0x00


	//----- nvinfo : EIATTR_AT_ENTRY_FRAGMENTS
	.align		4
.L_44:
        /*00e8*/ 	.byte	0x04, 0x4f
        /*00ea*/ 	.short	(.L_46 - .L_45)


	//   ....[0]....
.L_45:
        /*00ec*/ 	.word	0x00000004


	//----- nvinfo : EIATTR_RESERVED_SMEM_USED
	.align		4
.L_46:
        /*00f0*/ 	.byte	0x01, 0x41
	.zero		2


	//----- nvinfo : EIATTR_SPARSE_MMA_MASK
	.align		4
        /*00f4*/ 	.byte	0x03, 0x50
        /*00f6*/ 	.short	0x0000


	//----- nvinfo : EIATTR_TCGEN05_1CTA_USED
	.align		4
        /*00f8*/ 	.byte	0x01, 0x51
	.zero		2


	//----- nvinfo : EIATTR_MAXREG_COUNT
	.align		4
        /*00fc*/ 	.byte	0x03, 0x1b
        /*00fe*/ 	.short	0x00ff


	//----- nvinfo : EIATTR_NUM_BARRIERS
	.align		4
        /*0100*/ 	.byte	0x02, 0x4c
        /*0102*/ 	.byte	0x01
	.zero		1


	//----- nvinfo : EIATTR_ANNOTATIONS
	.align		4
        /*0104*/ 	.byte	0x04, 0x55
        /*0106*/ 	.short	(.L_48 - .L_47)


	//   ....[0]....
.L_47:
        /*0108*/ 	.word	0x00000001
        /*010c*/ 	.byte	0x10, 0x09, 0x00, 0x00, 0x01, 0x00, 0x00, 0x00, 0xc0, 0x09, 0x00, 0x00, 0x01, 0x00, 0x00, 0x00
        /* <DEDUP_REMOVED lines=1426> */
        /*5a3c*/ 	.byte	0x30, 0x1c, 0x02, 0x00, 0x01, 0x00, 0x00, 0x00, 0x50, 0x1c, 0x02, 0x00


	//----- nvinfo : EIATTR_INT_WARP_WIDE_INSTR_OFFSETS
	.align		4
.L_48:
        /*5a48*/ 	.byte	0x04, 0x31
        /*5a4a*/ 	.short	(.L_50 - .L_49)


	//   ....[0]....
.L_49:
        /*5a4c*/ 	.word	0x00002870


	//   ....[1]....
        /*5a50*/ 	.word	0x000029f0


	//   ....[2]....
        /*5a54*/ 	.word	0x00005020


	//   ....[3]....
        /*5a58*/ 	.word	0x00021b00


	//   ....[4]....
        /*5a5c*/ 	.word	0x00021b50


	//----- nvinfo : EIATTR_COOP_GROUP_MASK_REGIDS
	.align		4
.L_50:
        /*5a60*/ 	.byte	0x04, 0x29
        /*5a62*/ 	.short	(.L_52 - .L_51)


	//   ....[0]....
.L_51:
        /*5a64*/ 	.word	0xffffffff


	//   ....[1]....
        /*5a68*/ 	.word	0xffffffff


	//   ....[2]....
        /*5a6c*/ 	.word	0xffffffff


	//   ....[3]....
        /*5a70*/ 	.word	0xffffffff


	//----- nvinfo : EIATTR_COOP_GROUP_INSTR_OFFSETS
	.align		4
.L_52:
        /*5a74*/ 	.byte	0x04, 0x28
        /*5a76*/ 	.short	(.L_54 - .L_53)


	//   ....[0]....
.L_53:
        /*5a78*/ 	.word	0x00000080


	//   ....[1]....
        /*5a7c*/ 	.word	0x00000340


	//   ....[2]....
        /*5a80*/ 	.word	0x00021990


	//   ....[3]....
        /*5a84*/ 	.word	0x00021c00


	//----- nvinfo : EIATTR_VRC_CTA_INIT_COUNT
	.align		4
.L_54:
        /*5a88*/ 	.byte	0x02, 0x4a
        /*5a8a*/ 	.byte	0x80
	.zero		1


	//----- nvinfo : EIATTR_MBARRIER_INSTR_OFFSETS
	.align		4
        /*5a8c*/ 	.byte	0x04, 0x39
        /*5a8e*/ 	.short	(.L_56 - .L_55)


	//   ....[0]....
.L_55:
        /*5a90*/ 	.word	0x00002be0
        /*5a94*/ 	.word	0x000000ff
        /*5a98*/ 	.word	0x00000000
        /*5a9c*/ 	.short	0x0100
        /*5a9e*/ 	.byte	0x0b
	.zero		1


	//   ....[1]....
        /*5aa0*/ 	.word	0x00005060
        /*5aa4*/ 	.word	0x000000ff
        /*5aa8*/ 	.word	0x00014008
        /*5aac*/ 	.short	0x0100
        /*5aae*/ 	.byte	0x09
	.zero		1


	//   ....[2]....
        /*5ab0*/ 	.word	0x000082a0
        /*5ab4*/ 	.word	0x000000ff
        /*5ab8*/ 	.word	0x00000000
        /*5abc*/ 	.short	0x010a
        /*5abe*/ 	.byte	0x0b
	.zero		1


	//   ....[3]....
        /*5ac0*/ 	.word	0x0000f340
        /*5ac4*/ 	.word	0x000000ff
        /*5ac8*/ 	.word	0x00000000
        /*5acc*/ 	.short	0x010a
        /*5ace*/ 	.byte	0x0b
	.zero		1


	//   ....[4]....
        /*5ad0*/ 	.word	0x0000f8b0
        /*5ad4*/ 	.word	0x000000ff
        /*5ad8*/ 	.word	0x00014000
        /*5adc*/ 	.short	0x0108
        /*5ade*/ 	.byte	0x09
	.zero		1


	//   ....[5]....
        /*5ae0*/ 	.word	0x0000fb40
        /*5ae4*/ 	.word	0x000000ff
        /*5ae8*/ 	.word	0x00014008
        /*5aec*/ 	.short	0x0108
        /*5aee*/ 	.byte	0x09
	.zero		1


	//   ....[6]....
        /*5af0*/ 	.word	0x00021c40
        /*5af4*/ 	.word	0x000000ff
        /*5af8*/ 	.word	0x00000000
        /*5afc*/ 	.short	0x010a
        /*5afe*/ 	.byte	0x0b
	.zero		1


	//   ....[7]....
        /*5b00*/ 	.word	0x00021c80
        /*5b04*/ 	.word	0x000000ff
        /*5b08*/ 	.word	0x00000000
        /*5b0c*/ 	.short	0x010a
        /*5b0e*/ 	.byte	0x0b
	.zero		1


	//----- nvinfo : EIATTR_NUM_MBARRIERS
	.align		4
.L_56:
        /*5b10*/ 	.byte	0x03, 0x38
        /*5b12*/ 	.short	0x0002


	//----- nvinfo : EIATTR_EXIT_INSTR_OFFSETS
	.align		4
        /*5b14*/ 	.byte	0x04, 0x1c
        /*5b16*/ 	.short	(.L_58 - .L_57)


	//   ....[0]....
.L_57:
        /*5b18*/ 	.word	0x00021c10


	//----- nvinfo : EIATTR_REQNTID
	.align		4
.L_58:
        /*5b1c*/ 	.byte	0x04, 0x10
        /*5b1e*/ 	.short	(.L_60 - .L_59)
.L_59:
        /*5b20*/ 	.word	0x00000080
        /*5b24*/ 	.word	0x00000001
        /*5b28*/ 	.word	0x00000001


	//----- nvinfo : EIATTR_CRS_STACK_SIZE
	.align		4
.L_60:
        /*5b2c*/ 	.byte	0x04, 0x1e
        /*5b2e*/ 	.short	(.L_62 - .L_61)
.L_61:
        /*5b30*/ 	.word	0x00000000


	//----- nvinfo : EIATTR_CBANK_PARAM_SIZE
	.align		4
.L_62:
        /*5b34*/ 	.byte	0x03, 0x19
        /*5b36*/ 	.short	0x0050


	//----- nvinfo : EIATTR_PARAM_CBANK
	.align		4
        /*5b38*/ 	.byte	0x04, 0x0a
        /*5b3a*/ 	.short	(.L_64 - .L_63)
	.align		4
.L_63:
        /*5b3c*/ 	.word	index@(.nv.constant0.matmul_kernel)
        /*5b40*/ 	.short	0x0380
        /*5b42*/ 	.short	0x0050


	//----- nvinfo : EIATTR_SW_WAR
	.align		4
.L_64:
        /*5b44*/ 	.byte	0x04, 0x36
        /*5b46*/ 	.short	(.L_66 - .L_65)
.L_65:
        /*5b48*/ 	.word	0x00000008
.L_66:


//--------------------- .nv.compat                --------------------------
	.section	.nv.compat,"",@"SHT_CUDA_COMPAT_INFO"
	.align	4
        /*0000*/ 	.byte	0x02, 0x02, 0x02, 0x00, 0x02, 0x05, 0x05, 0x00, 0x02, 0x03, 0x00, 0x00, 0x02, 0x06, 0x01, 0x00


//--------------------- .nv.callgraph             --------------------------
	.section	.nv.callgraph,"",@"SHT_CUDA_CALLGRAPH"
	.align	4
	.sectionentsize	8
	.align		4
        /*0000*/ 	.word	0x00000000
	.align		4
        /*0004*/ 	.word	0xffffffff
	.align		4
        /*0008*/ 	.word	0x00000000
	.align		4
        /*000c*/ 	.word	0xfffffffe
	.align		4
        /*0010*/ 	.word	0x00000000
	.align		4
        /*0014*/ 	.word	0xfffffffd
	.align		4
        /*0018*/ 	.word	0x00000000
	.align		4
        /*001c*/ 	.word	0xfffffffc


//--------------------- .text.matmul_kernel       --------------------------
	.section	.text.matmul_kernel,"ax",@progbits
	.align	128
        .global         matmul_kernel
        .type           matmul_kernel,@function
        .size           matmul_kernel,(.L_x_20 - matmul_kernel)
        .other          matmul_kernel,@"STO_CUDA_ENTRY STV_DEFAULT"
matmul_kernel:
.text.matmul_kernel:
[----:B------:R-:W0:Y:S01]  /*0000*/  LDC R1, c[0x0][0x37c] ;  /* 0x0000df00ff017b82 */ /* 0x000e220000000800 */
[----:B------:R-:W1:Y:S01]  /*0010*/  S2R R0, SR_TID.X ;  /* 0x0000000000007919 */ /* 0x000e620000002100 */
[----:B0-----:R-:W-:Y:S01]  /*0020*/  VIADD R1, R1, 0xfffff270 ;  /* 0xfffff27001017836 */ /* 0x001fe20000000000 */
[----:B------:R-:W0:Y:S01]  /*0030*/  LDCU.64 UR22, c[0x0][0x358] ;  /* 0x00006b00ff1677ac */ /* 0x000e220008000a00 */
[----:B-1----:R-:W-:-:S13]  /*0040*/  ISETP.GE.U32.AND P0, PT, R0, 0x20, PT ;  /* 0x000000200000780c */ /* 0x002fda0003f06070 */
[----:B------:R-:W-:Y:S02]  /*0050*/  VOTEU.ANY UP0, P0 ;  /* 0x0000000000ff7886 */ /* 0x000fe40000000100 */
[----:B------:R-:W-:Y:S05]  /*0060*/  BRA.U UP0, `(.L_x_0) ;  /* 0x0000000100b87547 */ /* 0x000fea000b800000 */
[----:B------:R-:W1:Y:S01]  /*0070*/  S2UR UR6, SR_CgaCtaId ;  /* 0x00000000000679c3 */ /* 0x000e620000008800 */
[----:B------:R-:W-:Y:S01]  /*0080*/  NOP ;  /* 0x0000000000007918 */ /* 0x000fe20000000000 */
[----:B------:R-:W-:Y:S02]  /*0090*/  UMOV UR4, 0x40 ;  /* 0x0000004000047882 */ /* 0x000fe40000000000 */
[----:B-1----:R-:W-:-:S09]  /*00a0*/  ULEA UR4, UR6, UR4, 0x18 ;  /* 0x0000000406047291 */ /* 0x002fd2000f8ec0ff */
[----:B------:R-:W1:Y:S01]  /*00b0*/  LDS.U8 R0, [UR4] ;  /* 0x00000004ff007984 */ /* 0x000e620008000000 */
[----:B------:R-:W-:Y:S02]  /*00c0*/  UMOV UR4, 0x400 ;  /* 0x0000040000047882 */ /* 0x000fe40000000000 */
[----:B------:R-:W-:Y:S01]  /*00d0*/  ULEA UR4, UR6, UR4, 0x18 ;  /* 0x0000000406047291 */ /* 0x000fe2000f8ec0ff */
[----:B-1----:R-:W-:-:S13]  /*00e0*/  ISETP.NE.AND P0, PT, R0, RZ, PT ;  /* 0x000000ff0000720c */ /* 0x002fda0003f05270 */
[----:B------:R-:W-:Y:S05]  /*00f0*/  @P0 BRA `(.L_x_1) ;  /* 0x00000000007c0947 */ /* 0x000fea0003800000 */
[----:B------:R-:W-:-:S13]  /*0100*/  ELECT P0, URZ, PT ;  /* 0x0000000000ff782f */ /* 0x000fda0003800000 */
[----:B------:R-:W-:Y:S05]  /*0110*/  @!P0 BRA `(.L_x_2) ;  /* 0x0000000000848947 */ /* 0x000fea0003800000 */
[----:B------:R-:W-:Y:S01]  /*0120*/  UMOV UR5, 0x10 ;  /* 0x0000001000057882 */ /* 0x000fe20000000000 */
[----:B------:R-:W-:Y:S02]  /*0130*/  IMAD.MOV.U32 R4, RZ, RZ, 0x1 ;  /* 0x00000001ff047424 */ /* 0x000fe400078e00ff */
[----:B------:R-:W-:Y:S02]  /*0140*/  IMAD.MOV.U32 R5, RZ, RZ, 0xffff ;  /* 0x0000ffffff057424 */ /* 0x000fe400078e00ff */
[----:B------:R-:W-:Y:S04]  /*0150*/  DEPBAR.LE SB1, 0x36 ;  /* 0x00009d800000791a */ /* 0x000fe80000000000 */
[----:B------:R-:W1:Y:S02]  /*0160*/  UTCATOMSWS.FIND_AND_SET.ALIGN UP1, UR5, UR5 ;  /* 0x00000005000575e3 */ /* 0x000e640008020800 */
[----:B-1----:R-:W-:-:S04]  /*0170*/  PLOP3.LUT P0, PT, PT, PT, UP1, 0x80, 0x8 ;  /* 0x000000000008781c */ /* 0x002fc80003f0f018 */
[----:B------:R-:W-:-:S04]  /*0180*/  SEL R0, RZ, 0xffffffff, !P0 ;  /* 0xffffffffff007807 */ /* 0x000fc80004000000 */
[----:B------:R-:W-:Y:S01]  /*0190*/  ISETP.NE.AND P0, PT, R0, RZ, PT ;  /* 0x000000ff0000720c */ /* 0x000fe20003f05270 */
[----:B------:R-:W-:-:S12]  /*01a0*/  IMAD.U32 R0, RZ, RZ, UR5 ;  /* 0x00000005ff007e24 */ /* 0x000fd8000f8e00ff */
[----:B------:R-:W-:Y:S05]  /*01b0*/  @P0 BRA `(.L_x_3) ;  /* 0x0000000000240947 */ /* 0x000fea0003800000 */
.L_x_4:
[----:B------:R-:W-:Y:S05]  /*01c0*/  NANOSLEEP 0x64 ;  /* 0x000000640000795d */ /* 0x000fea0003800000 */
[----:B------:R-:W-:-:S05]  /*01d0*/  UMOV UR5, 0x10 ;  /* 0x0000001000057882 */ /* 0x000fca0000000000 */
[----:B------:R-:W-:Y:S04]  /*01e0*/  DEPBAR.LE SB1, 0x36 ;  /* 0x00009d800000791a */ /* 0x000fe80000000000 */
[----:B------:R-:W1:Y:S02]  /*01f0*/  UTCATOMSWS.FIND_AND_SET.ALIGN UP1, UR5, UR5 ;  /* 0x00000005000575e3 */ /* 0x000e640008020800 */
[----:B-1----:R-:W-:-:S04]  /*0200*/  PLOP3.LUT P0, PT, PT, PT, UP1, 0x80, 0x8 ;  /* 0x000000000008781c */ /* 0x002fc80003f0f018 */
[----:B------:R-:W-:-:S04]  /*0210*/  SEL R0, RZ, 0xffffffff, !P0 ;  /* 0xffffffffff007807 */ /* 0x000fc80004000000 */
[----:B------:R-:W-:Y:S01]  /*0220*/  ISETP.NE.AND P0, PT, R0, RZ, PT ;  /* 0x000000ff0000720c */ /* 0x000fe20003f05270 */
[----:B------:R-:W-:-:S12]  /*0230*/  IMAD.U32 R0, RZ, RZ, UR5 ;  /* 0x00000005ff007e24 */ /* 0x000fd8000f8e00ff */
[----:B------:R-:W-:Y:S05]  /*0240*/  @!P0 BRA `(.L_x_4) ;  /* 0xfffffffc00dc8947 */ /* 0x000fea000383ffff */
.L_x_3:
[C---:B------:R-:W-:Y:S01]  /*0250*/  VIADD R3, R0.reuse, 0x10 ;  /* 0x0000001000037836 */ /* 0x040fe20000000000 */
[----:B------:R-:W-:Y:S01]  /*0260*/  UMOV UR5, 0x50 ;  /* 0x0000005000057882 */ /* 0x000fe20000000000 */
[----:B------:R-:W-:Y:S01]  /*0270*/  SHF.L.U32 R2, R5, R0, RZ ;  /* 0x0000000005027219 */ /* 0x000fe200000006ff */
[----:B------:R-:W-:Y:S01]  /*0280*/  ULEA UR5, UR6, UR5, 0x18 ;  /* 0x0000000506057291 */ /* 0x000fe2000f8ec0ff */
[----:B------:R-:W-:Y:S01]  /*0290*/  IMAD.SHL.U32 R0, R0, 0x20, RZ ;  /* 0x0000002000007824 */ /* 0x000fe200078e00ff */
[----:B------:R-:W-:-:S04]  /*02a0*/  SHF.L.U32 R3, R4, R3, RZ ;  /* 0x0000000304037219 */ /* 0x000fc800000006ff */
[----:B------:R-:W-:-:S05]  /*02b0*/  LOP3.LUT R2, R3, R2, RZ, 0xfc, !PT ;  /* 0x0000000203027212 */ /* 0x000fca00078efcff */
[----:B------:R1:W-:Y:S04]  /*02c0*/  ATOMS.OR RZ, [UR5], R2 ;  /* 0x00000002ffff798c */ /* 0x0003e8000b000005 */
[----:B------:R1:W-:Y:S01]  /*02d0*/  STS [UR4], R0 ;  /* 0x00000000ff007988 */ /* 0x0003e20008000804 */
[----:B------:R-:W-:Y:S05]  /*02e0*/  BRA `(.L_x_2) ;  /* 0x0000000000107947 */ /* 0x000fea0003800000 */
.L_x_1:
[----:B------:R-:W-:Y:S01]  /*02f0*/  IMAD.MOV.U32 R0, RZ, RZ, -0x1 ;  /* 0xffffffffff007424 */ /* 0x000fe200078e00ff */
[----:B------:R-:W-:-:S04]  /*0300*/  MOV R2, 0x330 ;  /* 0x0000033000027802 */ /* 0x000fc80000000f00 */
[----:B------:R1:W-:Y:S03]  /*0310*/  STS [UR4], R0 ;  /* 0x00000000ff007988 */ /* 0x0003e60008000804 */
[----:B01----:R-:W-:Y:S05]  /*0320*/  CALL.REL.NOINC `($__internal_1_$__cuda_sm10x_tcgen05_guardrail_trap_phase_invalid_during_alloc) ;  /* 0x00000218006c7944 */ /* 0x003fea0003c00000 */
.L_x_2:
[----:B------:R-:W-:Y:S05]  /*0330*/  WARPSYNC.ALL ;  /* 0x0000000000007948 */ /* 0x000fea0003800000 */
[----:B------:R-:W-:Y:S01]  /*0340*/  NOP ;  /* 0x0000000000007918 */ /* 0x000fe20000000000 */
.L_x_0:
[----:B------:R-:W2:Y:S01]  /*0350*/  LDC.64 R22, c[0x0][0x398] ;  /* 0x0000e600ff167b82 */ /* 0x000ea20000000a00 */
[----:B------:R-:W3:Y:S01]  /*0360*/  S2R R5, SR_CTAID.X ;  /* 0x0000000000057919 */ /* 0x000ee20000002500 */
[----:B------:R-:W-:Y:S01]  /*0370*/  UMOV UR9, 0x400 ;  /* 0x0000040000097882 */ /* 0x000fe20000000000 */
[----:B------:R-:W4:Y:S01]  /*0380*/  LDCU.128 UR12, c[0x0][0x380] ;  /* 0x00007000ff0c77ac */ /* 0x000f220008000c00 */
[----:B------:R-:W5:Y:S04]  /*0390*/  S2R R53, SR_TID.X ;  /* 0x0000000000357919 */ /* 0x000f680000002100 */
[----:B------:R-:W1:Y:S08]  /*03a0*/  S2UR UR4, SR_CgaCtaId ;  /* 0x00000000000479c3 */ /* 0x000e700000008800 */
[----:B------:R-:W0:Y:S01]  /*03b0*/  LDC.64 R84, c[0x0][0x3a0] ;  /* 0x0000e800ff547b82 */ /* 0x000e220000000a00 */
[----:B-12---:R-:W-:-:S05]  /*03c0*/  VIADD R0, R23, 0x7f ;  /* 0x0000007f17007836 */ /* 0x006fca0000000000 */
[----:B------:R-:W-:Y:S01]  /*03d0*/  SHF.R.S32.HI R3, RZ, 0x1f, R0 ;  /* 0x0000001fff037819 */ /* 0x000fe20000011400 */
[----:B------:R-:W-:-:S03]  /*03e0*/  ULEA UR9, UR4, UR9, 0x18 ;  /* 0x0000000904097291 */ /* 0x000fc6000f8ec0ff */
[----:B------:R-:W-:Y:S02]  /*03f0*/  LEA.HI R3, R3, R0, RZ, 0x7 ;  /* 0x0000000003037211 */ /* 0x000fe400078f38ff */
[----:B---3--:R-:W-:Y:S02]  /*0400*/  IABS R8, R5 ;  /* 0x0000000500087213 */ /* 0x008fe40000000000 */
[----:B------:R-:W-:Y:S01]  /*0410*/  SHF.R.S32.HI R4, RZ, 0x7, R3 ;  /* 0x00000007ff047819 */ /* 0x000fe20000011403 */
[----:B0-----:R-:W-:-:S03]  /*0420*/  VIADD R55, R84, 0xffffffe3 ;  /* 0xffffffe354377836 */ /* 0x001fc60000000000 */
[-C--:B------:R-:W-:Y:S02]  /*0430*/  IABS R7, R4.reuse ;  /* 0x0000000400077213 */ /* 0x080fe40000000000 */
[----:B------:R-:W-:Y:S02]  /*0440*/  IABS R10, R4 ;  /* 0x00000004000a7213 */ /* 0x000fe40000000000 */
[----:B------:R-:W0:Y:S08]  /*0450*/  I2F.RP R0, R7 ;  /* 0x0000000700007306 */ /* 0x000e300000209400 */
[----:B0-----:R-:W0:Y:S02]  /*0460*/  MUFU.RCP R0, R0 ;  /* 0x0000000000007308 */ /* 0x001e240000001000 */
[----:B0-----:R-:W-:-:S02]  /*0470*/  VIADD R2, R0, 0xffffffe ;  /* 0x0ffffffe00027836 */ /* 0x001fc40000000000 */
[----:B------:R-:W-:-:S04]  /*0480*/  IMAD.MOV R0, RZ, RZ, -R10 ;  /* 0x000000ffff007224 */ /* 0x000fc800078e0a0a */
[----:B------:R0:W1:Y:S02]  /*0490*/  F2I.FTZ.U32.TRUNC.NTZ R3, R2 ;  /* 0x0000000200037305 */ /* 0x000064000021f000 */
[----:B0-----:R-:W-:Y:S02]  /*04a0*/  IMAD.MOV.U32 R2, RZ, RZ, RZ ;  /* 0x000000ffff027224 */ /* 0x001fe400078e00ff */
[----:B-1----:R-:W-:-:S04]  /*04b0*/  IMAD.MOV R6, RZ, RZ, -R3 ;  /* 0x000000ffff067224 */ /* 0x002fc800078e0a03 */
[----:B------:R-:W-:Y:S02]  /*04c0*/  IMAD R9, R6, R7, RZ ;  /* 0x0000000706097224 */ /* 0x000fe400078e02ff */
[----:B------:R-:W-:Y:S02]  /*04d0*/  IMAD.MOV.U32 R6, RZ, RZ, R8 ;  /* 0x000000ffff067224 */ /* 0x000fe400078e0008 */
[----:B------:R-:W-:-:S06]  /*04e0*/  IMAD.HI.U32 R3, R3, R9, R2 ;  /* 0x0000000903037227 */ /* 0x000fcc00078e0002 */
[----:B------:R-:W-:-:S04]  /*04f0*/  IMAD.HI.U32 R3, R3, R6, RZ ;  /* 0x0000000603037227 */ /* 0x000fc800078e00ff */
[----:B------:R-:W-:Y:S01]  /*0500*/  IMAD R0, R3, R0, R6 ;  /* 0x0000000003007224 */ /* 0x000fe200078e0206 */
[----:B------:R-:W-:Y:S04]  /*0510*/  BAR.SYNC.DEFER_BLOCKING 0x0 ;  /* 0x0000000000007b1d */ /* 0x000fe80000010000 */
[----:B------:R-:W-:-:S13]  /*0520*/  ISETP.GT.U32.AND P1, PT, R7, R0, PT ;  /* 0x000000000700720c */ /* 0x000fda0003f24070 */
[----:B------:R-:W-:Y:S02]  /*0530*/  @!P1 IMAD.IADD R0, R0, 0x1, -R7 ;  /* 0x0000000100009824 */ /* 0x000fe400078e0a07 */
[----:B------:R-:W-:Y:S01]  /*0540*/  @!P1 VIADD R3, R3, 0x1 ;  /* 0x0000000103039836 */ /* 0x000fe20000000000 */
[----:B------:R-:W-:Y:S02]  /*0550*/  ISETP.NE.AND P1, PT, R4, RZ, PT ;  /* 0x000000ff0400720c */ /* 0x000fe40003f25270 */
[----:B------:R-:W-:Y:S02]  /*0560*/  ISETP.GE.U32.AND P0, PT, R0, R7, PT ;  /* 0x000000070000720c */ /* 0x000fe40003f06070 */
[----:B------:R-:W-:-:S04]  /*0570*/  LOP3.LUT R0, R5, R4, RZ, 0x3c, !PT ;  /* 0x0000000405007212 */ /* 0x000fc800078e3cff */
[----:B------:R-:W-:Y:S01]  /*0580*/  ISETP.GE.AND P2, PT, R0, RZ, PT ;  /* 0x000000ff0000720c */ /* 0x000fe20003f46270 */
[----:B------:R-:W-:-:S06]  /*0590*/  VIADD R0, R22, 0x1ff ;  /* 0x000001ff16007836 */ /* 0x000fcc0000000000 */
[----:B------:R-:W-:-:S04]  /*05a0*/  @P0 VIADD R3, R3, 0x1 ;  /* 0x0000000103030836 */ /* 0x000fc80000000000 */
[----:B------:R-:W-:Y:S01]  /*05b0*/  IMAD.MOV.U32 R8, RZ, RZ, R3 ;  /* 0x000000ffff087224 */ /* 0x000fe200078e0003 */
[----:B------:R-:W-:-:S03]  /*05c0*/  SHF.R.S32.HI R3, RZ, 0x1f, R0 ;  /* 0x0000001fff037819 */ /* 0x000fc60000011400 */
[----:B------:R-:W-:Y:S01]  /*05d0*/  @!P2 IMAD.MOV R8, RZ, RZ, -R8 ;  /* 0x000000ffff08a224 */ /* 0x000fe200078e0a08 */
[----:B------:R-:W-:Y:S02]  /*05e0*/  LEA.HI R3, R3, R0, RZ, 0x9 ;  /* 0x0000000003037211 */ /* 0x000fe400078f48ff */
[----:B------:R-:W-:-:S04]  /*05f0*/  @!P1 LOP3.LUT R8, RZ, R4, RZ, 0x33, !PT ;  /* 0x00000004ff089212 */ /* 0x000fc800078e33ff */
[----:B------:R-:W-:Y:S01]  /*0600*/  LEA.HI.SX32 R3, R3, -R8, 0x17 ;  /* 0x8000000803037211 */ /* 0x000fe200078fbaff */
[----:B------:R-:W-:-:S03]  /*0610*/  IMAD.MOV R6, RZ, RZ, -R8 ;  /* 0x000000ffff067224 */ /* 0x000fc600078e0a08 */
[----:B------:R-:W-:Y:S01]  /*0620*/  VIMNMX R9, PT, PT, R3, 0x1, PT ;  /* 0x0000000103097848 */ /* 0x000fe20003fe0100 */
[----:B------:R-:W-:-:S03]  /*0630*/  IMAD R6, R4, R6, R5 ;  /* 0x0000000604067224 */ /* 0x000fc600078e0205 */
[-C--:B------:R-:W-:Y:S02]  /*0640*/  IABS R7, R9.reuse ;  /* 0x0000000900077213 */ /* 0x080fe40000000000 */
[----:B------:R-:W-:Y:S02]  /*0650*/  IABS R11, R9 ;  /* 0x00000009000b7213 */ /* 0x000fe40000000000 */
[----:B------:R-:W0:Y:S08]  /*0660*/  I2F.RP R0, R7 ;  /* 0x0000000700007306 */ /* 0x000e300000209400 */
[----:B0-----:R-:W0:Y:S02]  /*0670*/  MUFU.RCP R0, R0 ;  /* 0x0000000000007308 */ /* 0x001e240000001000 */
[----:B0-----:R-:W-:-:S02]  /*0680*/  VIADD R2, R0, 0xffffffe ;  /* 0x0ffffffe00027836 */ /* 0x001fc40000000000 */
[----:B------:R-:W-:Y:S01]  /*0690*/  IMAD.MOV R0, RZ, RZ, -R11 ;  /* 0x000000ffff007224 */ /* 0x000fe200078e0a0b */
[----:B------:R-:W-:-:S03]  /*06a0*/  IABS R11, R22 ;  /* 0x00000016000b7213 */ /* 0x000fc60000000000 */
[----:B------:R0:W1:Y:S02]  /*06b0*/  F2I.FTZ.U32.TRUNC.NTZ R3, R2 ;  /* 0x0000000200037305 */ /* 0x000064000021f000 */
[----:B0-----:R-:W-:Y:S02]  /*06c0*/  IMAD.MOV.U32 R2, RZ, RZ, RZ ;  /* 0x000000ffff027224 */ /* 0x001fe400078e00ff */
[----:B-1----:R-:W-:-:S04]  /*06d0*/  IMAD.MOV R10, RZ, RZ, -R3 ;  /* 0x000000ffff0a7224 */ /* 0x002fc800078e0a03 */
[----:B------:R-:W-:Y:S01]  /*06e0*/  IMAD.MOV.U32 R4, RZ, RZ, R10 ;  /* 0x000000ffff047224 */ /* 0x000fe200078e000a */
[----:B------:R-:W-:-:S03]  /*06f0*/  IABS R10, R6 ;  /* 0x00000006000a7213 */ /* 0x000fc60000000000 */
[----:B------:R-:W-:Y:S02]  /*0700*/  IMAD R5, R4, R7, RZ ;  /* 0x0000000704057224 */ /* 0x000fe400078e02ff */
[----:B------:R-:W-:Y:S02]  /*0710*/  IMAD.MOV.U32 R4, RZ, RZ, R10 ;  /* 0x000000ffff047224 */ /* 0x000fe400078e000a */
[----:B------:R-:W-:Y:S02]  /*0720*/  IMAD.HI.U32 R3, R3, R5, R2 ;  /* 0x0000000503037227 */ /* 0x000fe400078e0002 */
[----:B------:R-:W0:Y:S04]  /*0730*/  I2F.RP R2, R11 ;  /* 0x0000000b00027306 */ /* 0x000e280000209400 */
[----:B------:R-:W-:-:S04]  /*0740*/  IMAD.HI.U32 R3, R3, R4, RZ ;  /* 0x0000000403037227 */ /* 0x000fc800078e00ff */
[----:B------:R-:W-:Y:S01]  /*0750*/  IMAD R0, R3, R0, R4 ;  /* 0x0000000003007224 */ /* 0x000fe200078e0204 */
[----:B------:R-:W-:-:S04]  /*0760*/  IABS R4, R23 ;  /* 0x0000001700047213 */ /* 0x000fc80000000000 */
[----:B------:R-:W-:Y:S01]  /*0770*/  ISETP.GT.U32.AND P1, PT, R7, R0, PT ;  /* 0x000000000700720c */ /* 0x000fe20003f24070 */
[----:B0-----:R-:W0:-:S12]  /*0780*/  MUFU.RCP R2, R2 ;  /* 0x0000000200027308 */ /* 0x001e180000001000 */
[----:B------:R-:W-:Y:S02]  /*0790*/  @!P1 IMAD.IADD R0, R0, 0x1, -R7 ;  /* 0x0000000100009824 */ /* 0x000fe400078e0a07 */
[----:B------:R-:W-:Y:S01]  /*07a0*/  @!P1 VIADD R3, R3, 0x1 ;  /* 0x0000000103039836 */ /* 0x000fe20000000000 */
[----:B------:R-:W-:Y:S02]  /*07b0*/  ISETP.NE.AND P1, PT, R9, RZ, PT ;  /* 0x000000ff0900720c */ /* 0x000fe40003f25270 */
[----:B------:R-:W-:Y:S02]  /*07c0*/  ISETP.GE.U32.AND P0, PT, R0, R7, PT ;  /* 0x000000070000720c */ /* 0x000fe40003f06070 */
[----:B------:R-:W-:Y:S02]  /*07d0*/  LOP3.LUT R0, R6, R9, RZ, 0x3c, !PT ;  /* 0x0000000906007212 */ /* 0x000fe400078e3cff */
[----:B-----5:R-:W-:Y:S02]  /*07e0*/  LOP3.LUT R7, R53, 0x7f, RZ, 0xc0, !PT ;  /* 0x0000007f35077812 */ /* 0x020fe400078ec0ff */
[----:B------:R-:W-:Y:S01]  /*07f0*/  ISETP.GE.AND P2, PT, R0, RZ, PT ;  /* 0x000000ff0000720c */ /* 0x000fe20003f46270 */
[----:B------:R-:W-:-:S04]  /*0800*/  IMAD.MOV.U32 R0, RZ, RZ, R4 ;  /* 0x000000ffff007224 */ /* 0x000fc800078e0004 */
[----:B------:R-:W1:Y:S02]  /*0810*/  I2F.RP R4, R0 ;  /* 0x0000000000047306 */ /* 0x000e640000209400 */
[----:B------:R-:W-:-:S04]  /*0820*/  @P0 VIADD R3, R3, 0x1 ;  /* 0x0000000103030836 */ /* 0x000fc80000000000 */
[----:B------:R-:W-:Y:S02]  /*0830*/  IMAD.MOV.U32 R12, RZ, RZ, R3 ;  /* 0x000000ffff0c7224 */ /* 0x000fe400078e0003 */
[----:B0-----:R-:W-:Y:S02]  /*0840*/  VIADD R3, R2, 0xffffffe ;  /* 0x0ffffffe02037836 */ /* 0x001fe40000000000 */
[----:B------:R-:W-:Y:S01]  /*0850*/  @!P2 IMAD.MOV R12, RZ, RZ, -R12 ;  /* 0x000000ffff0ca224 */ /* 0x000fe200078e0a0c */
[----:B------:R-:W-:Y:S02]  /*0860*/  @!P1 LOP3.LUT R12, RZ, R9, RZ, 0x33, !PT ;  /* 0x00000009ff0c9212 */ /* 0x000fe400078e33ff */
[----:B------:R-:W-:Y:S01]  /*0870*/  ISETP.NE.U32.AND P1, PT, R7, RZ, PT ;  /* 0x000000ff0700720c */ /* 0x000fe20003f25070 */
[----:B------:R-:W0:Y:S02]  /*0880*/  F2I.FTZ.U32.TRUNC.NTZ R3, R3 ;  /* 0x0000000300037305 */ /* 0x000e24000021f000 */
[----:B------:R-:W-:-:S02]  /*0890*/  IMAD.MOV R2, RZ, RZ, -R12 ;  /* 0x000000ffff027224 */ /* 0x000fc400078e0a0c */
[----:B------:R-:W-:Y:S02]  /*08a0*/  IMAD.SHL.U32 R16, R12, 0x80, RZ ;  /* 0x000000800c107824 */ /* 0x000fe400078e00ff */
[----:B------:R-:W-:Y:S02]  /*08b0*/  IMAD R2, R9, R2, R6 ;  /* 0x0000000209027224 */ /* 0x000fe400078e0206 */
[----:B-1----:R-:W1:Y:S02]  /*08c0*/  MUFU.RCP R4, R4 ;  /* 0x0000000400047308 */ /* 0x002e640000001000 */
[----:B------:R-:W-:-:S04]  /*08d0*/  IMAD.IADD R2, R8, 0x1, R2 ;  /* 0x0000000108027824 */ /* 0x000fc800078e0202 */
[----:B------:R-:W-:Y:S02]  /*08e0*/  IMAD R19, R2, 0x200, R7 ;  /* 0x0000020002137824 */ /* 0x000fe400078e0207 */
[--C-:B0-----:R-:W-:Y:S02]  /*08f0*/  IMAD.MOV R6, RZ, RZ, -R3.reuse ;  /* 0x000000ffff067224 */ /* 0x101fe400078e0a03 */
[----:B------:R-:W-:Y:S01]  /*0900*/  IMAD.MOV.U32 R2, RZ, RZ, RZ ;  /* 0x000000ffff027224 */ /* 0x000fe200078e00ff */
[----:B------:R-:W-:Y:S01]  /*0910*/  STL [R1+0x3a4], R19 ;  /* 0x0003a41301007387 */ /* 0x000fe20000100800 */
[----:B------:R-:W-:Y:S01]  /*0920*/  IMAD R9, R6, R11, RZ ;  /* 0x0000000b06097224 */ /* 0x000fe200078e02ff */
[----:B------:R-:W-:Y:S01]  /*0930*/  IABS R6, R19 ;  /* 0x0000001300067213 */ /* 0x000fe20000000000 */
[----:B------:R-:W-:Y:S02]  /*0940*/  VIADD R18, R19, 0x80 ;  /* 0x0000008013127836 */ /* 0x000fe40000000000 */
[----:B------:R-:W-:Y:S01]  /*0950*/  IMAD.HI.U32 R2, R3, R9, R2 ;  /* 0x0000000903027227 */ /* 0x000fe200078e0002 */
[----:B------:R-:W-:-:S02]  /*0960*/  SHF.R.U32.HI R9, RZ, 0x5, R53 ;  /* 0x00000005ff097819 */ /* 0x000fc40000011635 */
[----:B------:R-:W-:Y:S01]  /*0970*/  IABS R8, R18 ;  /* 0x0000001200087213 */ /* 0x000fe20000000000 */
[----:B-1----:R-:W-:Y:S01]  /*0980*/  VIADD R5, R4, 0xffffffe ;  /* 0x0ffffffe04057836 */ /* 0x002fe20000000000 */
[----:B------:R-:W-:Y:S01]  /*0990*/  R2UR UR6, R9 ;  /* 0x00000000090672ca */ /* 0x000fe200000e0000 */
[----:B------:R-:W-:Y:S01]  /*09a0*/  IMAD.HI.U32 R3, R2, R6, RZ ;  /* 0x0000000602037227 */ /* 0x000fe200078e00ff */
[----:B------:R-:W-:Y:S01]  /*09b0*/  SHF.R.U32.HI R9, RZ, 0x5, R53 ;  /* 0x00000005ff097819 */ /* 0x000fe20000011635 */
[----:B------:R-:W-:Y:S02]  /*09c0*/  STL [R1+0x3b0], R18 ;  /* 0x0003b01201007387 */ /* 0x000fe40000100800 */
[----:B------:R-:W0:Y:S01]  /*09d0*/  F2I.FTZ.U32.TRUNC.NTZ R5, R5 ;  /* 0x0000000500057305 */ /* 0x000e22000021f000 */
[----:B------:R-:W-:Y:S01]  /*09e0*/  IMAD.MOV R4, RZ, RZ, -R3 ;  /* 0x000000ffff047224 */ /* 0x000fe200078e0a03 */
[----:B------:R-:W-:Y:S01]  /*09f0*/  SGXT.U32 R9, R9, 0x2 ;  /* 0x000000020909781a */ /* 0x000fe20000000000 */
[----:B------:R-:W-:-:S02]  /*0a00*/  VIADD R17, R19, 0x100 ;  /* 0x0000010013117836 */ /* 0x000fc40000000000 */
[----:B------:R-:W-:-:S03]  /*0a10*/  IMAD.HI.U32 R3, R2, R8, RZ ;  /* 0x0000000802037227 */ /* 0x000fc600078e00ff */
[----:B------:R-:W-:Y:S01]  /*0a20*/  IABS R10, R17 ;  /* 0x00000011000a7213 */ /* 0x000fe20000000000 */
[----:B------:R-:W-:Y:S01]  /*0a30*/  IMAD.MOV R3, RZ, RZ, -R3 ;  /* 0x000000ffff037224 */ /* 0x000fe200078e0a03 */
[----:B------:R-:W-:Y:S01]  /*0a40*/  STL [R1+0x3ac], R17 ;  /* 0x0003ac1101007387 */ /* 0x000fe20000100800 */
[C---:B------:R-:W-:Y:S02]  /*0a50*/  IMAD R6, R11.reuse, R4, R6 ;  /* 0x000000040b067224 */ /* 0x040fe400078e0206 */
[C---:B------:R-:W-:Y:S02]  /*0a60*/  IMAD R7, R11.reuse, R3, R8 ;  /* 0x000000030b077224 */ /* 0x040fe400078e0208 */
[----:B0-----:R-:W-:Y:S01]  /*0a70*/  IMAD.MOV R15, RZ, RZ, -R5 ;  /* 0x000000ffff0f7224 */ /* 0x001fe200078e0a05 */
[C---:B------:R-:W-:Y:S01]  /*0a80*/  ISETP.GT.U32.AND P3, PT, R11.reuse, R6, PT ;  /* 0x000000060b00720c */ /* 0x040fe20003f64070 */
[----:B------:R-:W-:Y:S01]  /*0a90*/  IMAD.HI.U32 R3, R2, R10, RZ ;  /* 0x0000000a02037227 */ /* 0x000fe200078e00ff */
[----:B------:R-:W-:-:S03]  /*0aa0*/  ISETP.GT.U32.AND P5, PT, R11, R7, PT ;  /* 0x000000070b00720c */ /* 0x000fc60003fa4070 */
[----:B------:R-:W-:Y:S02]  /*0ab0*/  IMAD.MOV.U32 R4, RZ, RZ, RZ ;  /* 0x000000ffff047224 */ /* 0x000fe400078e00ff */
[----:B------:R-:W-:Y:S02]  /*0ac0*/  IMAD R15, R15, R0, RZ ;  /* 0x000000000f0f7224 */ /* 0x000fe400078e02ff */
[----:B------:R-:W-:Y:S02]  /*0ad0*/  VIADD R14, R19, 0x180 ;  /* 0x00000180130e7836 */ /* 0x000fe40000000000 */
[----:B------:R-:W-:Y:S02]  /*0ae0*/  IMAD.MOV R12, RZ, RZ, -R3 ;  /* 0x000000ffff0c7224 */ /* 0x000fe400078e0a03 */
[----:B------:R-:W-:Y:S01]  /*0af0*/  IMAD.HI.U32 R3, R5, R15, R4 ;  /* 0x0000000f05037227 */ /* 0x000fe200078e0004 */
[----:B------:R-:W-:Y:S01]  /*0b00*/  IABS R13, R14 ;  /* 0x0000000e000d7213 */ /* 0x000fe20000000000 */
[----:B------:R0:W-:Y:S02]  /*0b10*/  STL [R1+0x3a8], R14 ;  /* 0x0003a80e01007387 */ /* 0x0001e40000100800 */
[----:B------:R-:W-:-:S02]  /*0b20*/  IMAD R4, R11, R12, R10 ;  /* 0x0000000c0b047224 */ /* 0x000fc400078e020a */
[----:B------:R-:W-:Y:S01]  /*0b30*/  IMAD.HI.U32 R8, R2, R13, RZ ;  /* 0x0000000d02087227 */ /* 0x000fe200078e00ff */
[----:B------:R-:W-:Y:S01]  /*0b40*/  LOP3.LUT R2, R16, R9, RZ, 0xfc, !PT ;  /* 0x0000000910027212 */ /* 0x000fe200078efcff */
[----:B------:R1:W-:Y:S01]  /*0b50*/  STL [R1+0x3a0], R16 ;  /* 0x0003a01001007387 */ /* 0x0003e20000100800 */
[----:B------:R-:W-:Y:S01]  /*0b60*/  ISETP.GT.U32.AND P0, PT, R11, R4, PT ;  /* 0x000000040b00720c */ /* 0x000fe20003f04070 */
[--C-:B------:R-:W-:Y:S01]  /*0b70*/  @!P3 IMAD.IADD R6, R6, 0x1, -R11.reuse ;  /* 0x000000010606b824 */ /* 0x100fe200078e0a0b */
[C---:B------:R-:W-:Y:S01]  /*0b80*/  LOP3.LUT R5, R2.reuse, 0x4, RZ, 0xfc, !PT ;  /* 0x0000000402057812 */ /* 0x040fe200078efcff */
[----:B------:R-:W-:Y:S01]  /*0b90*/  IMAD.MOV R8, RZ, RZ, -R8 ;  /* 0x000000ffff087224 */ /* 0x000fe200078e0a08 */
[C---:B------:R-:W-:Y:S01]  /*0ba0*/  LOP3.LUT R12, R2.reuse, 0xc, RZ, 0xfc, !PT ;  /* 0x0000000c020c7812 */ /* 0x040fe200078efcff */
[----:B------:R-:W-:Y:S01]  /*0bb0*/  @!P5 IMAD.IADD R7, R7, 0x1, -R11 ;  /* 0x000000010707d824 */ /* 0x000fe200078e0a0b */
[C---:B------:R-:W-:Y:S01]  /*0bc0*/  ISETP.GT.U32.AND P6, PT, R11.reuse, R6, PT ;  /* 0x000000060b00720c */ /* 0x040fe20003fc4070 */
[----:B------:R-:W-:Y:S01]  /*0bd0*/  IMAD R9, R11, R8, R13 ;  /* 0x000000080b097224 */ /* 0x000fe200078e020d */
[----:B------:R-:W-:-:S02]  /*0be0*/  LOP3.LUT R8, R2, 0x8, RZ, 0xfc, !PT ;  /* 0x0000000802087812 */ /* 0x000fc400078efcff */
[C---:B------:R-:W-:Y:S02]  /*0bf0*/  ISETP.GT.U32.AND P5, PT, R11.reuse, R7, PT ;  /* 0x000000070b00720c */ /* 0x040fe40003fa4070 */
[C---:B------:R-:W-:Y:S01]  /*0c00*/  ISETP.GT.U32.AND P4, PT, R11.reuse, R9, PT ;  /* 0x000000090b00720c */ /* 0x040fe20003f84070 */
[--C-:B------:R-:W-:Y:S01]  /*0c10*/  @!P0 IMAD.IADD R4, R4, 0x1, -R11.reuse ;  /* 0x0000000104048824 */ /* 0x100fe200078e0a0b */
[----:B------:R-:W-:Y:S02]  /*0c20*/  IABS R29, R5 ;  /* 0x00000005001d7213 */ /* 0x000fe40000000000 */
[----:B------:R-:W-:Y:S02]  /*0c30*/  IABS R40, R8 ;  /* 0x0000000800287213 */ /* 0x000fe40000000000 */
[----:B------:R-:W-:Y:S01]  /*0c40*/  ISETP.GT.U32.AND P0, PT, R11, R4, PT ;  /* 0x000000040b00720c */ /* 0x000fe20003f04070 */
[----:B------:R-:W-:Y:S01]  /*0c50*/  @!P6 IMAD.IADD R6, R6, 0x1, -R11 ;  /* 0x000000010606e824 */ /* 0x000fe200078e0a0b */
[----:B------:R-:W-:-:S02]  /*0c60*/  ISETP.GE.AND P6, PT, R19, RZ, PT ;  /* 0x000000ff1300720c */ /* 0x000fc40003fc6270 */
[----:B------:R-:W-:Y:S01]  /*0c70*/  ISETP.GE.AND P2, PT, R5, RZ, PT ;  /* 0x000000ff0500720c */ /* 0x000fe20003f46270 */
[--C-:B------:R-:W-:Y:S01]  /*0c80*/  @!P5 IMAD.IADD R7, R7, 0x1, -R11.reuse ;  /* 0x000000010707d824 */ /* 0x100fe200078e0a0b */
[----:B------:R-:W-:Y:S01]  /*0c90*/  ISETP.GE.AND P5, PT, R18, RZ, PT ;  /* 0x000000ff1200720c */ /* 0x000fe20003fa6270 */
[--C-:B------:R-:W-:Y:S01]  /*0ca0*/  @!P4 IMAD.IADD R9, R9, 0x1, -R11.reuse ;  /* 0x000000010909c824 */ /* 0x100fe200078e0a0b */
[----:B------:R-:W-:Y:S01]  /*0cb0*/  ISETP.GE.AND P3, PT, R8, RZ, PT ;  /* 0x000000ff0800720c */ /* 0x000fe20003f66270 */
[----:B------:R-:W-:Y:S01]  /*0cc0*/  IMAD.HI.U32 R5, R3, R29, RZ ;  /* 0x0000001d03057227 */ /* 0x000fe200078e00ff */
[----:B------:R-:W-:Y:S02]  /*0cd0*/  IABS R42, R12 ;  /* 0x0000000c002a7213 */ /* 0x000fe40000000000 */
[----:B------:R-:W-:Y:S01]  /*0ce0*/  ISETP.GT.U32.AND P4, PT, R11, R9, PT ;  /* 0x000000090b00720c */ /* 0x000fe20003f84070 */
[----:B------:R-:W-:Y:S01]  /*0cf0*/  @!P0 IMAD.IADD R4, R4, 0x1, -R11 ;  /* 0x0000000104048824 */ /* 0x000fe200078e0a0b */
[----:B------:R-:W-:Y:S01]  /*0d00*/  ISETP.GE.AND P0, PT, R17, RZ, PT ;  /* 0x000000ff1100720c */ /* 0x000fe20003f06270 */
[----:B------:R-:W-:Y:S01]  /*0d10*/  IMAD.HI.U32 R8, R3, R40, RZ ;  /* 0x0000002803087227 */ /* 0x000fe200078e00ff */
[----:B------:R-:W-:-:S02]  /*0d20*/  IABS R37, R2 ;  /* 0x0000000200257213 */ /* 0x000fc40000000000 */
[----:B------:R-:W-:Y:S01]  /*0d30*/  LOP3.LUT R52, R2, 0x6c, RZ, 0xfc, !PT ;  /* 0x0000006c02347812 */ /* 0x000fe200078efcff */
[----:B------:R-:W-:Y:S01]  /*0d40*/  @!P6 IMAD.MOV R6, RZ, RZ, -R6 ;  /* 0x000000ffff06e224 */ /* 0x000fe200078e0a06 */
[----:B------:R-:W-:Y:S01]  /*0d50*/  ISETP.GE.AND P6, PT, R14, RZ, PT ;  /* 0x000000ff0e00720c */ /* 0x000fe20003fc6270 */
[----:B------:R-:W-:Y:S01]  /*0d60*/  IMAD.MOV R5, RZ, RZ, -R5 ;  /* 0x000000ffff057224 */ /* 0x000fe200078e0a05 */
[C---:B0-----:R-:W-:Y:S01]  /*0d70*/  LOP3.LUT R14, R2.reuse, 0x14, RZ, 0xfc, !PT ;  /* 0x00000014020e7812 */ /* 0x041fe200078efcff */
[----:B------:R-:W-:Y:S01]  /*0d80*/  IMAD.HI.U32 R10, R3, R42, RZ ;  /* 0x0000002a030a7227 */ /* 0x000fe200078e00ff */
[----:B------:R-:W-:Y:S02]  /*0d90*/  LOP3.LUT R25, R2, 0x70, RZ, 0xfc, !PT ;  /* 0x0000007002197812 */ /* 0x000fe400078efcff */
[----:B------:R-:W-:Y:S01]  /*0da0*/  IABS R47, R14 ;  /* 0x0000000e002f7213 */ /* 0x000fe20000000000 */
[----:B------:R-:W-:Y:S01]  /*0db0*/  IMAD.MOV R13, RZ, RZ, -R8 ;  /* 0x000000ffff0d7224 */ /* 0x000fe200078e0a08 */
[----:B------:R-:W-:Y:S01]  /*0dc0*/  IABS R17, R25 ;  /* 0x0000001900117213 */ /* 0x000fe20000000000 */
[----:B------:R-:W-:Y:S01]  /*0dd0*/  IMAD R29, R0, R5, R29 ;  /* 0x00000005001d7224 */ /* 0x000fe200078e021d */
[----:B------:R-:W-:Y:S01]  /*0de0*/  LOP3.LUT R5, RZ, R22, RZ, 0x33, !PT ;  /* 0x00000016ff057212 */ /* 0x000fe200078e33ff */
[----:B------:R-:W-:Y:S01]  /*0df0*/  IMAD.MOV R15, RZ, RZ, -R10 ;  /* 0x000000ffff0f7224 */ /* 0x000fe200078e0a0a */
[----:B------:R-:W-:Y:S01]  /*0e00*/  LOP3.LUT R24, R2, 0x74, RZ, 0xfc, !PT ;  /* 0x0000007402187812 */ /* 0x000fe200078efcff */
[----:B------:R-:W-:Y:S01]  /*0e10*/  IMAD R40, R0, R13, R40 ;  /* 0x0000000d00287224 */ /* 0x000fe200078e0228 */
[----:B------:R-:W-:Y:S01]  /*0e20*/  LOP3.LUT R13, R2, 0x10, RZ, 0xfc, !PT ;  /* 0x00000010020d7812 */ /* 0x000fe200078efcff */
[----:B------:R-:W-:Y:S01]  /*0e30*/  IMAD.MOV.U32 R8, RZ, RZ, R4 ;  /* 0x000000ffff087224 */ /* 0x000fe200078e0004 */
[----:B------:R-:W-:Y:S01]  /*0e40*/  IABS R21, R24 ;  /* 0x0000001800157213 */ /* 0x000fe20000000000 */
[----:B------:R-:W-:Y:S01]  /*0e50*/  @!P5 IMAD.MOV R7, RZ, RZ, -R7 ;  /* 0x000000ffff07d224 */ /* 0x000fe200078e0a07 */
[C---:B------:R-:W-:Y:S01]  /*0e60*/  ISETP.GT.U32.AND P5, PT, R0.reuse, R29, PT ;  /* 0x0000001d0000720c */ /* 0x040fe20003fa4070 */
[----:B------:R-:W-:Y:S01]  /*0e70*/  IMAD R42, R0, R15, R42 ;  /* 0x0000000f002a7224 */ /* 0x000fe200078e022a */
[----:B------:R-:W-:Y:S01]  /*0e80*/  IABS R34, R13 ;  /* 0x0000000d00227213 */ /* 0x000fe20000000000 */
[----:B------:R-:W-:Y:S01]  /*0e90*/  @!P4 IMAD.IADD R9, R9, 0x1, -R11 ;  /* 0x000000010909c824 */ /* 0x000fe200078e0a0b */
[----:B------:R-:W-:Y:S01]  /*0ea0*/  ISETP.NE.AND P4, PT, R22, RZ, PT ;  /* 0x000000ff1600720c */ /* 0x000fe20003f85270 */
[----:B------:R-:W-:Y:S01]  /*0eb0*/  @!P0 IMAD.MOV R8, RZ, RZ, -R8 ;  /* 0x000000ffff088224 */ /* 0x000fe200078e0a08 */
[C---:B------:R-:W-:Y:S01]  /*0ec0*/  ISETP.GT.U32.AND P0, PT, R0.reuse, R40, PT ;  /* 0x000000280000720c */ /* 0x040fe20003f04070 */
[----:B------:R-:W-:Y:S01]  /*0ed0*/  @!P6 IMAD.MOV R9, RZ, RZ, -R9 ;  /* 0x000000ffff09e224 */ /* 0x000fe200078e0a09 */
[----:B------:R-:W-:Y:S01]  /*0ee0*/  ISETP.GT.U32.AND P6, PT, R0, R42, PT ;  /* 0x0000002a0000720c */ /* 0x000fe20003fc4070 */
[----:B------:R-:W-:Y:S01]  /*0ef0*/  IMAD.HI.U32 R11, R3, R34, RZ ;  /* 0x00000022030b7227 */ /* 0x000fe200078e00ff */
[----:B------:R-:W-:-:S02]  /*0f00*/  SEL R4, R5, R6, !P4 ;  /* 0x0000000605047207 */ /* 0x000fc40006000000 */
[----:B------:R-:W-:Y:S01]  /*0f10*/  SEL R6, R5, R8, !P4 ;  /* 0x0000000805067207 */ /* 0x000fe20006000000 */
[--C-:B------:R-:W-:Y:S01]  /*0f20*/  @!P5 IMAD.IADD R29, R29, 0x1, -R0.reuse ;  /* 0x000000011d1dd824 */ /* 0x100fe200078e0a00 */
[C---:B------:R-:W-:Y:S01]  /*0f30*/  SEL R10, R5.reuse, R7, !P4 ;  /* 0x00000007050a7207 */ /* 0x040fe20006000000 */
[----:B------:R-:W-:Y:S01]  /*0f40*/  IMAD.MOV R11, RZ, RZ, -R11 ;  /* 0x000000ffff0b7224 */ /* 0x000fe200078e0a0b */
[----:B------:R-:W-:Y:S01]  /*0f50*/  SEL R8, R5, R9, !P4 ;  /* 0x0000000905087207 */ /* 0x000fe20006000000 */
[----:B------:R-:W-:Y:S01]  /*0f60*/  IMAD.HI.U32 R5, R3, R47, RZ ;  /* 0x0000002f03057227 */ /* 0x000fe200078e00ff */
[----:B------:R-:W-:Y:S02]  /*0f70*/  ISETP.GT.U32.AND P4, PT, R0, R29, PT ;  /* 0x0000001d0000720c */ /* 0x000fe40003f84070 */
[----:B------:R-:W-:Y:S01]  /*0f80*/  ISETP.GE.AND P5, PT, R12, RZ, PT ;  /* 0x000000ff0c00720c */ /* 0x000fe20003fa6270 */
[--C-:B------:R-:W-:Y:S01]  /*0f90*/  @!P0 IMAD.IADD R40, R40, 0x1, -R0.reuse ;  /* 0x0000000128288824 */ /* 0x100fe200078e0a00 */
[----:B------:R-:W-:Y:S01]  /*0fa0*/  LOP3.LUT R12, R2, 0x18, RZ, 0xfc, !PT ;  /* 0x00000018020c7812 */ /* 0x000fe200078efcff */
[----:B------:R-:W-:Y:S01]  /*0fb0*/  @!P6 IMAD.IADD R42, R42, 0x1, -R0 ;  /* 0x000000012a2ae824 */ /* 0x000fe200078e0a00 */
[----:B------:R-:W-:Y:S01]  /*0fc0*/  LOP3.LUT R15, R2, 0x20, RZ, 0xfc, !PT ;  /* 0x00000020020f7812 */ /* 0x000fe200078efcff */
[----:B------:R-:W-:Y:S01]  /*0fd0*/  IMAD.MOV R7, RZ, RZ, -R5 ;  /* 0x000000ffff077224 */ /* 0x000fe200078e0a05 */
[C---:B------:R-:W-:Y:S01]  /*0fe0*/  ISETP.GT.U32.AND P6, PT, R0.reuse, R40, PT ;  /* 0x000000280000720c */ /* 0x040fe20003fc4070 */
[C---:B------:R-:W-:Y:S01]  /*0ff0*/  IMAD R34, R0.reuse, R11, R34 ;  /* 0x0000000b00227224 */ /* 0x040fe200078e0222 */
[----:B------:R-:W-:Y:S01]  /*1000*/  IABS R48, R12 ;  /* 0x0000000c00307213 */ /* 0x000fe20000000000 */
[C---:B------:R-:W-:Y:S01]  /*1010*/  IMAD R47, R0.reuse, R7, R47 ;  /* 0x00000007002f7224 */ /* 0x040fe200078e022f */
[C---:B------:R-:W-:Y:S01]  /*1020*/  ISETP.GT.U32.AND P0, PT, R0.reuse, R42, PT ;  /* 0x0000002a0000720c */ /* 0x040fe20003f04070 */
[----:B------:R-:W-:Y:S01]  /*1030*/  @!P4 IMAD.IADD R29, R29, 0x1, -R0 ;  /* 0x000000011d1dc824 */ /* 0x000fe200078e0a00 */
[----:B------:R-:W-:Y:S01]  /*1040*/  ISETP.GT.U32.AND P4, PT, R0, R34, PT ;  /* 0x000000220000720c */ /* 0x000fe20003f84070 */
[----:B------:R-:W-:Y:S01]  /*1050*/  IMAD.HI.U32 R7, R3, R48, RZ ;  /* 0x0000003003077227 */ /* 0x000fe200078e00ff */
[----:B------:R-:W-:-:S02]  /*1060*/  IABS R35, R15 ;  /* 0x0000000f00237213 */ /* 0x000fc40000000000 */
[----:B------:R-:W-:Y:S01]  /*1070*/  IABS R22, R52 ;  /* 0x0000003400167213 */ /* 0x000fe20000000000 */
[----:B------:R-:W-:Y:S01]  /*1080*/  VIADD R5, R16, UR6 ;  /* 0x0000000610057c36 */ /* 0x000fe20008000000 */
[----:B------:R-:W-:Y:S01]  /*1090*/  LOP3.LUT R27, R2, 0x78, RZ, 0xfc, !PT ;  /* 0x00000078021b7812 */ /* 0x000fe200078efcff */
[----:B------:R-:W-:Y:S01]  /*10a0*/  @!P6 IMAD.IADD R40, R40, 0x1, -R0 ;  /* 0x000000012828e824 */ /* 0x000fe200078e0a00 */
[C---:B------:R-:W-:Y:S01]  /*10b0*/  ISETP.GT.U32.AND P6, PT, R0.reuse, R47, PT ;  /* 0x0000002f0000720c */ /* 0x040fe20003fc4070 */
[----:B------:R-:W-:Y:S02]  /*10c0*/  IMAD.MOV R7, RZ, RZ, -R7 ;  /* 0x000000ffff077224 */ /* 0x000fe400078e0a07 */
[----:B------:R-:W-:Y:S02]  /*10d0*/  VIADD R11, R5, 0x1c ;  /* 0x0000001c050b7836 */ /* 0x000fe40000000000 */
[----:B------:R-:W-:Y:S02]  /*10e0*/  IMAD R48, R0, R7, R48 ;  /* 0x0000000700307224 */ /* 0x000fe400078e0230 */
[----:B------:R-:W-:Y:S01]  /*10f0*/  @!P3 IMAD.MOV R40, RZ, RZ, -R40 ;  /* 0x000000ffff28b224 */ /* 0x000fe200078e0a28 */
[----:B------:R-:W-:Y:S01]  /*1100*/  IABS R31, R11 ;  /* 0x0000000b001f7213 */ /* 0x000fe20000000000 */
[--C-:B------:R-:W-:Y:S01]  /*1110*/  @!P4 IMAD.IADD R34, R34, 0x1, -R0.reuse ;  /* 0x000000012222c824 */ /* 0x100fe200078e0a00 */
[----:B------:R-:W-:Y:S01]  /*1120*/  ISETP.GT.U32.AND P3, PT, R0, R48, PT ;  /* 0x000000300000720c */ /* 0x000fe20003f64070 */
[----:B------:R-:W-:Y:S01]  /*1130*/  @!P2 IMAD.MOV R29, RZ, RZ, -R29 ;  /* 0x000000ffff1da224 */ /* 0x000fe200078e0a1d */
[----:B------:R-:W-:Y:S01]  /*1140*/  ISETP.GE.AND P4, PT, R14, RZ, PT ;  /* 0x000000ff0e00720c */ /* 0x000fe20003f86270 */
[----:B------:R-:W-:Y:S01]  /*1150*/  @!P6 IMAD.IADD R47, R47, 0x1, -R0 ;  /* 0x000000012f2fe824 */ /* 0x000fe200078e0a00 */
[----:B------:R-:W-:Y:S01]  /*1160*/  ISETP.GT.U32.AND P2, PT, R0, R34, PT ;  /* 0x000000220000720c */ /* 0x000fe20003f44070 */
[----:B------:R-:W-:Y:S01]  /*1170*/  IMAD.HI.U32 R7, R3, R31, RZ ;  /* 0x0000001f03077227 */ /* 0x000fe200078e00ff */
[----:B------:R-:W-:-:S02]  /*1180*/  LOP3.LUT R14, R2, 0x40, RZ, 0xfc, !PT ;  /* 0x00000040020e7812 */ /* 0x000fc400078efcff */
[----:B------:R-:W-:Y:S01]  /*1190*/  ISETP.GT.U32.AND P6, PT, R0, R47, PT ;  /* 0x0000002f0000720c */ /* 0x000fe20003fc4070 */
[--C-:B------:R-:W-:Y:S01]  /*11a0*/  @!P0 IMAD.IADD R42, R42, 0x1, -R0.reuse ;  /* 0x000000012a2a8824 */ /* 0x100fe200078e0a00 */
[----:B------:R-:W-:Y:S01]  /*11b0*/  ISETP.GE.AND P0, PT, R13, RZ, PT ;  /* 0x000000ff0d00720c */ /* 0x000fe20003f06270 */
[----:B------:R-:W-:Y:S01]  /*11c0*/  IMAD.MOV R9, RZ, RZ, -R7 ;  /* 0x000000ffff097224 */ /* 0x000fe200078e0a07 */
[----:B------:R-:W-:Y:S01]  /*11d0*/  LOP3.LUT R13, R2, 0x24, RZ, 0xfc, !PT ;  /* 0x00000024020d7812 */ /* 0x000fe200078efcff */
[----:B------:R-:W-:Y:S01]  /*11e0*/  IMAD.HI.U32 R7, R3, R35, RZ ;  /* 0x0000002303077227 */ /* 0x000fe200078e00ff */
[----:B------:R-:W-:Y:S02]  /*11f0*/  IABS R36, R14 ;  /* 0x0000000e00247213 */ /* 0x000fe40000000000 */
[----:B------:R-:W-:Y:S01]  /*1200*/  IABS R49, R13 ;  /* 0x0000000d00317213 */ /* 0x000fe20000000000 */
[----:B------:R-:W-:Y:S02]  /*1210*/  @!P3 IMAD.IADD R48, R48, 0x1, -R0 ;  /* 0x000000013030b824 */ /* 0x000fe400078e0a00 */
[----:B------:R-:W-:-:S02]  /*1220*/  IMAD.MOV R7, RZ, RZ, -R7 ;  /* 0x000000ffff077224 */ /* 0x000fc400078e0a07 */
[C---:B------:R-:W-:Y:S01]  /*1230*/  IMAD R31, R0.reuse, R9, R31 ;  /* 0x00000009001f7224 */ /* 0x040fe200078e021f */
[C---:B------:R-:W-:Y:S01]  /*1240*/  ISETP.GT.U32.AND P3, PT, R0.reuse, R48, PT ;  /* 0x000000300000720c */ /* 0x040fe20003f64070 */
[----:B------:R-:W-:Y:S01]  /*1250*/  IMAD R35, R0, R7, R35 ;  /* 0x0000000700237224 */ /* 0x000fe200078e0223 */
[----:B------:R-:W-:Y:S01]  /*1260*/  LOP3.LUT R9, R2, 0x28, RZ, 0xfc, !PT ;  /* 0x0000002802097812 */ /* 0x000fe200078efcff */
[--C-:B------:R-:W-:Y:S01]  /*1270*/  @!P2 IMAD.IADD R34, R34, 0x1, -R0.reuse ;  /* 0x000000012222a824 */ /* 0x100fe200078e0a00 */
[----:B------:R-:W-:Y:S01]  /*1280*/  ISETP.GE.AND P2, PT, R11, RZ, PT ;  /* 0x000000ff0b00720c */ /* 0x000fe20003f46270 */
[----:B------:R-:W-:Y:S01]  /*1290*/  IMAD.HI.U32 R7, R3, R49, RZ ;  /* 0x0000003103077227 */ /* 0x000fe200078e00ff */
[----:B------:R-:W-:Y:S02]  /*12a0*/  IABS R38, R9 ;  /* 0x0000000900267213 */ /* 0x000fe40000000000 */
[----:B------:R-:W-:Y:S01]  /*12b0*/  LOP3.LUT R11, R2, 0x2c, RZ, 0xfc, !PT ;  /* 0x0000002c020b7812 */ /* 0x000fe200078efcff */
[----:B------:R-:W-:Y:S01]  /*12c0*/  @!P6 IMAD.IADD R47, R47, 0x1, -R0 ;  /* 0x000000012f2fe824 */ /* 0x000fe200078e0a00 */
[C---:B------:R-:W-:Y:S01]  /*12d0*/  ISETP.GT.U32.AND P6, PT, R0.reuse, R31, PT ;  /* 0x0000001f0000720c */ /* 0x040fe20003fc4070 */
[----:B------:R-:W-:Y:S01]  /*12e0*/  @!P0 IMAD.MOV R34, RZ, RZ, -R34 ;  /* 0x000000ffff228224 */ /* 0x000fe200078e0a22 */
[----:B------:R-:W-:Y:S01]  /*12f0*/  ISETP.GT.U32.AND P0, PT, R0, R35, PT ;  /* 0x000000230000720c */ /* 0x000fe20003f04070 */
[----:B------:R-:W-:Y:S01]  /*1300*/  IMAD.MOV R7, RZ, RZ, -R7 ;  /* 0x000000ffff077224 */ /* 0x000fe200078e0a07 */
[----:B------:R-:W-:Y:S01]  /*1310*/  IABS R39, R11 ;  /* 0x0000000b00277213 */ /* 0x000fe20000000000 */
[----:B------:R-:W-:-:S02]  /*1320*/  @!P3 IMAD.IADD R48, R48, 0x1, -R0 ;  /* 0x000000013030b824 */ /* 0x000fc400078e0a00 */
[----:B------:R-:W-:Y:S02]  /*1330*/  IMAD R49, R0, R7, R49 ;  /* 0x0000000700317224 */ /* 0x000fe400078e0231 */
[----:B------:R-:W-:Y:S01]  /*1340*/  @!P5 IMAD.MOV R42, RZ, RZ, -R42 ;  /* 0x000000ffff2ad224 */ /* 0x000fe200078e0a2a */
[----:B------:R-:W-:Y:S01]  /*1350*/  ISETP.GE.AND P5, PT, R12, RZ, PT ;  /* 0x000000ff0c00720c */ /* 0x000fe20003fa6270 */
[----:B------:R-:W-:Y:S01]  /*1360*/  IMAD.HI.U32 R7, R3, R38, RZ ;  /* 0x0000002603077227 */ /* 0x000fe200078e00ff */
[----:B------:R-:W-:Y:S02]  /*1370*/  ISETP.GT.U32.AND P3, PT, R0, R49, PT ;  /* 0x000000310000720c */ /* 0x000fe40003f64070 */
[----:B------:R-:W-:Y:S01]  /*1380*/  LOP3.LUT R12, R2, 0x30, RZ, 0xfc, !PT ;  /* 0x00000030020c7812 */ /* 0x000fe200078efcff */
[--C-:B------:R-:W-:Y:S02]  /*1390*/  @!P6 IMAD.IADD R31, R31, 0x1, -R0.reuse ;  /* 0x000000011f1fe824 */ /* 0x100fe400078e0a00 */
[----:B------:R-:W-:Y:S01]  /*13a0*/  @!P0 IMAD.IADD R35, R35, 0x1, -R0 ;  /* 0x0000000123238824 */ /* 0x000fe200078e0a00 */
[----:B------:R-:W-:Y:S01]  /*13b0*/  IABS R33, R12 ;  /* 0x0000000c00217213 */ /* 0x000fe20000000000 */
[----:B------:R-:W-:Y:S01]  /*13c0*/  IMAD.MOV R7, RZ, RZ, -R7 ;  /* 0x000000ffff077224 */ /* 0x000fe200078e0a07 */
[C---:B------:R-:W-:Y:S01]  /*13d0*/  ISETP.GT.U32.AND P6, PT, R0.reuse, R31, PT ;  /* 0x0000001f0000720c */ /* 0x040fe20003fc4070 */
[----:B------:R-:W-:Y:S01]  /*13e0*/  @!P4 IMAD.MOV R47, RZ, RZ, -R47 ;  /* 0x000000ffff2fc224 */ /* 0x000fe200078e0a2f */
[C---:B------:R-:W-:Y:S01]  /*13f0*/  ISETP.GT.U32.AND P0, PT, R0.reuse, R35, PT ;  /* 0x000000230000720c */ /* 0x040fe20003f04070 */
[----:B------:R-:W-:Y:S01]  /*1400*/  IMAD R38, R0, R7, R38 ;  /* 0x0000000700267224 */ /* 0x000fe200078e0226 */
[----:B------:R-:W-:Y:S01]  /*1410*/  ISETP.GE.AND P4, PT, R15, RZ, PT ;  /* 0x000000ff0f00720c */ /* 0x000fe20003f86270 */
[----:B------:R-:W-:Y:S01]  /*1420*/  @!P3 IMAD.IADD R49, R49, 0x1, -R0 ;  /* 0x000000013131b824 */ /* 0x000fe200078e0a00 */
[----:B------:R-:W-:Y:S01]  /*1430*/  LOP3.LUT R15, R2, 0x4c, RZ, 0xfc, !PT ;  /* 0x0000004c020f7812 */ /* 0x000fe200078efcff */
[----:B------:R-:W-:-:S03]  /*1440*/  IMAD.HI.U32 R7, R3, R39, RZ ;  /* 0x0000002703077227 */ /* 0x000fc600078e00ff */
[C---:B------:R-:W-:Y:S01]  /*1450*/  ISETP.GT.U32.AND P3, PT, R0.reuse, R49, PT ;  /* 0x000000310000720c */ /* 0x040fe20003f64070 */
[----:B------:R-:W-:Y:S01]  /*1460*/  @!P5 IMAD.MOV R48, RZ, RZ, -R48 ;  /* 0x000000ffff30d224 */ /* 0x000fe200078e0a30 */
[----:B------:R-:W-:Y:S01]  /*1470*/  ISETP.GE.AND P5, PT, R13, RZ, PT ;  /* 0x000000ff0d00720c */ /* 0x000fe20003fa6270 */
[--C-:B------:R-:W-:Y:S01]  /*1480*/  @!P6 IMAD.IADD R31, R31, 0x1, -R0.reuse ;  /* 0x000000011f1fe824 */ /* 0x100fe200078e0a00 */
[----:B------:R-:W-:Y:S01]  /*1490*/  ISETP.GE.AND P6, PT, R9, RZ, PT ;  /* 0x000000ff0900720c */ /* 0x000fe20003fc6270 */
[----:B------:R-:W-:Y:S01]  /*14a0*/  IMAD.MOV R9, RZ, RZ, -R7 ;  /* 0x000000ffff097224 */ /* 0x000fe200078e0a07 */
[----:B------:R-:W-:Y:S01]  /*14b0*/  IABS R44, R15 ;  /* 0x0000000f002c7213 */ /* 0x000fe20000000000 */
[----:B------:R-:W-:Y:S01]  /*14c0*/  @!P0 IMAD.IADD R35, R35, 0x1, -R0 ;  /* 0x0000000123238824 */ /* 0x000fe200078e0a00 */
[----:B------:R-:W-:Y:S01]  /*14d0*/  ISETP.GT.U32.AND P0, PT, R0, R38, PT ;  /* 0x000000260000720c */ /* 0x000fe20003f04070 */
[----:B------:R-:W-:-:S04]  /*14e0*/  IMAD.HI.U32 R7, R3, R33, RZ ;  /* 0x0000002103077227 */ /* 0x000fc800078e00ff */
[----:B------:R-:W-:Y:S02]  /*14f0*/  IMAD.MOV R7, RZ, RZ, -R7 ;  /* 0x000000ffff077224 */ /* 0x000fe400078e0a07 */
[--C-:B------:R-:W-:Y:S02]  /*1500*/  @!P3 IMAD.IADD R49, R49, 0x1, -R0.reuse ;  /* 0x000000013131b824 */ /* 0x100fe400078e0a00 */
[C---:B------:R-:W-:Y:S02]  /*1510*/  IMAD R33, R0.reuse, R7, R33 ;  /* 0x0000000700217224 */ /* 0x040fe400078e0221 */
[C---:B------:R-:W-:Y:S02]  /*1520*/  IMAD R39, R0.reuse, R9, R39 ;  /* 0x0000000900277224 */ /* 0x040fe400078e0227 */
[----:B------:R-:W-:Y:S01]  /*1530*/  @!P5 IMAD.MOV R49, RZ, RZ, -R49 ;  /* 0x000000ffff31d224 */ /* 0x000fe200078e0a31 */
[----:B------:R-:W-:Y:S01]  /*1540*/  ISETP.GT.U32.AND P5, PT, R0, R33, PT ;  /* 0x000000210000720c */ /* 0x000fe20003fa4070 */
[----:B------:R-:W-:Y:S01]  /*1550*/  @!P4 IMAD.MOV R35, RZ, RZ, -R35 ;  /* 0x000000ffff23c224 */ /* 0x000fe200078e0a23 */
[----:B------:R-:W-:Y:S01]  /*1560*/  ISETP.GE.AND P4, PT, R12, RZ, PT ;  /* 0x000000ff0c00720c */ /* 0x000fe20003f86270 */
[----:B------:R-:W-:Y:S01]  /*1570*/  @!P0 IMAD.IADD R38, R38, 0x1, -R0 ;  /* 0x0000000126268824 */ /* 0x000fe200078e0a00 */
[----:B------:R-:W-:Y:S01]  /*1580*/  LOP3.LUT R12, R2, 0x38, RZ, 0xfc, !PT ;  /* 0x00000038020c7812 */ /* 0x000fe200078efcff */
[----:B------:R-:W-:Y:S01]  /*1590*/  @!P2 IMAD.MOV R31, RZ, RZ, -R31 ;  /* 0x000000ffff1fa224 */ /* 0x000fe200078e0a1f */
[C---:B------:R-:W-:Y:S01]  /*15a0*/  ISETP.GT.U32.AND P3, PT, R0.reuse, R39, PT ;  /* 0x000000270000720c */ /* 0x040fe20003f64070 */
[C---:B------:R-:W-:Y:S01]  /*15b0*/  VIADD R13, R5.reuse, 0x3c ;  /* 0x0000003c050d7836 */ /* 0x040fe20000000000 */
[----:B------:R-:W-:Y:S01]  /*15c0*/  IABS R51, R12 ;  /* 0x0000000c00337213 */ /* 0x000fe20000000000 */
[----:B------:R-:W-:Y:S01]  /*15d0*/  VIADD R26, R5, 0x7c ;  /* 0x0000007c051a7836 */ /* 0x000fe20000000000 */
[----:B------:R-:W-:-:S02]  /*15e0*/  ISETP.GT.U32.AND P0, PT, R0, R38, PT ;  /* 0x000000260000720c */ /* 0x000fc40003f04070 */
[----:B------:R-:W-:Y:S01]  /*15f0*/  ISETP.GE.AND P2, PT, R11, RZ, PT ;  /* 0x000000ff0b00720c */ /* 0x000fe20003f46270 */
[----:B------:R-:W-:Y:S01]  /*1600*/  IMAD.HI.U32 R9, R3, R51, RZ ;  /* 0x0000003303097227 */ /* 0x000fe200078e00ff */
[----:B------:R-:W-:Y:S02]  /*1610*/  LOP3.LUT R11, R2, 0x34, RZ, 0xfc, !PT ;  /* 0x00000034020b7812 */ /* 0x000fe400078efcff */
[----:B------:R-:W-:Y:S01]  /*1620*/  IABS R43, R13 ;  /* 0x0000000d002b7213 */ /* 0x000fe20000000000 */
[--C-:B------:R-:W-:Y:S01]  /*1630*/  @!P5 IMAD.IADD R33, R33, 0x1, -R0.reuse ;  /* 0x000000012121d824 */ /* 0x100fe200078e0a00 */
[----:B------:R-:W-:Y:S01]  /*1640*/  IABS R45, R11 ;  /* 0x0000000b002d7213 */ /* 0x000fe20000000000 */
[----:B------:R-:W-:Y:S01]  /*1650*/  IMAD.MOV R9, RZ, RZ, -R9 ;  /* 0x000000ffff097224 */ /* 0x000fe200078e0a09 */
[----:B------:R-:W-:Y:S01]  /*1660*/  IABS R19, R26 ;  /* 0x0000001a00137213 */ /* 0x000fe20000000000 */
[--C-:B------:R-:W-:Y:S01]  /*1670*/  @!P3 IMAD.IADD R39, R39, 0x1, -R0.reuse ;  /* 0x000000012727b824 */ /* 0x100fe200078e0a00 */
[----:B------:R-:W-:Y:S01]  /*1680*/  ISETP.GT.U32.AND P5, PT, R0, R33, PT ;  /* 0x000000210000720c */ /* 0x000fe20003fa4070 */
[----:B------:R-:W-:Y:S01]  /*1690*/  @!P0 IMAD.IADD R38, R38, 0x1, -R0 ;  /* 0x0000000126268824 */ /* 0x000fe200078e0a00 */
[----:B------:R-:W-:Y:S01]  /*16a0*/  ISETP.GE.AND P0, PT, R11, RZ, PT ;  /* 0x000000ff0b00720c */ /* 0x000fe20003f06270 */
[C---:B------:R-:W-:Y:S01]  /*16b0*/  IMAD R51, R0.reuse, R9, R51 ;  /* 0x0000000900337224 */ /* 0x040fe200078e0233 */
[----:B------:R-:W-:Y:S01]  /*16c0*/  ISETP.GT.U32.AND P3, PT, R0, R39, PT ;  /* 0x000000270000720c */ /* 0x000fe20003f64070 */
[----:B------:R-:W-:Y:S01]  /*16d0*/  IMAD.HI.U32 R7, R3, R45, RZ ;  /* 0x0000002d03077227 */ /* 0x000fe200078e00ff */
[----:B------:R-:W-:-:S03]  /*16e0*/  LOP3.LUT R11, R2, 0x44, RZ, 0xfc, !PT ;  /* 0x00000044020b7812 */ /* 0x000fc600078efcff */
[----:B------:R-:W-:Y:S01]  /*16f0*/  IMAD.HI.U32 R9, R3, R36, RZ ;  /* 0x0000002403097227 */ /* 0x000fe200078e00ff */
[----:B------:R-:W-:-:S03]  /*1700*/  IABS R30, R11 ;  /* 0x0000000b001e7213 */ /* 0x000fc60000000000 */
[----:B------:R-:W-:Y:S01]  /*1710*/  @!P6 IMAD.MOV R38, RZ, RZ, -R38 ;  /* 0x000000ffff26e224 */ /* 0x000fe200078e0a26 */
[C---:B------:R-:W-:Y:S01]  /*1720*/  ISETP.GT.U32.AND P6, PT, R0.reuse, R51, PT ;  /* 0x000000330000720c */ /* 0x040fe20003fc4070 */
[----:B------:R-:W-:Y:S02]  /*1730*/  IMAD.MOV R7, RZ, RZ, -R7 ;  /* 0x000000ffff077224 */ /* 0x000fe400078e0a07 */
[----:B------:R-:W-:Y:S02]  /*1740*/  IMAD.MOV R9, RZ, RZ, -R9 ;  /* 0x000000ffff097224 */ /* 0x000fe400078e0a09 */
[----:B------:R-:W-:Y:S02]  /*1750*/  IMAD R45, R0, R7, R45 ;  /* 0x00000007002d7224 */ /* 0x000fe400078e022d */
[----:B------:R-:W-:-:S04]  /*1760*/  IMAD.HI.U32 R7, R3, R43, RZ ;  /* 0x0000002b03077227 */ /* 0x000fc800078e00ff */
[C---:B------:R-:W-:Y:S02]  /*1770*/  IMAD R36, R0.reuse, R9, R36 ;  /* 0x0000000900247224 */ /* 0x040fe400078e0224 */
[--C-:B------:R-:W-:Y:S02]  /*1780*/  @!P5 IMAD.IADD R33, R33, 0x1, -R0.reuse ;  /* 0x000000012121d824 */ /* 0x100fe400078e0a00 */
[----:B------:R-:W-:Y:S02]  /*1790*/  IMAD.MOV R7, RZ, RZ, -R7 ;  /* 0x000000ffff077224 */ /* 0x000fe400078e0a07 */
[--C-:B------:R-:W-:Y:S01]  /*17a0*/  @!P3 IMAD.IADD R39, R39, 0x1, -R0.reuse ;  /* 0x000000012727b824 */ /* 0x100fe200078e0a00 */
[C---:B------:R-:W-:Y:S01]  /*17b0*/  ISETP.GT.U32.AND P3, PT, R0.reuse, R45, PT ;  /* 0x0000002d0000720c */ /* 0x040fe20003f64070 */
[----:B------:R-:W-:Y:S01]  /*17c0*/  @!P4 IMAD.MOV R33, RZ, RZ, -R33 ;  /* 0x000000ffff21c224 */ /* 0x000fe200078e0a21 */
[----:B------:R-:W-:Y:S01]  /*17d0*/  ISETP.GT.U32.AND P4, PT, R0, R36, PT ;  /* 0x000000240000720c */ /* 0x000fe20003f84070 */
[----:B------:R-:W-:-:S02]  /*17e0*/  @!P6 IMAD.IADD R51, R51, 0x1, -R0 ;  /* 0x000000013333e824 */ /* 0x000fc400078e0a00 */
[----:B------:R-:W-:Y:S02]  /*17f0*/  IMAD R43, R0, R7, R43 ;  /* 0x00000007002b7224 */ /* 0x000fe400078e022b */
[----:B------:R-:W-:Y:S01]  /*1800*/  @!P2 IMAD.MOV R39, RZ, RZ, -R39 ;  /* 0x000000ffff27a224 */ /* 0x000fe200078e0a27 */
[----:B------:R-:W-:Y:S01]  /*1810*/  ISETP.GE.AND P2, PT, R12, RZ, PT ;  /* 0x000000ff0c00720c */ /* 0x000fe20003f46270 */
[----:B------:R-:W-:Y:S01]  /*1820*/  IMAD.HI.U32 R7, R3, R30, RZ ;  /* 0x0000001e03077227 */ /* 0x000fe200078e00ff */
[----:B------:R-:W-:Y:S02]  /*1830*/  LOP3.LUT R12, R2, 0x48, RZ, 0xfc, !PT ;  /* 0x00000048020c7812 */ /* 0x000fe400078efcff */
[C---:B------:R-:W-:Y:S01]  /*1840*/  ISETP.GT.U32.AND P6, PT, R0.reuse, R51, PT ;  /* 0x000000330000720c */ /* 0x040fe20003fc4070 */
[----:B------:R-:W-:Y:S01]  /*1850*/  IMAD.MOV R7, RZ, RZ, -R7 ;  /* 0x000000ffff077224 */ /* 0x000fe200078e0a07 */
[----:B------:R-:W-:Y:S01]  /*1860*/  ISETP.GT.U32.AND P5, PT, R0, R43, PT ;  /* 0x0000002b0000720c */ /* 0x000fe20003fa4070 */
[----:B------:R-:W-:Y:S01]  /*1870*/  @!P4 IMAD.IADD R36, R36, 0x1, -R0 ;  /* 0x000000012424c824 */ /* 0x000fe200078e0a00 */
[----:B------:R-:W-:Y:S01]  /*1880*/  IABS R41, R12 ;  /* 0x0000000c00297213 */ /* 0x000fe20000000000 */
[----:B------:R-:W-:-:S02]  /*1890*/  IMAD R30, R0, R7, R30 ;  /* 0x00000007001e7224 */ /* 0x000fc400078e021e */
[----:B------:R-:W-:Y:S01]  /*18a0*/  @!P3 IMAD.IADD R45, R45, 0x1, -R0 ;  /* 0x000000012d2db824 */ /* 0x000fe200078e0a00 */
[----:B------:R-:W-:Y:S01]  /*18b0*/  ISETP.GT.U32.AND P4, PT, R0, R36, PT ;  /* 0x000000240000720c */ /* 0x000fe20003f84070 */
[----:B------:R-:W-:-:S03]  /*18c0*/  IMAD.HI.U32 R7, R3, R41, RZ ;  /* 0x0000002903077227 */ /* 0x000fc600078e00ff */
[C---:B------:R-:W-:Y:S01]  /*18d0*/  ISETP.GT.U32.AND P3, PT, R0.reuse, R45, PT ;  /* 0x0000002d0000720c */ /* 0x040fe20003f64070 */
[----:B------:R-:W-:Y:S02]  /*18e0*/  IMAD.MOV R9, RZ, RZ, -R7 ;  /* 0x000000ffff097224 */ /* 0x000fe400078e0a07 */
[----:B------:R-:W-:Y:S01]  /*18f0*/  @!P6 IMAD.IADD R51, R51, 0x1, -R0 ;  /* 0x000000013333e824 */ /* 0x000fe200078e0a00 */
[----:B------:R-:W-:Y:S01]  /*1900*/  ISETP.GT.U32.AND P6, PT, R0, R30, PT ;  /* 0x0000001e0000720c */ /* 0x000fe20003fc4070 */
[----:B------:R-:W-:-:S04]  /*1910*/  IMAD.HI.U32 R7, R3, R44, RZ ;  /* 0x0000002c03077227 */ /* 0x000fc800078e00ff */
[--C-:B------:R-:W-:Y:S02]  /*1920*/  @!P5 IMAD.IADD R43, R43, 0x1, -R0.reuse ;  /* 0x000000012b2bd824 */ /* 0x100fe400078e0a00 */
[----:B------:R-:W-:Y:S02]  /*1930*/  IMAD.MOV R7, RZ, RZ, -R7 ;  /* 0x000000ffff077224 */ /* 0x000fe400078e0a07 */
[----:B------:R-:W-:Y:S01]  /*1940*/  @!P4 IMAD.IADD R36, R36, 0x1, -R0 ;  /* 0x000000012424c824 */ /* 0x000fe200078e0a00 */
[C---:B------:R-:W-:Y:S01]  /*1950*/  ISETP.GT.U32.AND P5, PT, R0.reuse, R43, PT ;  /* 0x0000002b0000720c */ /* 0x040fe20003fa4070 */
[----:B------:R-:W-:Y:S02]  /*1960*/  IMAD R44, R0, R7, R44 ;  /* 0x00000007002c7224 */ /* 0x000fe400078e022c */
[--C-:B------:R-:W-:Y:S01]  /*1970*/  @!P6 IMAD.IADD R30, R30, 0x1, -R0.reuse ;  /* 0x000000011e1ee824 */ /* 0x100fe200078e0a00 */
[----:B------:R-:W-:Y:S01]  /*1980*/  ISETP.GE.AND P6, PT, R11, RZ, PT ;  /* 0x000000ff0b00720c */ /* 0x000fe20003fc6270 */
[C---:B------:R-:W-:Y:S01]  /*1990*/  IMAD R41, R0.reuse, R9, R41 ;  /* 0x0000000900297224 */ /* 0x040fe200078e0229 */
[----:B------:R-:W-:Y:S01]  /*19a0*/  ISETP.GT.U32.AND P4, PT, R0, R44, PT ;  /* 0x0000002c0000720c */ /* 0x000fe20003f84070 */
[----:B------:R-:W-:Y:S01]  /*19b0*/  @!P2 IMAD.MOV R51, RZ, RZ, -R51 ;  /* 0x000000ffff33a224 */ /* 0x000fe200078e0a33 */
[----:B------:R-:W-:Y:S01]  /*19c0*/  LOP3.LUT R11, R2, 0x50, RZ, 0xfc, !PT ;  /* 0x00000050020b7812 */ /* 0x000fe200078efcff */
[----:B------:R-:W-:Y:S01]  /*19d0*/  @!P3 IMAD.IADD R45, R45, 0x1, -R0 ;  /* 0x000000012d2db824 */ /* 0x000fe200078e0a00 */
[----:B------:R-:W-:-:S02]  /*19e0*/  ISETP.GT.U32.AND P2, PT, R0, R30, PT ;  /* 0x0000001e0000720c */ /* 0x000fc40003f44070 */
[----:B------:R-:W-:Y:S01]  /*19f0*/  IABS R46, R11 ;  /* 0x0000000b002e7213 */ /* 0x000fe20000000000 */
[--C-:B------:R-:W-:Y:S01]  /*1a00*/  @!P5 IMAD.IADD R43, R43, 0x1, -R0.reuse ;  /* 0x000000012b2bd824 */ /* 0x100fe200078e0a00 */
[----:B------:R-:W-:Y:S01]  /*1a10*/  ISETP.GT.U32.AND P5, PT, R0, R41, PT ;  /* 0x000000290000720c */ /* 0x000fe20003fa4070 */
[----:B------:R-:W-:Y:S01]  /*1a20*/  @!P0 IMAD.MOV R45, RZ, RZ, -R45 ;  /* 0x000000ffff2d8224 */ /* 0x000fe200078e0a2d */
[----:B------:R-:W-:Y:S01]  /*1a30*/  ISETP.GE.AND P3, PT, R13, RZ, PT ;  /* 0x000000ff0d00720c */ /* 0x000fe20003f66270 */
[C---:B------:R-:W-:Y:S01]  /*1a40*/  IMAD.HI.U32 R7, R3.reuse, R46, RZ ;  /* 0x0000002e03077227 */ /* 0x040fe200078e00ff */
[----:B------:R-:W-:Y:S02]  /*1a50*/  LOP3.LUT R13, R2, 0x54, RZ, 0xfc, !PT ;  /* 0x00000054020d7812 */ /* 0x000fe400078efcff */
[----:B------:R-:W-:Y:S01]  /*1a60*/  ISETP.GE.AND P0, PT, R14, RZ, PT ;  /* 0x000000ff0e00720c */ /* 0x000fe20003f06270 */
[--C-:B------:R-:W-:Y:S01]  /*1a70*/  @!P4 IMAD.IADD R44, R44, 0x1, -R0.reuse ;  /* 0x000000012c2cc824 */ /* 0x100fe200078e0a00 */
[----:B------:R-:W-:Y:S01]  /*1a80*/  IABS R32, R13 ;  /* 0x0000000d00207213 */ /* 0x000fe20000000000 */
[----:B------:R-:W-:Y:S01]  /*1a90*/  IMAD.MOV R7, RZ, RZ, -R7 ;  /* 0x000000ffff077224 */ /* 0x000fe200078e0a07 */
[----:B------:R-:W-:Y:S01]  /*1aa0*/  LOP3.LUT R14, R2, 0x64, RZ, 0xfc, !PT ;  /* 0x00000064020e7812 */ /* 0x000fe200078efcff */
[----:B------:R-:W-:Y:S01]  /*1ab0*/  @!P2 IMAD.IADD R30, R30, 0x1, -R0 ;  /* 0x000000011e1ea824 */ /* 0x000fe200078e0a00 */
[----:B------:R-:W-:Y:S01]  /*1ac0*/  ISETP.GT.U32.AND P4, PT, R0, R44, PT ;  /* 0x0000002c0000720c */ /* 0x000fe20003f84070 */
[----:B------:R-:W-:Y:S01]  /*1ad0*/  IMAD.HI.U32 R9, R3, R32, RZ ;  /* 0x0000002003097227 */ /* 0x000fe200078e00ff */
[----:B-1----:R-:W-:-:S02]  /*1ae0*/  IABS R16, R14 ;  /* 0x0000000e00107213 */ /* 0x002fc40000000000 */
[----:B------:R-:W-:Y:S01]  /*1af0*/  ISETP.GE.AND P2, PT, R15, RZ, PT ;  /* 0x000000ff0f00720c */ /* 0x000fe20003f46270 */
[----:B------:R-:W-:Y:S01]  /*1b00*/  @!P5 IMAD.IADD R41, R41, 0x1, -R0 ;  /* 0x000000012929d824 */ /* 0x000fe200078e0a00 */
[----:B------:R-:W-:Y:S01]  /*1b10*/  ISETP.GE.AND P5, PT, R12, RZ, PT ;  /* 0x000000ff0c00720c */ /* 0x000fe20003fa6270 */
[----:B------:R-:W-:Y:S01]  /*1b20*/  IMAD R46, R0, R7, R46 ;  /* 0x00000007002e7224 */ /* 0x000fe200078e022e */
[C---:B------:R-:W-:Y:S01]  /*1b30*/  LOP3.LUT R7, R2.reuse, 0x58, RZ, 0xfc, !PT ;  /* 0x0000005802077812 */ /* 0x040fe200078efcff */
[----:B------:R-:W-:Y:S01]  /*1b40*/  IMAD.MOV R9, RZ, RZ, -R9 ;  /* 0x000000ffff097224 */ /* 0x000fe200078e0a09 */
[----:B------:R-:W-:Y:S01]  /*1b50*/  LOP3.LUT R12, R2, 0x60, RZ, 0xfc, !PT ;  /* 0x00000060020c7812 */ /* 0x000fe200078efcff */
[----:B------:R-:W-:Y:S01]  /*1b60*/  @!P3 IMAD.MOV R43, RZ, RZ, -R43 ;  /* 0x000000ffff2bb224 */ /* 0x000fe200078e0a2b */
[C---:B------:R-:W-:Y:S01]  /*1b70*/  ISETP.GT.U32.AND P3, PT, R0.reuse, R41, PT ;  /* 0x000000290000720c */ /* 0x040fe20003f64070 */
[----:B------:R-:W-:Y:S01]  /*1b80*/  @!P6 IMAD.MOV R30, RZ, RZ, -R30 ;  /* 0x000000ffff1ee224 */ /* 0x000fe200078e0a1e */
[C---:B------:R-:W-:Y:S01]  /*1b90*/  ISETP.GT.U32.AND P6, PT, R0.reuse, R46, PT ;  /* 0x0000002e0000720c */ /* 0x040fe20003fc4070 */
[----:B------:R-:W-:Y:S01]  /*1ba0*/  IMAD R32, R0, R9, R32 ;  /* 0x0000000900207224 */ /* 0x000fe200078e0220 */
[----:B------:R-:W-:Y:S01]  /*1bb0*/  IABS R50, R7 ;  /* 0x0000000700327213 */ /* 0x000fe20000000000 */
[----:B------:R-:W-:Y:S01]  /*1bc0*/  @!P4 IMAD.IADD R44, R44, 0x1, -R0 ;  /* 0x000000012c2cc824 */ /* 0x000fe200078e0a00 */
[----:B------:R-:W-:Y:S01]  /*1bd0*/  IABS R28, R12 ;  /* 0x0000000c001c7213 */ /* 0x000fe20000000000 */
[----:B------:R-:W-:Y:S01]  /*1be0*/  @!P0 IMAD.MOV R36, RZ, RZ, -R36 ;  /* 0x000000ffff248224 */ /* 0x000fe200078e0a24 */
[----:B------:R-:W-:Y:S01]  /*1bf0*/  ISETP.GT.U32.AND P4, PT, R0, R32, PT ;  /* 0x000000200000720c */ /* 0x000fe20003f84070 */
[----:B------:R-:W-:Y:S01]  /*1c00*/  @!P2 IMAD.MOV R44, RZ, RZ, -R44 ;  /* 0x000000ffff2ca224 */ /* 0x000fe200078e0a2c */
[----:B------:R-:W-:Y:S01]  /*1c10*/  LOP3.LUT R15, R2, 0x68, RZ, 0xfc, !PT ;  /* 0x00000068020f7812 */ /* 0x000fe200078efcff */
[----:B------:R-:W-:Y:S01]  /*1c20*/  IMAD.HI.U32 R9, R3, R28, RZ ;  /* 0x0000001c03097227 */ /* 0x000fe200078e00ff */
[----:B------:R-:W-:-:S02]  /*1c30*/  ISETP.GE.AND P0, PT, R11, RZ, PT ;  /* 0x000000ff0b00720c */ /* 0x000fc40003f06270 */
[----:B------:R-:W-:Y:S01]  /*1c40*/  IABS R18, R15 ;  /* 0x0000000f00127213 */ /* 0x000fe20000000000 */
[--C-:B------:R-:W-:Y:S01]  /*1c50*/  @!P3 IMAD.IADD R41, R41, 0x1, -R0.reuse ;  /* 0x000000012929b824 */ /* 0x100fe200078e0a00 */
[----:B------:R-:W-:Y:S01]  /*1c60*/  ISETP.GE.AND P3, PT, R13, RZ, PT ;  /* 0x000000ff0d00720c */ /* 0x000fe20003f66270 */
[----:B------:R-:W-:Y:S02]  /*1c70*/  @!P6 IMAD.IADD R46, R46, 0x1, -R0 ;  /* 0x000000012e2ee824 */ /* 0x000fe400078e0a00 */
[----:B------:R-:W-:Y:S01]  /*1c80*/  @!P5 IMAD.MOV R41, RZ, RZ, -R41 ;  /* 0x000000ffff29d224 */ /* 0x000fe200078e0a29 */
[----:B------:R-:W-:Y:S01]  /*1c90*/  ISETP.GE.AND P5, PT, R7, RZ, PT ;  /* 0x000000ff0700720c */ /* 0x000fe20003fa6270 */
[----:B------:R-:W-:Y:S01]  /*1ca0*/  IMAD.HI.U32 R7, R3, R50, RZ ;  /* 0x0000003203077227 */ /* 0x000fe200078e00ff */
[----:B------:R-:W-:-:S03]  /*1cb0*/  ISETP.GT.U32.AND P6, PT, R0, R46, PT ;  /* 0x0000002e0000720c */ /* 0x000fc60003fc4070 */
[----:B------:R-:W-:Y:S02]  /*1cc0*/  @!P4 IMAD.IADD R32, R32, 0x1, -R0 ;  /* 0x000000012020c824 */ /* 0x000fe400078e0a00 */
[----:B------:R-:W-:Y:S02]  /*1cd0*/  IMAD.MOV R7, RZ, RZ, -R7 ;  /* 0x000000ffff077224 */ /* 0x000fe400078e0a07 */
[----:B------:R-:W-:Y:S01]  /*1ce0*/  IMAD.MOV R13, RZ, RZ, -R9 ;  /* 0x000000ffff0d7224 */ /* 0x000fe200078e0a09 */
[C---:B------:R-:W-:Y:S01]  /*1cf0*/  ISETP.GT.U32.AND P4, PT, R0.reuse, R32, PT ;  /* 0x000000200000720c */ /* 0x040fe20003f84070 */
[C---:B------:R-:W-:Y:S02]  /*1d00*/  IMAD R50, R0.reuse, R7, R50 ;  /* 0x0000000700327224 */ /* 0x040fe400078e0232 */
[----:B------:R-:W-:Y:S01]  /*1d10*/  IMAD R28, R0, R13, R28 ;  /* 0x0000000d001c7224 */ /* 0x000fe200078e021c */
[----:B------:R-:W-:Y:S01]  /*1d20*/  IABS R13, R27 ;  /* 0x0000001b000d7213 */ /* 0x000fe20000000000 */
[----:B------:R-:W-:Y:S01]  /*1d30*/  @!P6 IMAD.IADD R46, R46, 0x1, -R0 ;  /* 0x000000012e2ee824 */ /* 0x000fe200078e0a00 */
[----:B------:R-:W-:Y:S01]  /*1d40*/  ISETP.GT.U32.AND P6, PT, R0, R50, PT ;  /* 0x000000320000720c */ /* 0x000fe20003fc4070 */
[----:B------:R-:W-:-:S04]  /*1d50*/  IMAD.HI.U32 R9, R3, R16, RZ ;  /* 0x0000001003097227 */ /* 0x000fc800078e00ff */
[----:B------:R-:W-:Y:S02]  /*1d60*/  IMAD.MOV R9, RZ, RZ, -R9 ;  /* 0x000000ffff097224 */ /* 0x000fe400078e0a09 */
[----:B------:R-:W-:Y:S01]  /*1d70*/  @!P4 IMAD.IADD R32, R32, 0x1, -R0 ;  /* 0x000000012020c824 */ /* 0x000fe200078e0a00 */
[----:B------:R-:W-:Y:S01]  /*1d80*/  ISETP.GT.U32.AND P4, PT, R0, R28, PT ;  /* 0x0000001c0000720c */ /* 0x000fe20003f84070 */
[----:B------:R-:W-:-:S04]  /*1d90*/  IMAD.HI.U32 R7, R3, R37, RZ ;  /* 0x0000002503077227 */ /* 0x000fc800078e00ff */
[----:B------:R-:W-:Y:S02]  /*1da0*/  @!P6 IMAD.IADD R50, R50, 0x1, -R0 ;  /* 0x000000013232e824 */ /* 0x000fe400078e0a00 */
[----:B------:R-:W-:-:S03]  /*1db0*/  IMAD.HI.U32 R11, R3, R18, RZ ;  /* 0x00000012030b7227 */ /* 0x000fc600078e00ff */
[C---:B------:R-:W-:Y:S01]  /*1dc0*/  ISETP.GT.U32.AND P6, PT, R0.reuse, R50, PT ;  /* 0x000000320000720c */ /* 0x040fe20003fc4070 */
[----:B------:R-:W-:Y:S02]  /*1dd0*/  IMAD R16, R0, R9, R16 ;  /* 0x0000000900107224 */ /* 0x000fe400078e0210 */
[----:B------:R-:W-:Y:S02]  /*1de0*/  @!P4 IMAD.IADD R28, R28, 0x1, -R0 ;  /* 0x000000011c1cc824 */ /* 0x000fe400078e0a00 */
[----:B------:R-:W-:Y:S02]  /*1df0*/  IMAD.MOV R7, RZ, RZ, -R7 ;  /* 0x000000ffff077224 */ /* 0x000fe400078e0a07 */
[----:B------:R-:W-:Y:S01]  /*1e00*/  IMAD.MOV R11, RZ, RZ, -R11 ;  /* 0x000000ffff0b7224 */ /* 0x000fe200078e0a0b */
[C---:B------:R-:W-:Y:S01]  /*1e10*/  ISETP.GT.U32.AND P4, PT, R0.reuse, R28, PT ;  /* 0x0000001c0000720c */ /* 0x040fe20003f84070 */
[----:B------:R-:W-:Y:S02]  /*1e20*/  IMAD R37, R0, R7, R37 ;  /* 0x0000000700257224 */ /* 0x000fe400078e0225 */
[----:B------:R-:W-:-:S04]  /*1e30*/  IMAD.HI.U32 R7, R3, R22, RZ ;  /* 0x0000001603077227 */ /* 0x000fc800078e00ff */
[----:B------:R-:W-:Y:S01]  /*1e40*/  @!P6 IMAD.IADD R50, R50, 0x1, -R0 ;  /* 0x000000013232e824 */ /* 0x000fe200078e0a00 */
[C---:B------:R-:W-:Y:S01]  /*1e50*/  ISETP.GT.U32.AND P6, PT, R0.reuse, R16, PT ;  /* 0x000000100000720c */ /* 0x040fe20003fc4070 */
[----:B------:R-:W-:Y:S02]  /*1e60*/  IMAD R18, R0, R11, R18 ;  /* 0x0000000b00127224 */ /* 0x000fe400078e0212 */
[----:B------:R-:W-:Y:S02]  /*1e70*/  IMAD.MOV R7, RZ, RZ, -R7 ;  /* 0x000000ffff077224 */ /* 0x000fe400078e0a07 */
[----:B------:R-:W-:Y:S01]  /*1e80*/  @!P4 IMAD.IADD R28, R28, 0x1, -R0 ;  /* 0x000000011c1cc824 */ /* 0x000fe200078e0a00 */
[----:B------:R-:W-:Y:S01]  /*1e90*/  ISETP.GT.U32.AND P4, PT, R0, R18, PT ;  /* 0x000000120000720c */ /* 0x000fe20003f84070 */
[----:B------:R-:W-:-:S04]  /*1ea0*/  IMAD.HI.U32 R9, R3, R17, RZ ;  /* 0x0000001103097227 */ /* 0x000fc800078e00ff */
[----:B------:R-:W-:Y:S02]  /*1eb0*/  IMAD R22, R0, R7, R22 ;  /* 0x0000000700167224 */ /* 0x000fe400078e0216 */
[----:B------:R-:W-:Y:S02]  /*1ec0*/  IMAD.MOV R9, RZ, RZ, -R9 ;  /* 0x000000ffff097224 */ /* 0x000fe400078e0a09 */
[--C-:B------:R-:W-:Y:S01]  /*1ed0*/  @!P6 IMAD.IADD R16, R16, 0x1, -R0.reuse ;  /* 0x000000011010e824 */ /* 0x100fe200078e0a00 */
[C---:B------:R-:W-:Y:S01]  /*1ee0*/  ISETP.GT.U32.AND P6, PT, R0.reuse, R22, PT ;  /* 0x000000160000720c */ /* 0x040fe20003fc4070 */
[----:B------:R-:W-:Y:S02]  /*1ef0*/  IMAD R17, R0, R9, R17 ;  /* 0x0000000900117224 */ /* 0x000fe400078e0211 */
[----:B------:R-:W-:Y:S02]  /*1f00*/  @!P4 IMAD.IADD R18, R18, 0x1, -R0 ;  /* 0x000000011212c824 */ /* 0x000fe400078e0a00 */
[----:B------:R-:W-:Y:S01]  /*1f10*/  IMAD.HI.U32 R11, R3, R21, RZ ;  /* 0x00000015030b7227 */ /* 0x000fe200078e00ff */
[----:B------:R-:W-:-:S03]  /*1f20*/  ISETP.GT.U32.AND P4, PT, R0, R17, PT ;  /* 0x000000110000720c */ /* 0x000fc60003f84070 */
[----:B------:R-:W-:Y:S02]  /*1f30*/  IMAD.MOV R11, RZ, RZ, -R11 ;  /* 0x000000ffff0b7224 */ /* 0x000fe400078e0a0b */
[----:B------:R-:W-:Y:S01]  /*1f40*/  @!P0 IMAD.MOV R46, RZ, RZ, -R46 ;  /* 0x000000ffff2e8224 */ /* 0x000fe200078e0a2e */
[----:B------:R-:W-:Y:S01]  /*1f50*/  ISETP.GT.U32.AND P0, PT, R0, R18, PT ;  /* 0x000000120000720c */ /* 0x000fe20003f04070 */
[----:B------:R-:W-:Y:S01]  /*1f60*/  @!P6 IMAD.IADD R22, R22, 0x1, -R0 ;  /* 0x000000011616e824 */ /* 0x000fe200078e0a00 */
[C---:B------:R-:W-:Y:S01]  /*1f70*/  ISETP.GT.U32.AND P6, PT, R0.reuse, R37, PT ;  /* 0x000000250000720c */ /* 0x040fe20003fc4070 */
[C---:B------:R-:W-:Y:S02]  /*1f80*/  IMAD R21, R0.reuse, R11, R21 ;  /* 0x0000000b00157224 */ /* 0x040fe400078e0215 */
[----:B------:R-:W-:Y:S01]  /*1f90*/  IMAD.HI.U32 R7, R3, R13, RZ ;  /* 0x0000000d03077227 */ /* 0x000fe200078e00ff */
[----:B------:R-:W-:-:S03]  /*1fa0*/  ISETP.GT.U32.AND P2, PT, R0, R22, PT ;  /* 0x000000160000720c */ /* 0x000fc60003f44070 */
[----:B------:R-:W-:Y:S01]  /*1fb0*/  @!P4 IMAD.IADD R17, R17, 0x1, -R0 ;  /* 0x000000011111c824 */ /* 0x000fe200078e0a00 */
[----:B------:R-:W-:Y:S01]  /*1fc0*/  ISETP.GT.U32.AND P4, PT, R0, R16, PT ;  /* 0x000000100000720c */ /* 0x000fe20003f84070 */
[----:B------:R-:W-:-:S04]  /*1fd0*/  IMAD.HI.U32 R9, R3, R19, RZ ;  /* 0x0000001303097227 */ /* 0x000fc800078e00ff */
[----:B------:R-:W-:Y:S01]  /*1fe0*/  VIADD R11, R5, 0x5c ;  /* 0x0000005c050b7836 */ /* 0x000fe20000000000 */
[----:B------:R-:W-:Y:S01]  /*1ff0*/  SHF.R.S32.HI R5, RZ, 0x6, R53 ;  /* 0x00000006ff057819 */ /* 0x000fe20000011435 */
[----:B------:R-:W-:Y:S01]  /*2000*/  @!P3 IMAD.MOV R32, RZ, RZ, -R32 ;  /* 0x000000ffff20b224 */ /* 0x000fe200078e0a20 */
[C---:B------:R-:W-:Y:S01]  /*2010*/  ISETP.GT.U32.AND P3, PT, R0.reuse, R17, PT ;  /* 0x000000110000720c */ /* 0x040fe20003f64070 */
[----:B------:R-:W-:Y:S01]  /*2020*/  IMAD.MOV R7, RZ, RZ, -R7 ;  /* 0x000000ffff077224 */ /* 0x000fe200078e0a07 */
[----:B------:R-:W-:Y:S01]  /*2030*/  IABS R20, R11 ;  /* 0x0000000b00147213 */ /* 0x000fe20000000000 */
[----:B------:R-:W-:Y:S01]  /*2040*/  IMAD.MOV R9, RZ, RZ, -R9 ;  /* 0x000000ffff097224 */ /* 0x000fe200078e0a09 */
[----:B------:R-:W-:Y:S01]  /*2050*/  SGXT R5, R5, 0x1 ;  /* 0x000000010505781a */ /* 0x000fe20000000200 */
[----:B------:R-:W-:Y:S02]  /*2060*/  @!P6 IMAD.IADD R37, R37, 0x1, -R0 ;  /* 0x000000012525e824 */ /* 0x000fe400078e0a00 */
[----:B------:R-:W-:-:S02]  /*2070*/  IMAD R13, R0, R7, R13 ;  /* 0x00000007000d7224 */ /* 0x000fc400078e020d */
[C---:B------:R-:W-:Y:S01]  /*2080*/  IMAD R19, R0.reuse, R9, R19 ;  /* 0x0000000900137224 */ /* 0x040fe200078e0213 */
[C---:B------:R-:W-:Y:S01]  /*2090*/  ISETP.GT.U32.AND P6, PT, R0.reuse, R37, PT ;  /* 0x000000250000720c */ /* 0x040fe20003fc4070 */
[----:B------:R-:W-:Y:S01]  /*20a0*/  IMAD.HI.U32 R3, R3, R20, RZ ;  /* 0x0000001403037227 */ /* 0x000fe200078e00ff */
[----:B------:R-:W0:Y:S03]  /*20b0*/  LDS R7, [UR9] ;  /* 0x00000009ff077984 */ /* 0x000e260008000800 */
[----:B------:R-:W-:Y:S01]  /*20c0*/  @!P5 IMAD.MOV R50, RZ, RZ, -R50 ;  /* 0x000000ffff32d224 */ /* 0x000fe200078e0a32 */
[----:B------:R-:W-:Y:S01]  /*20d0*/  ISETP.GT.U32.AND P5, PT, R0, R21, PT ;  /* 0x000000150000720c */ /* 0x000fe20003fa4070 */
[--C-:B------:R-:W-:Y:S01]  /*20e0*/  @!P4 IMAD.IADD R16, R16, 0x1, -R0.reuse ;  /* 0x000000011010c824 */ /* 0x100fe200078e0a00 */
[----:B------:R-:W-:Y:S01]  /*20f0*/  ISETP.GT.U32.AND P4, PT, R0, R13, PT ;  /* 0x0000000d0000720c */ /* 0x000fe20003f84070 */
[----:B------:R-:W-:Y:S01]  /*2100*/  @!P0 IMAD.IADD R18, R18, 0x1, -R0 ;  /* 0x0000000112128824 */ /* 0x000fe200078e0a00 */
[----:B------:R-:W-:Y:S01]  /*2110*/  ISETP.GT.U32.AND P0, PT, R0, R19, PT ;  /* 0x000000130000720c */ /* 0x000fe20003f04070 */
[----:B------:R-:W-:-:S02]  /*2120*/  IMAD.MOV R3, RZ, RZ, -R3 ;  /* 0x000000ffff037224 */ /* 0x000fc400078e0a03 */
[----:B------:R-:W-:Y:S01]  /*2130*/  @!P3 IMAD.IADD R17, R17, 0x1, -R0 ;  /* 0x000000011111b824 */ /* 0x000fe200078e0a00 */
[----:B------:R-:W-:Y:S01]  /*2140*/  ISETP.GE.AND P3, PT, R12, RZ, PT ;  /* 0x000000ff0c00720c */ /* 0x000fe20003f66270 */
[C---:B------:R-:W-:Y:S01]  /*2150*/  IMAD R20, R0.reuse, R3, R20 ;  /* 0x0000000300147224 */ /* 0x040fe200078e0214 */
[----:B------:R-:W-:Y:S01]  /*2160*/  LOP3.LUT R3, R53, 0x40, RZ, 0xc0, !PT ;  /* 0x0000004035037812 */ /* 0x000fe200078ec0ff */
[--C-:B------:R-:W-:Y:S02]  /*2170*/  @!P6 IMAD.IADD R37, R37, 0x1, -R0.reuse ;  /* 0x000000012525e824 */ /* 0x100fe400078e0a00 */
[--C-:B------:R-:W-:Y:S01]  /*2180*/  @!P5 IMAD.IADD R21, R21, 0x1, -R0.reuse ;  /* 0x000000011515d824 */ /* 0x100fe200078e0a00 */
[----:B------:R-:W-:Y:S01]  /*2190*/  ISETP.GT.U32.AND P6, PT, R0, R20, PT ;  /* 0x000000140000720c */ /* 0x000fe20003fc4070 */
[--C-:B------:R-:W-:Y:S01]  /*21a0*/  @!P4 IMAD.IADD R13, R13, 0x1, -R0.reuse ;  /* 0x000000010d0dc824 */ /* 0x100fe200078e0a00 */
[----:B------:R-:W-:Y:S01]  /*21b0*/  ISETP.GE.AND P4, PT, R15, RZ, PT ;  /* 0x000000ff0f00720c */ /* 0x000fe20003f86270 */
[--C-:B------:R-:W-:Y:S01]  /*21c0*/  @!P0 IMAD.IADD R19, R19, 0x1, -R0.reuse ;  /* 0x0000000113138824 */ /* 0x100fe200078e0a00 */
[----:B------:R-:W-:Y:S01]  /*21d0*/  ISETP.GE.AND P0, PT, R52, RZ, PT ;  /* 0x000000ff3400720c */ /* 0x000fe20003f06270 */
[----:B------:R-:W-:Y:S01]  /*21e0*/  @!P2 IMAD.IADD R22, R22, 0x1, -R0 ;  /* 0x000000011616a824 */ /* 0x000fe200078e0a00 */
[----:B------:R-:W-:Y:S01]  /*21f0*/  ISETP.GE.AND P2, PT, R2, RZ, PT ;  /* 0x000000ff0200720c */ /* 0x000fe20003f46270 */
[----:B------:R-:W-:Y:S01]  /*2200*/  @!P3 IMAD.MOV R28, RZ, RZ, -R28 ;  /* 0x000000ffff1cb224 */ /* 0x000fe200078e0a1c */
[----:B------:R-:W-:Y:S01]  /*2210*/  ISETP.GT.U32.AND P3, PT, R0, R21, PT ;  /* 0x000000150000720c */ /* 0x000fe20003f64070 */
[----:B------:R-:W-:Y:S01]  /*2220*/  IMAD.SHL.U32 R2, R53, 0x2, RZ ;  /* 0x0000000235027824 */ /* 0x000fe200078e00ff */
[----:B------:R-:W-:Y:S01]  /*2230*/  ISETP.GE.AND P5, PT, R14, RZ, PT ;  /* 0x000000ff0e00720c */ /* 0x000fe20003fa6270 */
[----:B------:R-:W-:-:S02]  /*2240*/  VIADD R9, R84, 0xffffffea ;  /* 0xffffffea54097836 */ /* 0x000fc40000000000 */
[----:B------:R-:W-:Y:S01]  /*2250*/  @!P6 IMAD.IADD R20, R20, 0x1, -R0 ;  /* 0x000000011414e824 */ /* 0x000fe200078e0a00 */
[C---:B------:R-:W-:Y:S01]  /*2260*/  ISETP.GT.U32.AND P6, PT, R0.reuse, R13, PT ;  /* 0x0000000d0000720c */ /* 0x040fe20003fc4070 */
[----:B------:R-:W-:Y:S01]  /*2270*/  @!P4 IMAD.MOV R18, RZ, RZ, -R18 ;  /* 0x000000ffff12c224 */ /* 0x000fe200078e0a12 */
[C---:B------:R-:W-:Y:S01]  /*2280*/  ISETP.GT.U32.AND P4, PT, R0.reuse, R19, PT ;  /* 0x000000130000720c */ /* 0x040fe20003f84070 */
[----:B------:R-:W-:Y:S01]  /*2290*/  @!P0 IMAD.MOV R22, RZ, RZ, -R22 ;  /* 0x000000ffff168224 */ /* 0x000fe200078e0a16 */
[----:B------:R-:W-:Y:S01]  /*22a0*/  ISETP.GT.U32.AND P0, PT, R0, R20, PT ;  /* 0x000000140000720c */ /* 0x000fe20003f04070 */
[----:B------:R-:W-:Y:S01]  /*22b0*/  @!P2 IMAD.MOV R37, RZ, RZ, -R37 ;  /* 0x000000ffff25a224 */ /* 0x000fe200078e0a25 */
[----:B------:R-:W-:Y:S01]  /*22c0*/  LOP3.LUT R2, R2, 0x7e, RZ, 0xc0, !PT ;  /* 0x0000007e02027812 */ /* 0x000fe200078ec0ff */
[----:B------:R-:W-:Y:S01]  /*22d0*/  @!P3 IMAD.IADD R21, R21, 0x1, -R0 ;  /* 0x000000011515b824 */ /* 0x000fe200078e0a00 */
[----:B------:R-:W-:Y:S01]  /*22e0*/  ISETP.GE.AND P3, PT, R24, RZ, PT ;  /* 0x000000ff1800720c */ /* 0x000fe20003f66270 */
[----:B------:R-:W-:Y:S01]  /*22f0*/  @!P5 IMAD.MOV R16, RZ, RZ, -R16 ;  /* 0x000000ffff10d224 */ /* 0x000fe200078e0a10 */
[----:B------:R-:W-:Y:S01]  /*2300*/  ISETP.GE.AND P2, PT, R27, RZ, PT ;  /* 0x000000ff1b00720c */ /* 0x000fe20003f46270 */
[----:B------:R-:W-:Y:S01]  /*2310*/  IMAD R3, R3, 0x40, R2 ;  /* 0x0000004003037824 */ /* 0x000fe200078e0202 */
[----:B------:R-:W-:Y:S01]  /*2320*/  LOP3.LUT R2, R2, 0x90, R5, 0x78, !PT ;  /* 0x0000009002027812 */ /* 0x000fe200078e7805 */
[----:B------:R-:W-:Y:S01]  /*2330*/  VIADD R5, R84, 0xfffffff7 ;  /* 0xfffffff754057836 */ /* 0x000fe20000000000 */
[----:B------:R-:W-:Y:S01]  /*2340*/  ISETP.GE.AND P5, PT, R25, RZ, PT ;  /* 0x000000ff1900720c */ /* 0x000fe20003fa6270 */
[--C-:B------:R-:W-:Y:S01]  /*2350*/  @!P6 IMAD.IADD R13, R13, 0x1, -R0.reuse ;  /* 0x000000010d0de824 */ /* 0x100fe200078e0a00 */
[----:B0-----:R-:W-:Y:S01]  /*2360*/  R2UR UR8, R7 ;  /* 0x00000000070872ca */ /* 0x001fe200000e0000 */
[--C-:B------:R-:W-:Y:S01]  /*2370*/  @!P4 IMAD.IADD R19, R19, 0x1, -R0.reuse ;  /* 0x000000011313c824 */ /* 0x100fe200078e0a00 */
[----:B------:R-:W-:Y:S01]  /*2380*/  ISETP.GE.AND P4, PT, R26, RZ, PT ;  /* 0x000000ff1a00720c */ /* 0x000fe20003f86270 */
[----:B------:R-:W-:Y:S01]  /*2390*/  @!P0 IMAD.IADD R20, R20, 0x1, -R0 ;  /* 0x0000000114148824 */ /* 0x000fe200078e0a00 */
[----:B------:R-:W-:Y:S01]  /*23a0*/  ISETP.GE.AND P6, PT, R11, RZ, PT ;  /* 0x000000ff0b00720c */ /* 0x000fe20003fc6270 */
[----:B------:R-:W-:-:S02]  /*23b0*/  VIADD R0, R84, 0xffffffff ;  /* 0xffffffff54007836 */ /* 0x000fc40000000000 */
[----:B------:R-:W-:Y:S01]  /*23c0*/  @!P3 IMAD.MOV R21, RZ, RZ, -R21 ;  /* 0x000000ffff15b224 */ /* 0x000fe200078e0a15 */
[----:B------:R-:W-:Y:S01]  /*23d0*/  ISETP.GE.U32.AND P3, PT, R5, 0x7fffffd8, PT ;  /* 0x7fffffd80500780c */ /* 0x000fe20003f66070 */
[----:B------:R-:W-:Y:S01]  /*23e0*/  VIADD R5, R84, 0xffffffec ;  /* 0xffffffec54057836 */ /* 0x000fe20000000000 */
[----:B------:R-:W-:Y:S01]  /*23f0*/  BAR.SYNC.DEFER_BLOCKING 0x0 ;  /* 0x0000000000007b1d */ /* 0x000fe20000010000 */
[----:B------:R-:W-:Y:S01]  /*2400*/  ISETP.GE.U32.AND P0, PT, R0, 0x7fffffe0, PT ;  /* 0x7fffffe00000780c */ /* 0x000fe20003f06070 */
[----:B------:R-:W-:Y:S02]  /*2410*/  VIADD R0, R84, 0xffffffed ;  /* 0xffffffed54007836 */ /* 0x000fe40000000000 */
[----:B------:R-:W-:Y:S01]  /*2420*/  @!P2 IMAD.MOV R13, RZ, RZ, -R13 ;  /* 0x000000ffff0da224 */ /* 0x000fe200078e0a0d */
[----:B------:R-:W-:Y:S01]  /*2430*/  ISETP.GE.U32.AND P2, PT, R5, 0x7fffffcd, PT ;  /* 0x7fffffcd0500780c */ /* 0x000fe20003f46070 */
[----:B------:R-:W-:Y:S01]  /*2440*/  @!P5 IMAD.MOV R17, RZ, RZ, -R17 ;  /* 0x000000ffff11d224 */ /* 0x000fe200078e0a11 */
[----:B------:R-:W-:Y:S01]  /*2450*/  ISETP.GE.U32.AND P5, PT, R0, 0x7fffffce, PT ;  /* 0x7fffffce0000780c */ /* 0x000fe20003fa6070 */
[C---:B------:R-:W-:Y:S01]  /*2460*/  VIADD R5, R84.reuse, 0xffffffee ;  /* 0xffffffee54057836 */ /* 0x040fe20000000000 */
[----:B------:R-:W-:Y:S01]  /*2470*/  SEL R7, RZ, 0x1, P2 ;  /* 0x00000001ff077807 */ /* 0x000fe20001000000 */
[C---:B------:R-:W-:Y:S01]  /*2480*/  VIADD R0, R84.reuse, 0xffffffef ;  /* 0xffffffef54007836 */ /* 0x040fe20000000000 */
[----:B------:R-:W-:Y:S01]  /*2490*/  SEL R14, RZ, 0x1fffe, P5 ;  /* 0x0001fffeff0e7807 */ /* 0x000fe20002800000 */
[----:B------:R-:W-:Y:S01]  /*24a0*/  @!P4 IMAD.MOV R19, RZ, RZ, -R19 ;  /* 0x000000ffff13c224 */ /* 0x000fe200078e0a13 */
[----:B------:R-:W-:Y:S01]  /*24b0*/  ISETP.GE.U32.AND P4, PT, R5, 0x7fffffcf, PT ;  /* 0x7fffffcf0500780c */ /* 0x000fe20003f86070 */
[----:B------:R-:W-:Y:S01]  /*24c0*/  VIADD R5, R84, 0xffffffe8 ;  /* 0xffffffe854057836 */ /* 0x000fe20000000000 */
[----:B------:R-:W-:Y:S01]  /*24d0*/  ISETP.GE.U32.AND P2, PT, R0, 0x7fffffd0, PT ;  /* 0x7fffffd00000780c */ /* 0x000fe20003f46070 */
[----:B------:R-:W-:-:S02]  /*24e0*/  VIADD R0, R84, 0xffffffe9 ;  /* 0xffffffe954007836 */ /* 0x000fc40000000000 */
[C---:B------:R-:W-:Y:S01]  /*24f0*/  VIADD R25, R84.reuse, 0xffffffe6 ;  /* 0xffffffe654197836 */ /* 0x040fe20000000000 */
[----:B------:R-:W-:Y:S01]  /*2500*/  ISETP.GE.U32.AND P5, PT, R5, 0x7fffffc9, PT ;  /* 0x7fffffc90500780c */ /* 0x000fe20003fa6070 */
[C---:B------:R-:W-:Y:S01]  /*2510*/  VIADD R15, R84.reuse, 0xffffffe7 ;  /* 0xffffffe7540f7836 */ /* 0x040fe20000000000 */
[----:B------:R-:W-:Y:S01]  /*2520*/  SEL R5, RZ, 0x4, P4 ;  /* 0x00000004ff057807 */ /* 0x000fe20002000000 */
[----:B------:R-:W-:Y:S01]  /*2530*/  VIADD R27, R84, 0xffffffe2 ;  /* 0xffffffe2541b7836 */ /* 0x000fe20000000000 */
[----:B------:R-:W-:Y:S01]  /*2540*/  ISETP.GE.U32.AND P4, PT, R0, 0x7fffffca, PT ;  /* 0x7fffffca0000780c */ /* 0x000fe20003f86070 */
[C---:B------:R-:W-:Y:S01]  /*2550*/  VIADD R0, R84.reuse, 0xffffffeb ;  /* 0xffffffeb54007836 */ /* 0x040fe20000000000 */
[----:B------:R-:W-:Y:S01]  /*2560*/  SEL R12, RZ, 0x7fff8, P2 ;  /* 0x0007fff8ff0c7807 */ /* 0x000fe20001000000 */
[----:B------:R-:W-:Y:S01]  /*2570*/  IMAD.IADD R7, R7, 0x1, R14 ;  /* 0x0000000107077824 */ /* 0x000fe200078e020e */
[----:B------:R-:W-:Y:S01]  /*2580*/  ISETP.GE.U32.AND P2, PT, R9, 0x7fffffcb, PT ;  /* 0x7fffffcb0900780c */ /* 0x000fe20003f46070 */
[----:B------:R-:W-:Y:S01]  /*2590*/  VIADD R9, R84, 0xffffffe4 ;  /* 0xffffffe454097836 */ /* 0x000fe20000000000 */
[----:B------:R-:W-:-:S02]  /*25a0*/  SEL R11, RZ, 0x1, P5 ;  /* 0x00000001ff0b7807 */ /* 0x000fc40002800000 */
[----:B------:R-:W-:Y:S01]  /*25b0*/  ISETP.GE.U32.AND P5, PT, R0, 0x7fffffcc, PT ;  /* 0x7fffffcc0000780c */ /* 0x000fe20003fa6070 */
[----:B------:R-:W-:Y:S01]  /*25c0*/  VIADD R0, R84, 0xffffffe5 ;  /* 0xffffffe554007836 */ /* 0x000fe20000000000 */
[----:B------:R-:W-:Y:S02]  /*25d0*/  SEL R26, RZ, 0x1fffe, P4 ;  /* 0x0001fffeff1a7807 */ /* 0x000fe40002000000 */
[----:B------:R-:W-:Y:S02]  /*25e0*/  ISETP.GE.U32.AND P4, PT, R9, 0x7fffffc5, PT ;  /* 0x7fffffc50900780c */ /* 0x000fe40003f86070 */
[----:B------:R-:W-:Y:S01]  /*25f0*/  SEL R24, RZ, 0x7fff8, P5 ;  /* 0x0007fff8ff187807 */ /* 0x000fe20002800000 */
[----:B------:R-:W-:Y:S01]  /*2600*/  IMAD.IADD R11, R11, 0x1, R26 ;  /* 0x000000010b0b7824 */ /* 0x000fe200078e021a */
[----:B------:R-:W-:Y:S02]  /*2610*/  ISETP.GE.U32.AND P5, PT, R25, 0x7fffffc7, PT ;  /* 0x7fffffc71900780c */ /* 0x000fe40003fa6070 */
[----:B------:R-:W-:-:S02]  /*2620*/  SEL R25, RZ, 0x1, P4 ;  /* 0x00000001ff197807 */ /* 0x000fc40002000000 */
[----:B------:R-:W-:Y:S02]  /*2630*/  ISETP.GE.U32.AND P4, PT, R15, 0x7fffffc8, PT ;  /* 0x7fffffc80f00780c */ /* 0x000fe40003f86070 */
[----:B------:R-:W-:Y:S02]  /*2640*/  SEL R9, RZ, 0x4, P2 ;  /* 0x00000004ff097807 */ /* 0x000fe40001000000 */
[----:B------:R-:W-:Y:S02]  /*2650*/  SEL R15, RZ, 0x4, P5 ;  /* 0x00000004ff0f7807 */ /* 0x000fe40002800000 */
[----:B------:R-:W-:Y:S01]  /*2660*/  ISETP.GE.U32.AND P2, PT, R0, 0x7fffffc6, PT ;  /* 0x7fffffc60000780c */ /* 0x000fe20003f46070 */
[C---:B------:R-:W-:Y:S01]  /*2670*/  VIADD R0, R84.reuse, 0xffffffe1 ;  /* 0xffffffe154007836 */ /* 0x040fe20000000000 */
[----:B------:R-:W-:Y:S01]  /*2680*/  ISETP.GE.U32.AND P5, PT, R27, 0x7fffffc3, PT ;  /* 0x7fffffc31b00780c */ /* 0x000fe20003fa6070 */
[----:B------:R-:W-:Y:S01]  /*2690*/  VIADD R27, R84, 0xfffffff6 ;  /* 0xfffffff6541b7836 */ /* 0x000fe20000000000 */
[----:B------:R-:W-:-:S02]  /*26a0*/  SEL R54, RZ, 0x1fffe, P2 ;  /* 0x0001fffeff367807 */ /* 0x000fc40001000000 */
[----:B------:R-:W-:Y:S02]  /*26b0*/  SEL R52, RZ, 0x7fff8, P4 ;  /* 0x0007fff8ff347807 */ /* 0x000fe40002000000 */
[----:B------:R-:W-:Y:S01]  /*26c0*/  ISETP.GE.U32.AND P2, PT, R0, 0x7fffffc2, PT ;  /* 0x7fffffc20000780c */ /* 0x000fe20003f46070 */
[C---:B------:R-:W-:Y:S01]  /*26d0*/  VIADD R0, R84.reuse, 0xffffffe0 ;  /* 0xffffffe054007836 */ /* 0x040fe20000000000 */
[----:B------:R-:W-:Y:S02]  /*26e0*/  ISETP.GE.U32.AND P4, PT, R27, 0x7fffffd7, PT ;  /* 0x7fffffd71b00780c */ /* 0x000fe40003f86070 */
[----:B------:R-:W-:Y:S02]  /*26f0*/  SEL R27, RZ, 0x4, P5 ;  /* 0x00000004ff1b7807 */ /* 0x000fe40002800000 */
[----:B------:R-:W-:Y:S01]  /*2700*/  ISETP.GE.U32.AND P5, PT, R55, 0x7fffffc4, PT ;  /* 0x7fffffc43700780c */ /* 0x000fe20003fa6070 */
[----:B------:R-:W-:Y:S01]  /*2710*/  VIADD R55, R84, 0xfffffffe ;  /* 0xfffffffe54377836 */ /* 0x000fe20000000000 */
[----:B------:R-:W-:-:S02]  /*2720*/  SEL R53, RZ, 0x1fffe, P2 ;  /* 0x0001fffeff357807 */ /* 0x000fc40001000000 */
[----:B------:R-:W-:Y:S02]  /*2730*/  ISETP.GE.U32.AND P2, PT, R0, 0x7fffffc1, PT ;  /* 0x7fffffc10000780c */ /* 0x000fe40003f46070 */
[----:B------:R-:W-:Y:S01]  /*2740*/  SEL R14, RZ, 0x7fff8, P5 ;  /* 0x0007fff8ff0e7807 */ /* 0x000fe20002800000 */
[----:B----4-:R-:W-:Y:S10]  /*2750*/  BRA.U UP0, `(.L_x_5) ;  /* 0x0000000100187547 */ /* 0x010ff4000b800000 */
[----:B------:R-:W-:Y:S01]  /*2760*/  ELECT P5, URZ, PT ;  /* 0x0000000000ff782f */ /* 0x000fe200038a0000 */
[----:B------:R-:W-:Y:S01]  /*2770*/  IMAD.MOV.U32 R26, RZ, RZ, 0x1 ;  /* 0x00000001ff1a7424 */ /* 0x000fe200078e00ff */
[----:B------:R-:W-:Y:S01]  /*2780*/  UMOV UR5, 0x40 ;  /* 0x0000004000057882 */ /* 0x000fe20000000000 */
[----:B------:R-:W-:Y:S01]  /*2790*/  UVIRTCOUNT.DEALLOC.SMPOOL 0x80 ;  /* 0x000000800000784c */ /* 0x000fe20000000000 */
[----:B------:R-:W-:-:S09]  /*27a0*/  ULEA UR5, UR4, UR5, 0x18 ;  /* 0x0000000504057291 */ /* 0x000fd2000f8ec0ff */
[----:B------:R0:W-:Y:S03]  /*27b0*/  @P5 STS.U8 [UR5], R26 ;  /* 0x0000001aff005988 */ /* 0x0001e60008000005 */
.L_x_5:
[----:B------:R-:W-:Y:S01]  /*27c0*/  USHF.L.U32 UR4, UR6, 0x15, URZ ;  /* 0x0000001506047899 */ /* 0x000fe200080006ff */
[----:B------:R-:W-:Y:S01]  /*27d0*/  LOP3.LUT R7, R7, 0x3, RZ, 0xc0, !PT ;  /* 0x0000000307077812 */ /* 0x000fe200078ec0ff */
[----:B------:R-:W-:Y:S01]  /*27e0*/  @!P6 IMAD.MOV R20, RZ, RZ, -R20 ;  /* 0x000000ffff14e224 */ /* 0x000fe200078e0a14 */
[----:B------:R-:W-:Y:S01]  /*27f0*/  LOP3.LUT R11, R11, 0x3, RZ, 0xc0, !PT ;  /* 0x000000030b0b7812 */ /* 0x000fe200078ec0ff */
[----:B------:R-:W-:Y:S01]  /*2800*/  ULOP3.LUT UR4, UR4, 0x600000, URZ, 0xc0, !UPT ;  /* 0x0060000004047892 */ /* 0x000fe2000f8ec0ff */
[----:B------:R-:W-:Y:S01]  /*2810*/  IADD3 R12, PT, PT, R7, R12, R5 ;  /* 0x0000000c070c7210 */ /* 0x000fe20007ffe005 */
[-C--:B------:R-:W-:Y:S01]  /*2820*/  IMAD R5, R4, R85.reuse, RZ ;  /* 0x0000005504057224 */ /* 0x080fe200078e02ff */
[----:B------:R-:W-:Y:S01]  /*2830*/  IADD3 R9, PT, PT, R11, R24, R9 ;  /* 0x000000180b097210 */ /* 0x000fe20007ffe009 */
[----:B------:R-:W-:Y:S01]  /*2840*/  UIADD3 UR10, UPT, UPT, UR8, UR4, URZ ;  /* 0x00000004080a7290 */ /* 0x000fe2000fffe0ff */
[-C--:B------:R-:W-:Y:S01]  /*2850*/  IMAD R10, R10, R85.reuse, RZ ;  /* 0x000000550a0a7224 */ /* 0x080fe200078e02ff */
[----:B0-----:R-:W-:Y:S01]  /*2860*/  SEL R26, RZ, 0x1, P2 ;  /* 0x00000001ff1a7807 */ /* 0x001fe20001000000 */
[----:B------:R-:W-:Y:S01]  /*2870*/  VOTEU.ALL UP1, P1 ;  /* 0x0000000000ff7886 */ /* 0x000fe20000820000 */
[----:B------:R-:W-:Y:S01]  /*2880*/  LEA R4, P6, R5, UR12, 0x1 ;  /* 0x0000000c05047c11 */ /* 0x000fe2000f8c08ff */
[----:B------:R-:W-:Y:S01]  /*2890*/  IMAD.SHL.U32 R11, R9, 0x100, RZ ;  /* 0x00000100090b7824 */ /* 0x000fe200078e00ff */
[----:B------:R-:W-:Y:S01]  /*28a0*/  UMOV UR5, 0x1 ;  /* 0x0000000100057882 */ /* 0x000fe20000000000 */
[-C--:B------:R-:W-:Y:S01]  /*28b0*/  IMAD R9, R6, R85.reuse, RZ ;  /* 0x0000005506097224 */ /* 0x080fe200078e02ff */
[----:B------:R-:W-:Y:S01]  /*28c0*/  LEA.HI.X.SX32 R5, R5, UR13, 0x1, P6 ;  /* 0x0000000d05057c11 */ /* 0x000fe2000b0f0eff */
[----:B------:R-:W-:Y:S01]  /*28d0*/  STTM.x64 tmem[UR10], RZ ;  /* 0x000000ff000079ed */ /* 0x000fe2000834000a */
[----:B------:R-:W-:Y:S01]  /*28e0*/  STTM.x64 tmem[UR10+0x40], RZ ;  /* 0x000040ff000079ed */ /* 0x000fe2000834000a */
[----:B------:R-:W-:Y:S01]  /*28f0*/  STTM.x64 tmem[UR10+0x80], RZ ;  /* 0x000080ff000079ed */ /* 0x000fe2000834000a */
[----:B------:R-:W-:Y:S01]  /*2900*/  STTM.x64 tmem[UR10+0xc0], RZ ;  /* 0x0000c0ff000079ed */ /* 0x000fe2000834000a */
[----:B------:R-:W-:Y:S01]  /*2910*/  STTM.x64 tmem[UR10+0x100], RZ ;  /* 0x000100ff000079ed */ /* 0x000fe2000834000a */
[----:B------:R-:W-:Y:S01]  /*2920*/  STTM.x64 tmem[UR10+0x140], RZ ;  /* 0x000140ff000079ed */ /* 0x000fe2000834000a */
[----:B------:R-:W-:Y:S01]  /*2930*/  LEA R6, P6, R10, UR12, 0x1 ;  /* 0x0000000c0a067c11 */ /* 0x000fe2000f8c08ff */
[----:B------:R-:W-:Y:S01]  /*2940*/  STTM.x64 tmem[UR10+0x180], RZ ;  /* 0x000180ff000079ed */ /* 0x000fe2000834000a */
[----:B------:R-:W-:Y:S01]  /*2950*/  STTM.x64 tmem[UR10+0x1c0], RZ ;  /* 0x0001c0ff000079ed */ /* 0x000fe2000834000a */
[----:B------:R-:W0:Y:S01]  /*2960*/  FENCE.VIEW.ASYNC.T ;  /* 0x00000000000073c6 */ /* 0x000e220000000200 */
[----:B------:R-:W-:Y:S01]  /*2970*/  IMAD R85, R8, R85, RZ ;  /* 0x0000005508557224 */ /* 0x000fe200078e02ff */
[----:B------:R-:W-:Y:S01]  /*2980*/  LEA.HI.X.SX32 R7, R10, UR13, 0x1, P6 ;  /* 0x0000000d0a077c11 */ /* 0x000fe2000b0f0eff */
[----:B------:R-:W-:Y:S01]  /*2990*/  IMAD.IADD R26, R26, 0x1, R53 ;  /* 0x000000011a1a7824 */ /* 0x000fe200078e0235 */
[----:B------:R-:W-:Y:S01]  /*29a0*/  LEA R8, P6, R9, UR12, 0x1 ;  /* 0x0000000c09087c11 */ /* 0x000fe2000f8c08ff */
[----:B------:R-:W-:Y:S01]  /*29b0*/  UIADD3 UR11, UPT, UPT, UR9, 0x14000, URZ ;  /* 0x00014000090b7890 */ /* 0x000fe2000fffe0ff */
[----:B------:R-:W-:Y:S01]  /*29c0*/  LOP3.LUT R11, R11, 0xf00, RZ, 0xe2, !PT ;  /* 0x00000f000b0b7812 */ /* 0x000fe200078ee2ff */
[----:B------:R-:W-:Y:S01]  /*29d0*/  IMAD.IADD R25, R25, 0x1, R54 ;  /* 0x0000000119197824 */ /* 0x000fe200078e0236 */
[----:B------:R-:W-:Y:S01]  /*29e0*/  LEA.HI.X.SX32 R9, R9, UR13, 0x1, P6 ;  /* 0x0000000d09097c11 */ /* 0x000fe2000b0f0eff */
[----:B0-----:R-:W-:Y:S01]  /*29f0*/  VOTEU.ALL UP2, P1 ;  /* 0x0000000000ff7886 */ /* 0x001fe20000840000 */
[C---:B------:R-:W-:Y:S01]  /*2a00*/  LEA R10, P6, R85.reuse, UR12, 0x1 ;  /* 0x0000000c550a7c11 */ /* 0x040fe2000f8c08ff */
[----:B------:R-:W-:Y:S01]  /*2a10*/  IMAD R12, R12, 0x1000, R11 ;  /* 0x000010000c0c7824 */ /* 0x000fe200078e020b */
[----:B------:R-:W-:Y:S01]  /*2a20*/  LOP3.LUT R26, R26, 0x3, RZ, 0xc0, !PT ;  /* 0x000000031a1a7812 */ /* 0x000fe200078ec0ff */
[----:B------:R-:W0:Y:S01]  /*2a30*/  LDC.64 R92, c[0x0][0x3a8] ;  /* 0x0000ea00ff5c7b82 */ /* 0x000e220000000a00 */
[----:B------:R-:W-:Y:S01]  /*2a40*/  LEA.HI.X.SX32 R11, R85, UR13, 0x1, P6 ;  /* 0x0000000d550b7c11 */ /* 0x000fe2000b0f0eff */
[----:B------:R-:W-:Y:S01]  /*2a50*/  STL.64 [R1+0x7d0], R16 ;  /* 0x0007d01001007387 */ /* 0x000fe20000100a00 */
[----:B------:R-:W-:-:S04]  /*2a60*/  @!UP1 UIADD3 UR12, UPT, UPT, -UR5, 0x100000, URZ ;  /* 0x00100000050c9890 */ /* 0x000fc8000fffe1ff */
[----:B------:R-:W-:Y:S02]  /*2a70*/  @!UP1 USHF.L.U32 UR13, UR12, 0xb, URZ ;  /* 0x0000000b0c0d9899 */ /* 0x000fe400080006ff */
[----:B------:R-:W-:Y:S01]  /*2a80*/  @!UP1 USHF.L.U32 UR12, UR12, 0x1, URZ ;  /* 0x000000010c0c9899 */ /* 0x000fe200080006ff */
[----:B------:R-:W-:Y:S01]  /*2a90*/  VIADD R24, R84, 0xfffffffd ;  /* 0xfffffffd54187836 */ /* 0x000fe20000000000 */
[----:B------:R-:W-:Y:S01]  /*2aa0*/  LOP3.LUT R25, R25, 0x3, RZ, 0xc0, !PT ;  /* 0x0000000319197812 */ /* 0x000fe200078ec0ff */
[----:B------:R-:W-:Y:S01]  /*2ab0*/  BAR.SYNC.DEFER_BLOCKING 0x0 ;  /* 0x0000000000007b1d */ /* 0x000fe20000010000 */
[----:B------:R-:W-:Y:S02]  /*2ac0*/  IADD3 R14, PT, PT, R26, R14, R27 ;  /* 0x0000000e1a0e7210 */ /* 0x000fe40007ffe01b */
[----:B------:R-:W-:Y:S02]  /*2ad0*/  IADD3 R15, PT, PT, R25, R52, R15 ;  /* 0x00000034190f7210 */ /* 0x000fe40007ffe00f */
[----:B------:R-:W-:-:S02]  /*2ae0*/  LOP3.LUT R14, R14, 0xf, RZ, 0xc0, !PT ;  /* 0x0000000f0e0e7812 */ /* 0x000fc400078ec0ff */
[----:B------:R-:W-:Y:S01]  /*2af0*/  PRMT R62, RZ, 0x7610, R62 ;  /* 0x00007610ff3e7816 */ /* 0x000fe2000000003e */
[----:B------:R-:W-:Y:S01]  /*2b00*/  STL.64 [R1+0x7c8], R18 ;  /* 0x0007c81201007387 */ /* 0x000fe20000100a00 */
[----:B------:R-:W-:Y:S01]  /*2b10*/  PRMT R60, RZ, 0x7610, R60 ;  /* 0x00007610ff3c7816 */ /* 0x000fe2000000003c */
[----:B------:R-:W-:Y:S01]  /*2b20*/  IMAD R14, R15, 0x10, R14 ;  /* 0x000000100f0e7824 */ /* 0x000fe200078e020e */
[----:B------:R-:W-:Y:S01]  /*2b30*/  PRMT R59, RZ, 0x7610, R59 ;  /* 0x00007610ff3b7816 */ /* 0x000fe2000000003b */
[----:B------:R-:W-:Y:S01]  /*2b40*/  STL.64 [R1+0x7c0], R64 ;  /* 0x0007c04001007387 */ /* 0x000fe20000100a00 */
[----:B------:R-:W-:Y:S02]  /*2b50*/  PRMT R58, RZ, 0x7610, R58 ;  /* 0x00007610ff3a7816 */ /* 0x000fe4000000003a */
[----:B------:R-:W-:Y:S01]  /*2b60*/  LOP3.LUT R15, R14, 0xff, RZ, 0xc0, !PT ;  /* 0x000000ff0e0f7812 */ /* 0x000fe200078ec0ff */
[----:B------:R-:W-:Y:S01]  /*2b70*/  STL [R1+0x738], R89 ;  /* 0x0007385901007387 */ /* 0x000fe20000100800 */
[----:B------:R-:W-:-:S02]  /*2b80*/  PRMT R14, RZ, 0x7610, R14 ;  /* 0x00007610ff0e7816 */ /* 0x000fc4000000000e */
[----:B------:R-:W-:Y:S01]  /*2b90*/  PRMT R57, RZ, 0x7610, R57 ;  /* 0x00007610ff397816 */ /* 0x000fe20000000039 */
[----:B------:R-:W-:Y:S01]  /*2ba0*/  IMAD.IADD R12, R12, 0x1, R15 ;  /* 0x000000010c0c7824 */ /* 0x000fe200078e020f */
[----:B------:R-:W-:Y:S01]  /*2bb0*/  STL.64 [R1+0x730], R90 ;  /* 0x0007305a01007387 */ /* 0x000fe20000100a00 */
[----:B------:R-:W-:-:S03]  /*2bc0*/  PRMT R56, RZ, 0x7610, R56 ;  /* 0x00007610ff387816 */ /* 0x000fc60000000038 */
[----:B------:R-:W1:Y:S02]  /*2bd0*/  FENCE.VIEW.ASYNC.S ;  /* 0x00000000000073c6 */ /* 0x000e640000000000 */
[----:B-1----:R-:W1:Y:S02]  /*2be0*/  @!UP2 SYNCS.EXCH.64 URZ, [UR11], UR12 ;  /* 0x0000000c0bffa5b2 */ /* 0x002e640008000100 */
[----:B-1----:R-:W-:Y:S01]  /*2bf0*/  BAR.SYNC.DEFER_BLOCKING 0x0 ;  /* 0x0000000000007b1d */ /* 0x002fe20000010000 */
[----:B------:R-:W-:Y:S02]  /*2c00*/  LOP3.LUT R12, R12, 0xffff, RZ, 0xc0, !PT ;  /* 0x0000ffff0c0c7812 */ /* 0x000fe400078ec0ff */
[----:B------:R-:W-:Y:S02]  /*2c10*/  PRMT R54, RZ, 0x7610, R54 ;  /* 0x00007610ff367816 */ /* 0x000fe40000000036 */
[----:B------:R-:W-:Y:S01]  /*2c20*/  SHF.R.U32.HI R15, RZ, 0xf, R12 ;  /* 0x0000000fff0f7819 */ /* 0x000fe2000001160c */
[----:B0-----:R-:W-:Y:S01]  /*2c30*/  IMAD R61, R92, 0x18, RZ ;  /* 0x000000185c3d7824 */ /* 0x001fe200078e02ff */
[----:B------:R-:W-:Y:S01]  /*2c40*/  ISETP.GE.U32.AND P6, PT, R24, 0x7fffffde, PT ;  /* 0x7fffffde1800780c */ /* 0x000fe20003fc6070 */
[----:B------:R-:W-:Y:S01]  /*2c50*/  STL.64 [R1+0x778], R90 ;  /* 0x0007785a01007387 */ /* 0x000fe20000100a00 */
[----:B------:R-:W-:-:S03]  /*2c60*/  ISETP.GE.U32.AND P5, PT, R55, 0x7fffffdf, PT ;  /* 0x7fffffdf3700780c */ /* 0x000fc60003fa6070 */
[----:B------:R-:W-:Y:S04]  /*2c70*/  STL.64 [R1+0x798], R90 ;  /* 0x0007985a01007387 */ /* 0x000fe80000100a00 */
[----:B------:R0:W-:Y:S04]  /*2c80*/  STL.64 [R1+0x7b8], R90 ;  /* 0x0007b85a01007387 */ /* 0x0001e80000100a00 */
[----:B------:R-:W-:Y:S04]  /*2c90*/  STL [R1+0x67c], R2 ;  /* 0x00067c0201007387 */ /* 0x000fe80000100800 */
[----:B------:R-:W2:Y:S04]  /*2ca0*/  @!P0 LDG.E.U16 R14, desc[UR22][R4.64] ;  /* 0x00000016040e8981 */ /* 0x000ea8000c1e1500 */
[----:B------:R-:W3:Y:S04]  /*2cb0*/  @!P0 LDG.E.U16 R62, desc[UR22][R6.64] ;  /* 0x00000016063e8981 */ /* 0x000ee8000c1e1500 */
[----:B------:R-:W4:Y:S04]  /*2cc0*/  @!P0 LDG.E.U16 R60, desc[UR22][R8.64] ;  /* 0x00000016083c8981 */ /* 0x000f28000c1e1500 */
[----:B------:R-:W2:Y:S01]  /*2cd0*/  @!P0 LDG.E.U16 R59, desc[UR22][R10.64] ;  /* 0x000000160a3b8981 */ /* 0x000ea2000c1e1500 */
[----:B------:R-:W-:Y:S01]  /*2ce0*/  LOP3.LUT P0, RZ, R15, 0x1, RZ, 0xc0, !PT ;  /* 0x000000010fff7812 */ /* 0x000fe2000780c0ff */
[----:B------:R-:W-:-:S02]  /*2cf0*/  IMAD.SHL.U32 R15, R92, 0x8, RZ ;  /* 0x000000085c0f7824 */ /* 0x000fc400078e00ff */
[----:B------:R-:W-:Y:S02]  /*2d00*/  STL [R1+0x6d0], R2 ;  /* 0x0006d00201007387 */ /* 0x000fe40000100800 */
[C---:B0-----:R-:W-:Y:S02]  /*2d10*/  IMAD.WIDE R90, R15.reuse, 0x2, R4 ;  /* 0x000000020f5a7825 */ /* 0x041fe400078e0204 */
[----:B------:R-:W-:Y:S02]  /*2d20*/  STL [R1+0x748], R2 ;  /* 0x0007480201007387 */ /* 0x000fe40000100800 */
[C---:B------:R-:W-:Y:S02]  /*2d30*/  IMAD.WIDE R64, R15.reuse, 0x2, R6 ;  /* 0x000000020f407825 */ /* 0x040fe400078e0206 */
[----:B------:R-:W2:Y:S02]  /*2d40*/  @!P3 LDG.E.U16 R58, desc[UR22][R90.64] ;  /* 0x000000165a3ab981 */ /* 0x000ea4000c1e1500 */
[----:B------:R-:W-:-:S02]  /*2d50*/  IMAD.WIDE R18, R15, 0x2, R8 ;  /* 0x000000020f127825 */ /* 0x000fc400078e0208 */
[----:B------:R-:W3:Y:S04]  /*2d60*/  @!P3 LDG.E.U16 R57, desc[UR22][R64.64] ;  /* 0x000000164039b981 */ /* 0x000ee8000c1e1500 */
[----:B------:R0:W3:Y:S01]  /*2d70*/  @!P3 LDG.E.U16 R56, desc[UR22][R18.64] ;  /* 0x000000161238b981 */ /* 0x0000e2000c1e1500 */
[----:B------:R-:W-:-:S03]  /*2d80*/  IMAD.WIDE R16, R15, 0x2, R10 ;  /* 0x000000020f107825 */ /* 0x000fc600078e020a */
[----:B------:R-:W-:Y:S01]  /*2d90*/  STL.64 [R1+0x768], R2 ;  /* 0x0007680201007387 */ /* 0x000fe20000100a00 */
[----:B------:R-:W-:-:S03]  /*2da0*/  SHF.R.U32.HI R15, RZ, 0x7, R12 ;  /* 0x00000007ff0f7819 */ /* 0x000fc6000001160c */
[----:B------:R-:W-:Y:S04]  /*2db0*/  STL.64 [R1+0x788], R2 ;  /* 0x0007880201007387 */ /* 0x000fe80000100a00 */
[----:B------:R-:W-:Y:S04]  /*2dc0*/  STL.64 [R1+0x7a8], R2 ;  /* 0x0007a80201007387 */ /* 0x000fe80000100a00 */
[----:B------:R-:W-:Y:S04]  /*2dd0*/  STL.64 [R1+0x7d8], R2 ;  /* 0x0007d80201007387 */ /* 0x000fe80000100a00 */
[----:B------:R-:W-:Y:S04]  /*2de0*/  STL [R1+0x5f8], R0 ;  /* 0x0005f80001007387 */ /* 0x000fe80000100800 */
[----:B------:R-:W-:Y:S04]  /*2df0*/  STL [R1+0x640], R0 ;  /* 0x0006400001007387 */ /* 0x000fe80000100800 */
[----:B------:R-:W-:Y:S04]  /*2e00*/  STL [R1+0x678], R0 ;  /* 0x0006780001007387 */ /* 0x000fe80000100800 */
[----:B------:R-:W-:Y:S04]  /*2e10*/  STL [R1+0x6d4], R0 ;  /* 0x0006d40001007387 */ /* 0x000fe80000100800 */
[----:B------:R1:W4:Y:S01]  /*2e20*/  @!P3 LDG.E.U16 R54, desc[UR22][R16.64] ;  /* 0x000000161036b981 */ /* 0x000322000c1e1500 */
[----:B------:R-:W-:Y:S01]  /*2e30*/  LOP3.LUT P3, RZ, R15, 0x1, RZ, 0xc0, !PT ;  /* 0x000000010fff7812 */ /* 0x000fe2000786c0ff */
[----:B------:R-:W-:-:S02]  /*2e40*/  IMAD.SHL.U32 R15, R92, 0x10, RZ ;  /* 0x000000105c0f7824 */ /* 0x000fc400078e00ff */
[----:B------:R-:W-:Y:S04]  /*2e50*/  STL [R1+0x758], R0 ;  /* 0x0007580001007387 */ /* 0x000fe80000100800 */
[----:B------:R0:W-:Y:S04]  /*2e60*/  STL.64 [R1+0x7e0], R20 ;  /* 0x0007e01401007387 */ /* 0x0001e80000100a00 */
[----:B------:R-:W-:Y:S04]  /*2e70*/  STL.64 [R1+0x2b8], R90 ;  /* 0x0002b85a01007387 */ /* 0x000fe80000100a00 */
[----:B------:R-:W-:Y:S01]  /*2e80*/  STL.64 [R1+0x2b0], R64 ;  /* 0x0002b04001007387 */ /* 0x000fe20000100a00 */
[----:B------:R-:W-:-:S03]  /*2e90*/  PRMT R25, RZ, 0x7610, R25 ;  /* 0x00007610ff197816 */ /* 0x000fc60000000019 */
[----:B------:R1:W-:Y:S01]  /*2ea0*/  STL.64 [R1+0x2a8], R18 ;  /* 0x0002a81201007387 */ /* 0x0003e20000100a00 */
[C---:B0-----:R-:W-:Y:S01]  /*2eb0*/  IMAD.WIDE R20, R15.reuse, 0x2, R4 ;  /* 0x000000020f147825 */ /* 0x041fe200078e0204 */
[----:B------:R-:W-:Y:S02]  /*2ec0*/  PRMT R27, RZ, 0x7610, R27 ;  /* 0x00007610ff1b7816 */ /* 0x000fe4000000001b */
[----:B------:R-:W-:Y:S01]  /*2ed0*/  PRMT R26, RZ, 0x7610, R26 ;  /* 0x00007610ff1a7816 */ /* 0x000fe2000000001a */
[----:B------:R-:W-:Y:S01]  /*2ee0*/  IMAD.WIDE R2, R15, 0x2, R10 ;  /* 0x000000020f027825 */ /* 0x000fe200078e020a */
[----:B------:R-:W-:-:S04]  /*2ef0*/  PRMT R24, RZ, 0x7610, R24 ;  /* 0x00007610ff187816 */ /* 0x000fc80000000018 */
[----:B------:R0:W4:Y:S01]  /*2f00*/  @P0 LDG.E.U16 R25, desc[UR22][R2.64] ;  /* 0x0000001602190981 */ /* 0x000122000c1e1500 */
[----:B-1----:R-:W-:-:S05]  /*2f10*/  IMAD.WIDE R18, R15, 0x2, R6 ;  /* 0x000000020f127825 */ /* 0x002fca00078e0206 */
[----:B------:R1:W4:Y:S04]  /*2f20*/  @P0 LDG.E.U16 R27, desc[UR22][R18.64] ;  /* 0x00000016121b0981 */ /* 0x000328000c1e1500 */
[----:B--2---:R-:W-:Y:S04]  /*2f30*/  STL.64 [R1+0x740], R58 ;  /* 0x0007403a01007387 */ /* 0x004fe80000100a00 */
[----:B------:R2:W-:Y:S04]  /*2f40*/  STL.64 [R1+0x2a0], R16 ;  /* 0x0002a01001007387 */ /* 0x0005e80000100a00 */
[----:B------:R-:W-:Y:S04]  /*2f50*/  STL.64 [R1+0x790], R58 ;  /* 0x0007903a01007387 */ /* 0x000fe80000100a00 */
[----:B------:R-:W-:Y:S01]  /*2f60*/  STL.64 [R1+0x7b0], R58 ;  /* 0x0007b03a01007387 */ /* 0x000fe20000100a00 */
[----:B--2---:R-:W-:-:S03]  /*2f70*/  IMAD.WIDE R16, R15, 0x2, R8 ;  /* 0x000000020f107825 */ /* 0x004fc600078e0208 */
[----:B---3--:R-:W-:Y:S04]  /*2f80*/  STL.64 [R1+0x750], R56 ;  /* 0x0007503801007387 */ /* 0x008fe80000100a00 */
[----:B------:R-:W-:Y:S04]  /*2f90*/  STL.64 [R1+0x1b8], R20 ;  /* 0x0001b81401007387 */ /* 0x000fe80000100a00 */
[----:B------:R-:W-:Y:S04]  /*2fa0*/  STL.64 [R1+0x1b0], R18 ;  /* 0x0001b01201007387 */ /* 0x000fe80000100a00 */
[----:B------:R-:W-:Y:S04]  /*2fb0*/  STL.64 [R1+0x1a8], R16 ;  /* 0x0001a81001007387 */ /* 0x000fe80000100a00 */
[----:B------:R0:W-:Y:S04]  /*2fc0*/  STL.64 [R1+0x1a0], R2 ;  /* 0x0001a00201007387 */ /* 0x0001e80000100a00 */
[----:B------:R2:W4:Y:S01]  /*2fd0*/  @P0 LDG.E.U16 R26, desc[UR22][R16.64] ;  /* 0x00000016101a0981 */ /* 0x000522000c1e1500 */
[----:B0-----:R-:W-:-:S05]  /*2fe0*/  IMAD.WIDE R2, R61, 0x2, R4 ;  /* 0x000000023d027825 */ /* 0x001fca00078e0204 */
[----:B------:R-:W3:Y:S01]  /*2ff0*/  @P3 LDG.E.U16 R24, desc[UR22][R2.64] ;  /* 0x0000001602183981 */ /* 0x000ee2000c1e1500 */
[----:B------:R-:W-:Y:S01]  /*3000*/  PRMT R52, RZ, 0x7610, R52 ;  /* 0x00007610ff347816 */ /* 0x000fe20000000034 */
[----:B------:R-:W-:Y:S01]  /*3010*/  IMAD R55, R92, 0x9, RZ ;  /* 0x000000095c377824 */ /* 0x000fe200078e02ff */
[----:B------:R-:W-:Y:S01]  /*3020*/  PRMT R88, RZ, 0x7610, R88 ;  /* 0x00007610ff587816 */ /* 0x000fe20000000058 */
[----:B------:R-:W-:Y:S01]  /*3030*/  IMAD.WIDE R58, R61, 0x2, R6 ;  /* 0x000000023d3a7825 */ /* 0x000fe200078e0206 */
[----:B------:R-:W-:Y:S02]  /*3040*/  PRMT R87, RZ, 0x7610, R87 ;  /* 0x00007610ff577816 */ /* 0x000fe40000000057 */
[----:B------:R0:W3:Y:S01]  /*3050*/  @P0 LDG.E.U16 R52, desc[UR22][R20.64] ;  /* 0x0000001614340981 */ /* 0x0000e2000c1e1500 */
[----:B------:R-:W-:Y:S01]  /*3060*/  PRMT R86, RZ, 0x7610, R86 ;  /* 0x00007610ff567816 */ /* 0x000fe20000000056 */
[----:B-1----:R-:W-:Y:S01]  /*3070*/  IMAD.WIDE R18, R55, 0x2, R6 ;  /* 0x0000000237127825 */ /* 0x002fe200078e0206 */
[----:B------:R-:W-:-:S03]  /*3080*/  PRMT R85, RZ, 0x7610, R85 ;  /* 0x00007610ff557816 */ /* 0x000fc60000000055 */
[C---:B--2---:R-:W-:Y:S01]  /*3090*/  IMAD.WIDE R16, R55.reuse, 0x2, R8 ;  /* 0x0000000237107825 */ /* 0x044fe200078e0208 */
[----:B------:R-:W2:Y:S03]  /*30a0*/  @!P4 LDG.E.U16 R87, desc[UR22][R18.64] ;  /* 0x000000161257c981 */ /* 0x000ea6000c1e1500 */
[----:B0-----:R-:W-:Y:S01]  /*30b0*/  IMAD.WIDE R20, R55, 0x2, R4 ;  /* 0x0000000237147825 */ /* 0x001fe200078e0204 */
[----:B------:R-:W2:Y:S03]  /*30c0*/  @!P4 LDG.E.U16 R86, desc[UR22][R16.64] ;  /* 0x000000161056c981 */ /* 0x000ea6000c1e1500 */
[----:B------:R-:W-:Y:S01]  /*30d0*/  IMAD.WIDE R56, R61, 0x2, R8 ;  /* 0x000000023d387825 */ /* 0x000fe200078e0208 */
[----:B------:R-:W2:Y:S01]  /*30e0*/  @!P4 LDG.E.U16 R88, desc[UR22][R20.64] ;  /* 0x000000161458c981 */ /* 0x000ea2000c1e1500 */
[----:B------:R-:W-:-:S02]  /*30f0*/  SHF.R.U32.HI R15, RZ, 0xe, R12 ;  /* 0x0000000eff0f7819 */ /* 0x000fc4000001160c */
[----:B------:R-:W-:Y:S02]  /*3100*/  PRMT R83, RZ, 0x7610, R83 ;  /* 0x00007610ff537816 */ /* 0x000fe40000000053 */
[----:B------:R-:W-:Y:S02]  /*3110*/  LOP3.LUT P0, RZ, R15, 0x1, RZ, 0xc0, !PT ;  /* 0x000000010fff7812 */ /* 0x000fe4000780c0ff */
[----:B------:R-:W-:Y:S02]  /*3120*/  PRMT R15, RZ, 0x7610, R15 ;  /* 0x00007610ff0f7816 */ /* 0x000fe4000000000f */
[----:B------:R-:W-:Y:S01]  /*3130*/  PRMT R82, RZ, 0x7610, R82 ;  /* 0x00007610ff527816 */ /* 0x000fe20000000052 */
[----:B------:R-:W2:Y:S01]  /*3140*/  @P3 LDG.E.U16 R83, desc[UR22][R56.64] ;  /* 0x0000001638533981 */ /* 0x000ea2000c1e1500 */
[----:B------:R-:W-:-:S03]  /*3150*/  SHF.R.U32.HI R53, RZ, 0x6, R12 ;  /* 0x00000006ff357819 */ /* 0x000fc6000001160c */
[----:B------:R-:W2:Y:S01]  /*3160*/  @P3 LDG.E.U16 R15, desc[UR22][R58.64] ;  /* 0x000000163a0f3981 */ /* 0x000ea2000c1e1500 */
[----:B------:R-:W-:Y:S02]  /*3170*/  PRMT R81, RZ, 0x7610, R81 ;  /* 0x00007610ff517816 */ /* 0x000fe40000000051 */
[----:B------:R-:W-:Y:S02]  /*3180*/  PRMT R70, RZ, 0x7610, R70 ;  /* 0x00007610ff467816 */ /* 0x000fe40000000046 */
[----:B------:R-:W-:Y:S02]  /*3190*/  PRMT R74, RZ, 0x7610, R74 ;  /* 0x00007610ff4a7816 */ /* 0x000fe4000000004a */
[----:B------:R-:W-:Y:S02]  /*31a0*/  PRMT R73, RZ, 0x7610, R73 ;  /* 0x00007610ff497816 */ /* 0x000fe40000000049 */
[----:B------:R-:W-:Y:S02]  /*31b0*/  PRMT R72, RZ, 0x7610, R72 ;  /* 0x00007610ff487816 */ /* 0x000fe40000000048 */
[----:B------:R-:W-:Y:S01]  /*31c0*/  PRMT R71, RZ, 0x7610, R71 ;  /* 0x00007610ff477816 */ /* 0x000fe20000000047 */
[----:B------:R-:W-:Y:S01]  /*31d0*/  IMAD.WIDE R64, R92, 0x2, R8 ;  /* 0x000000025c407825 */ /* 0x000fe200078e0208 */
[----:B------:R-:W-:-:S02]  /*31e0*/  PRMT R69, RZ, 0x7610, R69 ;  /* 0x00007610ff457816 */ /* 0x000fc40000000045 */
[----:B------:R-:W-:Y:S02]  /*31f0*/  PRMT R80, RZ, 0x7610, R80 ;  /* 0x00007610ff507816 */ /* 0x000fe40000000050 */
[----:B------:R-:W-:-:S06]  /*3200*/  PRMT R79, RZ, 0x7610, R79 ;  /* 0x00007610ff4f7816 */ /* 0x000fcc000000004f */
[----:B------:R-:W2:Y:S04]  /*3210*/  @!P5 LDG.E.U16 R79, desc[UR22][R64.64] ;  /* 0x00000016404fd981 */ /* 0x000ea8000c1e1500 */
[----:B----4-:R-:W-:Y:S04]  /*3220*/  STL.64 [R1+0x760], R26 ;  /* 0x0007601a01007387 */ /* 0x010fe80000100a00 */
[----:B------:R0:W-:Y:S04]  /*3230*/  STL.64 [R1+0x780], R26 ;  /* 0x0007801a01007387 */ /* 0x0001e80000100a00 */
[----:B------:R1:W-:Y:S04]  /*3240*/  STL.64 [R1+0xb8], R2 ;  /* 0x0000b80201007387 */ /* 0x0003e80000100a00 */
[----:B---3--:R-:W-:Y:S01]  /*3250*/  STL.64 [R1+0x770], R24 ;  /* 0x0007701801007387 */ /* 0x008fe20000100a00 */
[----:B0-----:R-:W-:-:S03]  /*3260*/  IMAD.WIDE R26, R61, 0x2, R10 ;  /* 0x000000023d1a7825 */ /* 0x001fc600078e020a */
[----:B------:R-:W-:Y:S01]  /*3270*/  STL.64 [R1+0x7a0], R24 ;  /* 0x0007a01801007387 */ /* 0x000fe20000100a00 */
[----:B-1----:R-:W-:-:S03]  /*3280*/  IMAD.WIDE R2, R55, 0x2, R10 ;  /* 0x0000000237027825 */ /* 0x002fc600078e020a */
[----:B------:R-:W-:Y:S04]  /*3290*/  STL.64 [R1+0x298], R20 ;  /* 0x0002981401007387 */ /* 0x000fe80000100a00 */
[----:B------:R-:W-:Y:S04]  /*32a0*/  STL.64 [R1+0xb0], R58 ;  /* 0x0000b03a01007387 */ /* 0x000fe80000100a00 */
[----:B------:R0:W3:Y:S01]  /*32b0*/  @!P4 LDG.E.U16 R85, desc[UR22][R2.64] ;  /* 0x000000160255c981 */ /* 0x0000e2000c1e1500 */
[----:B------:R-:W-:Y:S02]  /*32c0*/  ISETP.NE.AND P4, PT, R23, RZ, PT ;  /* 0x000000ff1700720c */ /* 0x000fe40003f85270 */
[----:B------:R-:W-:Y:S01]  /*32d0*/  LOP3.LUT R23, RZ, R23, RZ, 0x33, !PT ;  /* 0x00000017ff177212 */ /* 0x000fe200078e33ff */
[----:B------:R-:W-:Y:S04]  /*32e0*/  STL.64 [R1+0xa8], R56 ;  /* 0x0000a83801007387 */ /* 0x000fe80000100a00 */
[----:B------:R-:W-:Y:S04]  /*32f0*/  STL.64 [R1+0xa0], R26 ;  /* 0x0000a01a01007387 */ /* 0x000fe80000100a00 */
[----:B------:R-:W-:Y:S04]  /*3300*/  STL.64 [R1+0x290], R18 ;  /* 0x0002901201007387 */ /* 0x000fe80000100a00 */
[----:B------:R-:W-:Y:S04]  /*3310*/  STL.64 [R1+0x288], R16 ;  /* 0x0002881001007387 */ /* 0x000fe80000100a00 */
[----:B------:R0:W-:Y:S04]  /*3320*/  STL.64 [R1+0x280], R2 ;  /* 0x0002800201007387 */ /* 0x0001e80000100a00 */
[----:B------:R1:W4:Y:S01]  /*3330*/  @P3 LDG.E.U16 R82, desc[UR22][R26.64] ;  /* 0x000000161a523981 */ /* 0x000322000c1e1500 */
[----:B0-----:R-:W-:-:S02]  /*3340*/  SEL R3, R23, R37, !P4 ;  /* 0x0000002517037207 */ /* 0x001fc40006000000 */
[C---:B------:R-:W-:Y:S02]  /*3350*/  SEL R2, R23.reuse, R29, !P4 ;  /* 0x0000001d17027207 */ /* 0x040fe40006000000 */
[C---:B------:R-:W-:Y:S01]  /*3360*/  SEL R16, R23.reuse, R40, !P4 ;  /* 0x0000002817107207 */ /* 0x040fe20006000000 */
[----:B------:R0:W-:Y:S04]  /*3370*/  STL [R1+0x438], R3 ;  /* 0x0004380301007387 */ /* 0x0001e80000100800 */
[----:B------:R1:W-:Y:S01]  /*3380*/  STL [R1+0x434], R2 ;  /* 0x0004340201007387 */ /* 0x0003e20000100800 */
[----:B0-----:R-:W-:-:S03]  /*3390*/  SEL R3, R23, R42, !P4 ;  /* 0x0000002a17037207 */ /* 0x001fc60006000000 */
[----:B------:R0:W-:Y:S01]  /*33a0*/  STL [R1+0x430], R16 ;  /* 0x0004301001007387 */ /* 0x0001e20000100800 */
[----:B-1----:R-:W-:-:S03]  /*33b0*/  SEL R2, R23, R34, !P4 ;  /* 0x0000002217027207 */ /* 0x002fc60006000000 */
[----:B------:R1:W-:Y:S04]  /*33c0*/  STL [R1+0x42c], R3 ;  /* 0x00042c0301007387 */ /* 0x0003e80000100800 */
[----:B------:R2:W-:Y:S01]  /*33d0*/  STL [R1+0x428], R2 ;  /* 0x0004280201007387 */ /* 0x0005e20000100800 */
[C---:B0-----:R-:W-:Y:S02]  /*33e0*/  SEL R16, R23.reuse, R47, !P4 ;  /* 0x0000002f17107207 */ /* 0x041fe40006000000 */
[----:B-1----:R-:W-:-:S03]  /*33f0*/  SEL R3, R23, R48, !P4 ;  /* 0x0000003017037207 */ /* 0x002fc60006000000 */
[----:B------:R0:W-:Y:S01]  /*3400*/  STL [R1+0x424], R16 ;  /* 0x0004241001007387 */ /* 0x0001e20000100800 */
[----:B--2---:R-:W-:-:S03]  /*3410*/  SEL R2, R23, R31, !P4 ;  /* 0x0000001f17027207 */ /* 0x004fc60006000000 */
        /* <DEDUP_REMOVED lines=24> */
[----:B------:R1:W-:Y:S01]  /*35a0*/  STL [R1+0x444], R3 ;  /* 0x0004440301007387 */ /* 0x0003e20000100800 */
[----:B------:R-:W-:Y:S01]  /*35b0*/  LOP3.LUT P3, RZ, R53, 0x1, RZ, 0xc0, !PT ;  /* 0x0000000135ff7812 */ /* 0x000fe2000786c0ff */
[C---:B------:R-:W-:Y:S02]  /*35c0*/  IMAD R53, R92.reuse, 0x11, RZ ;  /* 0x000000115c357824 */ /* 0x040fe400078e02ff */
[----:B------:R2:W-:Y:S01]  /*35d0*/  STL [R1+0x448], R2 ;  /* 0x0004480201007387 */ /* 0x0005e20000100800 */
[C---:B0-----:R-:W-:Y:S01]  /*35e0*/  SEL R16, R23.reuse, R46, !P4 ;  /* 0x0000002e17107207 */ /* 0x041fe20006000000 */
[----:B------:R-:W-:Y:S01]  /*35f0*/  IMAD R55, R92, 0x19, RZ ;  /* 0x000000195c377824 */ /* 0x000fe200078e02ff */
[----:B-1----:R-:W-:-:S03]  /*3600*/  SEL R3, R23, R32, !P4 ;  /* 0x0000002017037207 */ /* 0x002fc60006000000 */
[----:B------:R0:W-:Y:S01]  /*3610*/  STL [R1+0x450], R16 ;  /* 0x0004501001007387 */ /* 0x0001e20000100800 */
[----:B--2---:R-:W-:Y:S01]  /*3620*/  SEL R2, R23, R50, !P4 ;  /* 0x0000003217027207 */ /* 0x004fe20006000000 */
[--C-:B------:R-:W-:Y:S02]  /*3630*/  IMAD.WIDE R18, R53, 0x2, R4.reuse ;  /* 0x0000000235127825 */ /* 0x100fe400078e0204 */
[----:B------:R-:W-:Y:S01]  /*3640*/  STL [R1+0x44c], R3 ;  /* 0x00044c0301007387 */ /* 0x000fe20000100800 */
[----:B------:R-:W-:Y:S01]  /*3650*/  SEL R20, R23, R28, !P4 ;  /* 0x0000001c17147207 */ /* 0x000fe20006000000 */
[----:B------:R-:W-:Y:S02]  /*3660*/  IMAD.SHL.U32 R61, R92, 0x2, RZ ;  /* 0x000000025c3d7824 */ /* 0x000fe400078e00ff */
[----:B------:R1:W-:Y:S01]  /*3670*/  STL [R1+0x454], R2 ;  /* 0x0004540201007387 */ /* 0x0003e20000100800 */
[----:B0-----:R-:W-:-:S03]  /*3680*/  IMAD.WIDE R16, R55, 0x2, R4 ;  /* 0x0000000237107825 */ /* 0x001fc600078e0204 */
[----:B------:R-:W-:Y:S01]  /*3690*/  STL.64 [R1+0x198], R18 ;  /* 0x0001981201007387 */ /* 0x000fe20000100a00 */
[----:B------:R-:W-:-:S03]  /*36a0*/  IMAD.WIDE R58, R61, 0x2, R4 ;  /* 0x000000023d3a7825 */ /* 0x000fc600078e0204 */
[----:B------:R-:W2:Y:S01]  /*36b0*/  @P0 LDG.E.U16 R74, desc[UR22][R18.64] ;  /* 0x00000016124a0981 */ /* 0x000ea2000c1e1500 */
[----:B-1----:R-:W-:-:S03]  /*36c0*/  IMAD.WIDE R2, R92, 0x2, R4 ;  /* 0x000000025c027825 */ /* 0x002fc600078e0204 */
[----:B------:R0:W-:Y:S04]  /*36d0*/  STL [R1+0x458], R20 ;  /* 0x0004581401007387 */ /* 0x0001e80000100800 */
[----:B------:R-:W-:Y:S01]  /*36e0*/  STL.64 [R1+0x98], R16 ;  /* 0x0000981001007387 */ /* 0x000fe20000100a00 */
[----:B------:R-:W-:-:S03]  /*36f0*/  IMAD.WIDE R90, R53, 0x2, R10 ;  /* 0x00000002355a7825 */ /* 0x000fc600078e020a */
[----:B------:R1:W-:Y:S01]  /*3700*/  STL.64 [R1+0x398], R2 ;  /* 0x0003980201007387 */ /* 0x0003e20000100a00 */
[----:B0-----:R-:W-:-:S03]  /*3710*/  IMAD.WIDE R20, R53, 0x2, R6 ;  /* 0x0000000235147825 */ /* 0x001fc600078e0206 */
[----:B------:R1:W2:Y:S01]  /*3720*/  @!P5 LDG.E.U16 R81, desc[UR22][R2.64] ;  /* 0x000000160251d981 */ /* 0x0002a2000c1e1500 */
[----:B------:R-:W-:-:S03]  /*3730*/  IMAD.WIDE R56, R55, 0x2, R8 ;  /* 0x0000000237387825 */ /* 0x000fc600078e0208 */
[----:B------:R0:W2:Y:S01]  /*3740*/  @P3 LDG.E.U16 R70, desc[UR22][R16.64] ;  /* 0x0000001610463981 */ /* 0x0000a2000c1e1500 */
[----:B------:R-:W-:-:S03]  /*3750*/  IMAD.WIDE R26, R55, 0x2, R10 ;  /* 0x00000002371a7825 */ /* 0x000fc600078e020a */
[----:B------:R-:W-:Y:S01]  /*3760*/  STL.64 [R1+0x378], R58 ;  /* 0x0003783a01007387 */ /* 0x000fe20000100a00 */
[----:B-1----:R-:W-:-:S03]  /*3770*/  IMAD.WIDE R2, R53, 0x2, R8 ;  /* 0x0000000235027825 */ /* 0x002fc600078e0208 */
[----:B------:R1:W-:Y:S01]  /*3780*/  STL.64 [R1+0x190], R20 ;  /* 0x0001901401007387 */ /* 0x0003e20000100a00 */
[----:B0-----:R-:W-:-:S03]  /*3790*/  IMAD.WIDE R16, R55, 0x2, R6 ;  /* 0x0000000237107825 */ /* 0x001fc600078e0206 */
[----:B------:R-:W-:Y:S01]  /*37a0*/  STL.64 [R1+0x188], R2 ;  /* 0x0001880201007387 */ /* 0x000fe20000100a00 */
[----:B------:R-:W-:-:S03]  /*37b0*/  IMAD.WIDE R18, R92, 0x2, R6 ;  /* 0x000000025c127825 */ /* 0x000fc600078e0206 */
[----:B------:R0:W-:Y:S04]  /*37c0*/  STL.64 [R1+0x180], R90 ;  /* 0x0001805a01007387 */ /* 0x0001e80000100a00 */
[----:B------:R0:W-:Y:S04]  /*37d0*/  STL.64 [R1+0x90], R16 ;  /* 0x0000901001007387 */ /* 0x0001e80000100a00 */
[----:B------:R-:W-:Y:S04]  /*37e0*/  STL.64 [R1+0x88], R56 ;  /* 0x0000883801007387 */ /* 0x000fe80000100a00 */
[----:B------:R-:W2:Y:S04]  /*37f0*/  @P0 LDG.E.U16 R73, desc[UR22][R20.64] ;  /* 0x0000001614490981 */ /* 0x000ea8000c1e1500 */
[----:B------:R-:W2:Y:S04]  /*3800*/  @P0 LDG.E.U16 R72, desc[UR22][R2.64] ;  /* 0x0000001602480981 */ /* 0x000ea8000c1e1500 */
[----:B------:R0:W2:Y:S04]  /*3810*/  @P0 LDG.E.U16 R71, desc[UR22][R90.64] ;  /* 0x000000165a470981 */ /* 0x0000a8000c1e1500 */
[----:B-1----:R-:W2:Y:S04]  /*3820*/  LDL.LU.64 R20, [R1+0x7e0] ;  /* 0x0007e00001147983 */ /* 0x002ea80000300a00 */
[----:B------:R-:W-:Y:S01]  /*3830*/  STL.64 [R1+0x80], R26 ;  /* 0x0000801a01007387 */ /* 0x000fe20000100a00 */
[----:B0-----:R-:W-:-:S03]  /*3840*/  IMAD.WIDE R90, R92, 0x2, R10 ;  /* 0x000000025c5a7825 */ /* 0x001fc600078e020a */
[----:B------:R-:W2:Y:S04]  /*3850*/  LDL.LU.64 R2, [R1+0x7d8] ;  /* 0x0007d80001027983 */ /* 0x000ea80000300a00 */
[----:B------:R0:W-:Y:S04]  /*3860*/  STL.64 [R1+0x390], R18 ;  /* 0x0003901201007387 */ /* 0x0001e80000100a00 */
[----:B------:R1:W-:Y:S04]  /*3870*/  STL.64 [R1+0x388], R64 ;  /* 0x0003884001007387 */ /* 0x0003e80000100a00 */
[----:B------:R-:W2:Y:S04]  /*3880*/  @P3 LDG.E.U16 R69, desc[UR22][R16.64] ;  /* 0x0000001610453981 */ /* 0x000ea8000c1e1500 */
[----:B------:R-:W2:Y:S04]  /*3890*/  @!P5 LDG.E.U16 R80, desc[UR22][R18.64] ;  /* 0x000000161250d981 */ /* 0x000ea8000c1e1500 */
[----:B------:R-:W2:Y:S04]  /*38a0*/  LDL.LU.64 R16, [R1+0x7d0] ;  /* 0x0007d00001107983 */ /* 0x000ea80000300a00 */
[----:B------:R-:W-:Y:S04]  /*38b0*/  STL.64 [R1+0x380], R90 ;  /* 0x0003805a01007387 */ /* 0x000fe80000100a00 */
[----:B0-----:R-:W3:Y:S04]  /*38c0*/  LDL.LU.64 R18, [R1+0x7c8] ;  /* 0x0007c80001127983 */ /* 0x001ee80000300a00 */
[----:B-1----:R-:W4:Y:S01]  /*38d0*/  LDL.LU.64 R64, [R1+0x7c0] ;  /* 0x0007c00001407983 */ /* 0x002f220000300a00 */
[----:B------:R-:W-:-:S02]  /*38e0*/  PRMT R68, RZ, 0x7610, R68 ;  /* 0x00007610ff447816 */ /* 0x000fc40000000044 */
[----:B------:R-:W-:Y:S02]  /*38f0*/  PRMT R67, RZ, 0x7610, R67 ;  /* 0x00007610ff437816 */ /* 0x000fe40000000043 */
[----:B------:R-:W-:Y:S02]  /*3900*/  PRMT R75, RZ, 0x7610, R75 ;  /* 0x00007610ff4b7816 */ /* 0x000fe4000000004b */
[----:B------:R0:W4:Y:S04]  /*3910*/  @P3 LDG.E.U16 R68, desc[UR22][R56.64] ;  /* 0x0000001638443981 */ /* 0x000128000c1e1500 */
[----:B------:R1:W4:Y:S01]  /*3920*/  @P3 LDG.E.U16 R67, desc[UR22][R26.64] ;  /* 0x000000161a433981 */ /* 0x000322000c1e1500 */
[----:B0-----:R-:W-:-:S04]  /*3930*/  IMAD.WIDE R56, R61, 0x2, R6 ;  /* 0x000000023d387825 */ /* 0x001fc800078e0206 */
[----:B-1----:R-:W-:Y:S01]  /*3940*/  IMAD.WIDE R26, R61, 0x2, R8 ;  /* 0x000000023d1a7825 */ /* 0x002fe200078e0208 */
[----:B------:R-:W-:Y:S04]  /*3950*/  STL.64 [R1+0x370], R56 ;  /* 0x0003703801007387 */ /* 0x000fe80000100a00 */
[----:B------:R0:W-:Y:S04]  /*3960*/  STL.64 [R1+0x368], R26 ;  /* 0x0003681a01007387 */ /* 0x0001e80000100a00 */
[----:B------:R0:W4:Y:S02]  /*3970*/  @!P6 LDG.E.U16 R75, desc[UR22][R26.64] ;  /* 0x000000161a4be981 */ /* 0x000124000c1e1500 */
[----:B0-----:R-:W-:Y:S01]  /*3980*/  SEL R27, R23, R22, !P4 ;  /* 0x00000016171b7207 */ /* 0x001fe20006000000 */
[----:B------:R-:W-:Y:S01]  /*3990*/  VIADD R63, R84, 0xfffffff5 ;  /* 0xfffffff5543f7836 */ /* 0x000fe20000000000 */
[----:B------:R-:W-:-:S02]  /*39a0*/  PRMT R77, RZ, 0x7610, R77 ;  /* 0x00007610ff4d7816 */ /* 0x000fc4000000004d */
[----:B------:R-:W-:Y:S02]  /*39b0*/  PRMT R76, RZ, 0x7610, R76 ;  /* 0x00007610ff4c7816 */ /* 0x000fe4000000004c */
[----:B------:R-:W-:Y:S02]  /*39c0*/  PRMT R50, RZ, 0x7610, R50 ;  /* 0x00007610ff327816 */ /* 0x000fe40000000032 */
[----:B------:R-:W-:Y:S01]  /*39d0*/  ISETP.GE.U32.AND P0, PT, R63, 0x7fffffd6, PT ;  /* 0x7fffffd63f00780c */ /* 0x000fe20003f06070 */
[----:B------:R-:W4:Y:S01]  /*39e0*/  @!P6 LDG.E.U16 R77, desc[UR22][R58.64] ;  /* 0x000000163a4de981 */ /* 0x000f22000c1e1500 */
[----:B------:R-:W-:-:S03]  /*39f0*/  PRMT R78, RZ, 0x7610, R78 ;  /* 0x00007610ff4e7816 */ /* 0x000fc6000000004e */
[----:B------:R-:W4:Y:S01]  /*3a00*/  @!P6 LDG.E.U16 R76, desc[UR22][R56.64] ;  /* 0x00000016384ce981 */ /* 0x000f22000c1e1500 */
[----:B------:R-:W-:Y:S02]  /*3a10*/  PRMT R45, RZ, 0x7610, R45 ;  /* 0x00007610ff2d7816 */ /* 0x000fe4000000002d */
[----:B------:R-:W-:Y:S01]  /*3a20*/  PRMT R44, RZ, 0x7610, R44 ;  /* 0x00007610ff2c7816 */ /* 0x000fe2000000002c */
[----:B------:R0:W4:Y:S01]  /*3a30*/  @!P5 LDG.E.U16 R78, desc[UR22][R90.64] ;  /* 0x000000165a4ed981 */ /* 0x000122000c1e1500 */
[----:B------:R-:W-:Y:S02]  /*3a40*/  PRMT R43, RZ, 0x7610, R43 ;  /* 0x00007610ff2b7816 */ /* 0x000fe4000000002b */
[----:B------:R-:W-:Y:S02]  /*3a50*/  PRMT R42, RZ, 0x7610, R42 ;  /* 0x00007610ff2a7816 */ /* 0x000fe4000000002a */
[----:B------:R-:W-:Y:S02]  /*3a60*/  PRMT R37, RZ, 0x7610, R37 ;  /* 0x00007610ff257816 */ /* 0x000fe40000000025 */
[----:B------:R-:W-:-:S02]  /*3a70*/  PRMT R36, RZ, 0x7610, R36 ;  /* 0x00007610ff247816 */ /* 0x000fc40000000024 */
[----:B------:R-:W-:Y:S02]  /*3a80*/  PRMT R35, RZ, 0x7610, R35 ;  /* 0x00007610ff237816 */ /* 0x000fe40000000023 */
[----:B------:R-:W-:Y:S02]  /*3a90*/  PRMT R34, RZ, 0x7610, R34 ;  /* 0x00007610ff227816 */ /* 0x000fe40000000022 */
        /* <DEDUP_REMOVED lines=19> */
[----:B--2---:R-:W-:-:S05]  /*3bd0*/  SEL R16, R23, R16, !P4 ;  /* 0x0000001017107207 */ /* 0x004fca0006000000 */
[----:B------:R1:W-:Y:S01]  /*3be0*/  STL [R1+0x45c], R16 ;  /* 0x00045c1001007387 */ /* 0x0003e20000100800 */
[C---:B---3--:R-:W-:Y:S02]  /*3bf0*/  SEL R26, R23.reuse, R18, !P4 ;  /* 0x00000012171a7207 */ /* 0x048fe40006000000 */
[----:B-1----:R-:W-:-:S03]  /*3c00*/  SEL R16, R23, R17, !P4 ;  /* 0x0000001117107207 */ /* 0x002fc60006000000 */
[----:B------:R1:W-:Y:S01]  /*3c10*/  STL [R1+0x460], R26 ;  /* 0x0004601a01007387 */ /* 0x0003e20000100800 */
[----:B------:R-:W-:-:S03]  /*3c20*/  SEL R17, R23, R13, !P4 ;  /* 0x0000000d17117207 */ /* 0x000fc60006000000 */
[----:B------:R-:W-:Y:S01]  /*3c30*/  STL [R1+0x464], R27 ;  /* 0x0004641b01007387 */ /* 0x000fe20000100800 */
[----:B------:R-:W-:-:S03]  /*3c40*/  SEL R13, R23, R19, !P4 ;  /* 0x00000013170d7207 */ /* 0x000fc60006000000 */
[----:B------:R2:W-:Y:S01]  /*3c50*/  STL [R1+0x46c], R16 ;  /* 0x00046c1001007387 */ /* 0x0005e20000100800 */
[----:B-1----:R-:W-:-:S05]  /*3c60*/  SEL R26, R23, R21, !P4 ;  /* 0x00000015171a7207 */ /* 0x002fca0006000000 */
[----:B------:R1:W-:Y:S01]  /*3c70*/  STL [R1+0x470], R26 ;  /* 0x0004701a01007387 */ /* 0x0003e20000100800 */
[----:B--2---:R-:W-:-:S03]  /*3c80*/  SEL R16, R23, R20, !P4 ;  /* 0x0000001417107207 */ /* 0x004fc60006000000 */
[----:B------:R-:W-:Y:S04]  /*3c90*/  STL [R1+0x474], R17 ;  /* 0x0004741101007387 */ /* 0x000fe80000100800 */
[----:B------:R-:W-:Y:S04]  /*3ca0*/  STL [R1+0x468], R16 ;  /* 0x0004681001007387 */ /* 0x000fe80000100800 */
[----:B------:R2:W-:Y:S01]  /*3cb0*/  STL [R1+0x478], R13 ;  /* 0x0004780d01007387 */ /* 0x0005e20000100800 */
[----:B-1----:R-:W-:-:S05]  /*3cc0*/  IMAD.WIDE R26, R61, 0x2, R10 ;  /* 0x000000023d1a7825 */ /* 0x002fca00078e020a */
[----:B------:R1:W3:Y:S01]  /*3cd0*/  @!P6 LDG.E.U16 R50, desc[UR22][R26.64] ;  /* 0x000000161a32e981 */ /* 0x0002e2000c1e1500 */
[----:B--2---:R-:W-:-:S05]  /*3ce0*/  VIADD R13, R84, 0xfffffffc ;  /* 0xfffffffc540d7836 */ /* 0x004fca0000000000 */
[----:B------:R-:W-:Y:S02]  /*3cf0*/  ISETP.GE.U32.AND P3, PT, R13, 0x7fffffdd, PT ;  /* 0x7fffffdd0d00780c */ /* 0x000fe40003f66070 */
[----:B------:R-:W-:-:S04]  /*3d00*/  SHF.R.U32.HI R13, RZ, 0xd, R12 ;  /* 0x0000000dff0d7819 */ /* 0x000fc8000001160c */
[----:B------:R-:W-:Y:S01]  /*3d10*/  LOP3.LUT P6, RZ, R13, 0x1, RZ, 0xc0, !PT ;  /* 0x000000010dff7812 */ /* 0x000fe200078cc0ff */
[----:B------:R-:W-:Y:S01]  /*3d20*/  IMAD R13, R92, 0xa, RZ ;  /* 0x0000000a5c0d7824 */ /* 0x000fe200078e02ff */
[----:B------:R1:W-:Y:S03]  /*3d30*/  STL.64 [R1+0x360], R26 ;  /* 0x0003601a01007387 */ /* 0x0003e60000100a00 */
[----:B0-----:R-:W-:-:S04]  /*3d40*/  IMAD.WIDE R90, R13, 0x2, R4 ;  /* 0x000000020d5a7825 */ /* 0x001fc800078e0204 */
[C---:B------:R-:W-:Y:S01]  /*3d50*/  IMAD.WIDE R58, R13.reuse, 0x2, R6 ;  /* 0x000000020d3a7825 */ /* 0x040fe200078e0206 */
[----:B------:R0:W2:Y:S03]  /*3d60*/  @!P0 LDG.E.U16 R45, desc[UR22][R90.64] ;  /* 0x000000165a2d8981 */ /* 0x0000a6000c1e1500 */
[C---:B------:R-:W-:Y:S01]  /*3d70*/  IMAD.WIDE R56, R13.reuse, 0x2, R8 ;  /* 0x000000020d387825 */ /* 0x040fe200078e0208 */
[----:B------:R0:W2:Y:S03]  /*3d80*/  @!P0 LDG.E.U16 R44, desc[UR22][R58.64] ;  /* 0x000000163a2c8981 */ /* 0x0000a6000c1e1500 */
[----:B-1----:R-:W-:Y:S01]  /*3d90*/  IMAD.WIDE R26, R13, 0x2, R10 ;  /* 0x000000020d1a7825 */ /* 0x002fe200078e020a */
[----:B------:R-:W-:Y:S01]  /*3da0*/  SHF.R.U32.HI R13, RZ, 0x5, R12 ;  /* 0x00000005ff0d7819 */ /* 0x000fe2000001160c */
[----:B------:R1:W2:Y:S04]  /*3db0*/  @!P0 LDG.E.U16 R43, desc[UR22][R56.64] ;  /* 0x00000016382b8981 */ /* 0x0002a8000c1e1500 */
[----:B------:R0:W2:Y:S01]  /*3dc0*/  @!P0 LDG.E.U16 R42, desc[UR22][R26.64] ;  /* 0x000000161a2a8981 */ /* 0x0000a2000c1e1500 */
[----:B------:R-:W-:Y:S01]  /*3dd0*/  LOP3.LUT P0, RZ, R13, 0x1, RZ, 0xc0, !PT ;  /* 0x000000010dff7812 */ /* 0x000fe2000780c0ff */
[----:B------:R-:W-:-:S02]  /*3de0*/  IMAD R13, R92, 0x12, RZ ;  /* 0x000000125c0d7824 */ /* 0x000fc400078e02ff */
[----:B------:R0:W-:Y:S04]  /*3df0*/  STL.64 [R1+0x278], R90 ;  /* 0x0002785a01007387 */ /* 0x0001e80000100a00 */
[----:B------:R1:W-:Y:S04]  /*3e00*/  STL.64 [R1+0x270], R58 ;  /* 0x0002703a01007387 */ /* 0x0003e80000100a00 */
[----:B------:R4:W-:Y:S04]  /*3e10*/  STL.64 [R1+0x268], R56 ;  /* 0x0002683801007387 */ /* 0x0009e80000100a00 */
[----:B------:R4:W-:Y:S01]  /*3e20*/  STL.64 [R1+0x260], R26 ;  /* 0x0002601a01007387 */ /* 0x0009e20000100a00 */
[----:B0-----:R-:W-:-:S04]  /*3e30*/  IMAD.WIDE R90, R13, 0x2, R4 ;  /* 0x000000020d5a7825 */ /* 0x001fc800078e0204 */
[C---:B-1----:R-:W-:Y:S01]  /*3e40*/  IMAD.WIDE R58, R13.reuse, 0x2, R6 ;  /* 0x000000020d3a7825 */ /* 0x042fe200078e0206 */
[----:B------:R0:W2:Y:S03]  /*3e50*/  @P6 LDG.E.U16 R37, desc[UR22][R90.64] ;  /* 0x000000165a256981 */ /* 0x0000a6000c1e1500 */
[C---:B----4-:R-:W-:Y:S01]  /*3e60*/  IMAD.WIDE R56, R13.reuse, 0x2, R8 ;  /* 0x000000020d387825 */ /* 0x050fe200078e0208 */
[----:B------:R1:W4:Y:S03]  /*3e70*/  @P6 LDG.E.U16 R36, desc[UR22][R58.64] ;  /* 0x000000163a246981 */ /* 0x000326000c1e1500 */
[----:B------:R-:W-:Y:S01]  /*3e80*/  IMAD.WIDE R26, R13, 0x2, R10 ;  /* 0x000000020d1a7825 */ /* 0x000fe200078e020a */
[----:B------:R0:W2:Y:S03]  /*3e90*/  @P6 LDG.E.U16 R35, desc[UR22][R56.64] ;  /* 0x0000001638236981 */ /* 0x0000a6000c1e1500 */
[----:B------:R-:W-:Y:S01]  /*3ea0*/  VIADD R13, R84, 0xfffffff3 ;  /* 0xfffffff3540d7836 */ /* 0x000fe20000000000 */
[----:B------:R0:W2:Y:S04]  /*3eb0*/  @P6 LDG.E.U16 R34, desc[UR22][R26.64] ;  /* 0x000000161a226981 */ /* 0x0000a8000c1e1500 */
[----:B------:R-:W-:Y:S01]  /*3ec0*/  ISETP.GE.U32.AND P6, PT, R13, 0x7fffffd4, PT ;  /* 0x7fffffd40d00780c */ /* 0x000fe20003fc6070 */
[----:B------:R0:W-:Y:S01]  /*3ed0*/  STL.64 [R1+0x178], R90 ;  /* 0x0001785a01007387 */ /* 0x0001e20000100a00 */
[----:B------:R-:W-:-:S03]  /*3ee0*/  IMAD R13, R92, 0x1a, RZ ;  /* 0x0000001a5c0d7824 */ /* 0x000fc600078e02ff */
[----:B------:R1:W-:Y:S04]  /*3ef0*/  STL.64 [R1+0x170], R58 ;  /* 0x0001703a01007387 */ /* 0x0003e80000100a00 */
[----:B------:R1:W-:Y:S04]  /*3f00*/  STL.64 [R1+0x168], R56 ;  /* 0x0001683801007387 */ /* 0x0003e80000100a00 */
[----:B------:R1:W-:Y:S01]  /*3f10*/  STL.64 [R1+0x160], R26 ;  /* 0x0001601a01007387 */ /* 0x0003e20000100a00 */
[----:B0-----:R-:W-:-:S04]  /*3f20*/  IMAD.WIDE R90, R13, 0x2, R4 ;  /* 0x000000020d5a7825 */ /* 0x001fc800078e0204 */
[C---:B-1----:R-:W-:Y:S01]  /*3f30*/  IMAD.WIDE R58, R13.reuse, 0x2, R6 ;  /* 0x000000020d3a7825 */ /* 0x042fe200078e0206 */
[----:B------:R0:W2:Y:S03]  /*3f40*/  @P0 LDG.E.U16 R33, desc[UR22][R90.64] ;  /* 0x000000165a210981 */ /* 0x0000a6000c1e1500 */
[C---:B------:R-:W-:Y:S01]  /*3f50*/  IMAD.WIDE R56, R13.reuse, 0x2, R8 ;  /* 0x000000020d387825 */ /* 0x040fe200078e0208 */
[----:B------:R1:W2:Y:S03]  /*3f60*/  @P0 LDG.E.U16 R32, desc[UR22][R58.64] ;  /* 0x000000163a200981 */ /* 0x0002a6000c1e1500 */
[----:B------:R-:W-:Y:S01]  /*3f70*/  IMAD.WIDE R26, R13, 0x2, R10 ;  /* 0x000000020d1a7825 */ /* 0x000fe200078e020a */
[----:B------:R0:W2:Y:S03]  /*3f80*/  @P0 LDG.E.U16 R31, desc[UR22][R56.64] ;  /* 0x00000016381f0981 */ /* 0x0000a6000c1e1500 */
[C---:B------:R-:W-:Y:S01]  /*3f90*/  VIADD R13, R84.reuse, 0xfffffffa ;  /* 0xfffffffa540d7836 */ /* 0x040fe20000000000 */
[----:B------:R0:W2:Y:S01]  /*3fa0*/  @P0 LDG.E.U16 R30, desc[UR22][R26.64] ;  /* 0x000000161a1e0981 */ /* 0x0000a2000c1e1500 */
[----:B------:R-:W-:-:S03]  /*3fb0*/  VIADD R16, R84, 0xfffffff4 ;  /* 0xfffffff454107836 */ /* 0x000fc60000000000 */
[----:B------:R-:W-:Y:S01]  /*3fc0*/  ISETP.GE.U32.AND P0, PT, R13, 0x7fffffdb, PT ;  /* 0x7fffffdb0d00780c */ /* 0x000fe20003f06070 */
[----:B------:R0:W-:Y:S01]  /*3fd0*/  STL.64 [R1+0x78], R90 ;  /* 0x0000785a01007387 */ /* 0x0001e20000100a00 */
[----:B------:R-:W-:-:S03]  /*3fe0*/  IMAD R13, R92, 0x3, RZ ;  /* 0x000000035c0d7824 */ /* 0x000fc600078e02ff */
[----:B------:R1:W-:Y:S04]  /*3ff0*/  STL.64 [R1+0x70], R58 ;  /* 0x0000703a01007387 */ /* 0x0003e80000100a00 */
[----:B------:R1:W-:Y:S04]  /*4000*/  STL.64 [R1+0x68], R56 ;  /* 0x0000683801007387 */ /* 0x0003e80000100a00 */
[----:B------:R1:W-:Y:S01]  /*4010*/  STL.64 [R1+0x60], R26 ;  /* 0x0000601a01007387 */ /* 0x0003e20000100a00 */
[----:B0-----:R-:W-:Y:S01]  /*4020*/  IMAD.WIDE R90, R13, 0x2, R4 ;  /* 0x000000020d5a7825 */ /* 0x001fe200078e0204 */
[----:B------:R-:W-:-:S03]  /*4030*/  ISETP.GE.U32.AND P4, PT, R16, 0x7fffffd5, PT ;  /* 0x7fffffd51000780c */ /* 0x000fc60003f86070 */
[C---:B-1----:R-:W-:Y:S01]  /*4040*/  IMAD.WIDE R58, R13.reuse, 0x2, R6 ;  /* 0x000000020d3a7825 */ /* 0x042fe200078e0206 */
[----:B------:R0:W2:Y:S03]  /*4050*/  @!P3 LDG.E.U16 R49, desc[UR22][R90.64] ;  /* 0x000000165a31b981 */ /* 0x0000a6000c1e1500 */
[C---:B------:R-:W-:Y:S01]  /*4060*/  IMAD.WIDE R56, R13.reuse, 0x2, R8 ;  /* 0x000000020d387825 */ /* 0x040fe200078e0208 */
[----:B------:R1:W2:Y:S03]  /*4070*/  @!P3 LDG.E.U16 R48, desc[UR22][R58.64] ;  /* 0x000000163a30b981 */ /* 0x0002a6000c1e1500 */
[----:B------:R-:W-:Y:S01]  /*4080*/  IMAD.WIDE R26, R13, 0x2, R10 ;  /* 0x000000020d1a7825 */ /* 0x000fe200078e020a */
        /* <DEDUP_REMOVED lines=20> */
[----:B------:R0:W-:Y:S01]  /*41d0*/  STL.64 [R1+0x258], R90 ;  /* 0x0002585a01007387 */ /* 0x0001e20000100a00 */
[----:B------:R-:W-:-:S03]  /*41e0*/  PRMT R23, RZ, 0x7610, R23 ;  /* 0x00007610ff177816 */ /* 0x000fc60000000017 */
[----:B------:R1:W-:Y:S01]  /*41f0*/  STL.64 [R1+0x250], R58 ;  /* 0x0002503a01007387 */ /* 0x0003e20000100a00 */
[----:B------:R-:W-:Y:S02]  /*4200*/  PRMT R21, RZ, 0x7610, R21 ;  /* 0x00007610ff157816 */ /* 0x000fe40000000015 */
[----:B------:R-:W-:Y:S01]  /*4210*/  PRMT R20, RZ, 0x7610, R20 ;  /* 0x00007610ff147816 */ /* 0x000fe20000000014 */
        /* <DEDUP_REMOVED lines=21> */
[----:B------:R0:W2:Y:S03]  /*4370*/  @P4 LDG.E.U16 R29, desc[UR22][R90.64] ;  /* 0x000000165a1d4981 */ /* 0x0000a6000c1e1500 */
[C---:B------:R-:W-:Y:S01]  /*4380*/  IMAD.WIDE R56, R13.reuse, 0x2, R8 ;  /* 0x000000020d387825 */ /* 0x040fe200078e0208 */
[----:B------:R1:W2:Y:S03]  /*4390*/  @P4 LDG.E.U16 R28, desc[UR22][R58.64] ;  /* 0x000000163a1c4981 */ /* 0x0002a6000c1e1500 */
[----:B------:R-:W-:Y:S01]  /*43a0*/  IMAD.WIDE R26, R13, 0x2, R10 ;  /* 0x000000020d1a7825 */ /* 0x000fe200078e020a */
[----:B------:R0:W2:Y:S03]  /*43b0*/  @P4 LDG.E.U16 R53, desc[UR22][R56.64] ;  /* 0x0000001638354981 */ /* 0x0000a6000c1e1500 */
[----:B------:R-:W-:Y:S01]  /*43c0*/  VIADD R13, R84, 0xfffffff9 ;  /* 0xfffffff9540d7836 */ /* 0x000fe20000000000 */
[----:B------:R0:W2:Y:S04]  /*43d0*/  @P4 LDG.E.U16 R51, desc[UR22][R26.64] ;  /* 0x000000161a334981 */ /* 0x0000a8000c1e1500 */
[----:B------:R-:W-:Y:S01]  /*43e0*/  ISETP.GE.U32.AND P4, PT, R13, 0x7fffffda, PT ;  /* 0x7fffffda0d00780c */ /* 0x000fe20003f86070 */
[----:B------:R0:W-:Y:S01]  /*43f0*/  STL.64 [R1+0x58], R90 ;  /* 0x0000585a01007387 */ /* 0x0001e20000100a00 */
[----:B------:R-:W-:Y:S01]  /*4400*/  IMAD.SHL.U32 R13, R92, 0x4, RZ ;  /* 0x000000045c0d7824 */ /* 0x000fe200078e00ff */
[----:B------:R-:W-:-:S02]  /*4410*/  PRMT R65, RZ, 0x7610, R65 ;  /* 0x00007610ff417816 */ /* 0x000fc40000000041 */
[----:B------:R1:W-:Y:S01]  /*4420*/  STL.64 [R1+0x50], R58 ;  /* 0x0000503a01007387 */ /* 0x0003e20000100a00 */
[----:B------:R-:W-:-:S03]  /*4430*/  PRMT R64, RZ, 0x7610, R64 ;  /* 0x00007610ff407816 */ /* 0x000fc60000000040 */
        /* <DEDUP_REMOVED lines=16> */
[----:B------:R-:W-:-:S03]  /*4540*/  PRMT R2, RZ, 0x7610, R2 ;  /* 0x00007610ff027816 */ /* 0x000fc60000000002 */
[----:B------:R3:W-:Y:S01]  /*4550*/  STL.64 [R1+0x328], R56 ;  /* 0x0003283801007387 */ /* 0x0007e20000100a00 */
[----:B------:R-:W-:-:S03]  /*4560*/  PRMT R3, RZ, 0x7610, R3 ;  /* 0x00007610ff037816 */ /* 0x000fc60000000003 */
[----:B------:R3:W-:Y:S01]  /*4570*/  STL.64 [R1+0x320], R26 ;  /* 0x0003201a01007387 */ /* 0x0007e20000100a00 */
[----:B0-----:R-:W-:-:S04]  /*4580*/  IMAD.WIDE R90, R13, 0x2, R4 ;  /* 0x000000020d5a7825 */ /* 0x001fc800078e0204 */
[C---:B-1----:R-:W-:Y:S01]  /*4590*/  IMAD.WIDE R58, R13.reuse, 0x2, R6 ;  /* 0x000000020d3a7825 */ /* 0x042fe200078e0206 */
[----:B------:R0:W-:Y:S03]  /*45a0*/  STL.64 [R1+0x238], R90 ;  /* 0x0002385a01007387 */ /* 0x0001e60000100a00 */
[----:B---3--:R-:W-:-:S04]  /*45b0*/  IMAD.WIDE R56, R13, 0x2, R8 ;  /* 0x000000020d387825 */ /* 0x008fc800078e0208 */
[----:B------:R-:W-:Y:S01]  /*45c0*/  IMAD.WIDE R26, R13, 0x2, R10 ;  /* 0x000000020d1a7825 */ /* 0x000fe200078e020a */
[----:B------:R1:W-:Y:S04]  /*45d0*/  STL.64 [R1+0x230], R58 ;  /* 0x0002303a01007387 */ /* 0x0003e80000100a00 */
[----:B------:R-:W3:Y:S04]  /*45e0*/  @!P6 LDG.E.U16 R61, desc[UR22][R90.64] ;  /* 0x000000165a3de981 */ /* 0x000ee8000c1e1500 */
[----:B------:R-:W2:Y:S04]  /*45f0*/  @!P6 LDG.E.U16 R2, desc[UR22][R26.64] ;  /* 0x000000161a02e981 */ /* 0x000ea8000c1e1500 */
[----:B------:R-:W3:Y:S04]  /*4600*/  @!P6 LDG.E.U16 R3, desc[UR22][R56.64] ;  /* 0x000000163803e981 */ /* 0x000ee8000c1e1500 */
[----:B0-----:R-:W4:Y:S01]  /*4610*/  LDL.LU.64 R90, [R1+0x7b8] ;  /* 0x0007b800015a7983 */ /* 0x001f220000300a00 */
[----:B------:R-:W-:-:S02]  /*4620*/  PRMT R55, RZ, 0x7610, R55 ;  /* 0x00007610ff377816 */ /* 0x000fc40000000037 */
[----:B------:R-:W-:-:S04]  /*4630*/  SHF.R.U32.HI R13, RZ, 0x3, R12 ;  /* 0x00000003ff0d7819 */ /* 0x000fc8000001160c */
[----:B------:R1:W4:Y:S01]  /*4640*/  @!P6 LDG.E.U16 R55, desc[UR22][R58.64] ;  /* 0x000000163a37e981 */ /* 0x000322000c1e1500 */
[----:B------:R-:W-:Y:S01]  /*4650*/  LOP3.LUT P6, RZ, R13, 0x1, RZ, 0xc0, !PT ;  /* 0x000000010dff7812 */ /* 0x000fe200078cc0ff */
[----:B------:R-:W-:Y:S01]  /*4660*/  IMAD R13, R92, 0x14, RZ ;  /* 0x000000145c0d7824 */ /* 0x000fe200078e02ff */
[----:B------:R-:W-:Y:S01]  /*4670*/  PRMT R24, RZ, 0x7610, R24 ;  /* 0x00007610ff187816 */ /* 0x000fe20000000018 */
[----:B------:R0:W-:Y:S01]  /*4680*/  STL.64 [R1+0x228], R56 ;  /* 0x0002283801007387 */ /* 0x0001e20000100a00 */
[----:B------:R-:W-:-:S03]  /*4690*/  PRMT R25, RZ, 0x7610, R25 ;  /* 0x00007610ff197816 */ /* 0x000fc60000000019 */
[----:B------:R0:W-:Y:S01]  /*46a0*/  STL.64 [R1+0x220], R26 ;  /* 0x0002201a01007387 */ /* 0x0001e20000100a00 */
[----:B-1----:R-:W-:-:S04]  /*46b0*/  IMAD.WIDE R58, R13, 0x2, R4 ;  /* 0x000000020d3a7825 */ /* 0x002fc800078e0204 */
[----:B0-----:R-:W-:-:S04]  /*46c0*/  IMAD.WIDE R56, R13, 0x2, R8 ;  /* 0x000000020d387825 */ /* 0x001fc800078e0208 */
[----:B------:R-:W-:Y:S01]  /*46d0*/  IMAD.WIDE R26, R13, 0x2, R10 ;  /* 0x000000020d1a7825 */ /* 0x000fe200078e020a */
[----:B------:R-:W4:Y:S04]  /*46e0*/  @P5 LDG.E.U16 R25, desc[UR22][R56.64] ;  /* 0x0000001638195981 */ /* 0x000f28000c1e1500 */
[----:B------:R-:W4:Y:S04]  /*46f0*/  @P5 LDG.E.U16 R24, desc[UR22][R26.64] ;  /* 0x000000161a185981 */ /* 0x000f28000c1e1500 */
[----:B--2---:R-:W-:Y:S04]  /*4700*/  STL [R1+0x3f4], R2 ;  /* 0x0003f40201007387 */ /* 0x004fe80000100800 */
[----:B---3--:R0:W-:Y:S01]  /*4710*/  STL [R1+0x3f8], R3 ;  /* 0x0003f80301007387 */ /* 0x0081e20000100800 */
[----:B----4-:R-:W-:-:S02]  /*4720*/  PRMT R91, RZ, 0x7610, R91 ;  /* 0x00007610ff5b7816 */ /* 0x010fc4000000005b */
[----:B------:R-:W-:Y:S01]  /*4730*/  PRMT R90, RZ, 0x7610, R90 ;  /* 0x00007610ff5a7816 */ /* 0x000fe2000000005a */
[----:B0-----:R-:W-:Y:S01]  /*4740*/  IMAD.WIDE R2, R13, 0x2, R6 ;  /* 0x000000020d027825 */ /* 0x001fe200078e0206 */
[----:B------:R0:W-:Y:S04]  /*4750*/  STL.64 [R1+0x138], R58 ;  /* 0x0001383a01007387 */ /* 0x0001e80000100a00 */
[----:B------:R1:W-:Y:S04]  /*4760*/  STL.64 [R1+0x130], R2 ;  /* 0x0001300201007387 */ /* 0x0003e80000100a00 */
[----:B------:R-:W2:Y:S04]  /*4770*/  @P5 LDG.E.U16 R91, desc[UR22][R58.64] ;  /* 0x000000163a5b5981 */ /* 0x000ea8000c1e1500 */
[----:B------:R-:W3:Y:S04]  /*4780*/  @P5 LDG.E.U16 R90, desc[UR22][R2.64] ;  /* 0x00000016025a5981 */ /* 0x000ee8000c1e1500 */
[----:B0-----:R-:W4:Y:S04]  /*4790*/  LDL.LU.64 R58, [R1+0x7b0] ;  /* 0x0007b000013a7983 */ /* 0x001f280000300a00 */
[----:B------:R0:W-:Y:S04]  /*47a0*/  STL.64 [R1+0x128], R56 ;  /* 0x0001283801007387 */ /* 0x0001e80000100a00 */
[----:B-1----:R-:W4:Y:S01]  /*47b0*/  LDL.LU.64 R2, [R1+0x7a8] ;  /* 0x0007a80001027983 */ /* 0x002f220000300a00 */
[----:B------:R-:W-:-:S03]  /*47c0*/  SHF.R.U32.HI R13, RZ, 0xa, R12 ;  /* 0x0000000aff0d7819 */ /* 0x000fc6000001160c */
[----:B------:R1:W-:Y:S01]  /*47d0*/  STL.64 [R1+0x120], R26 ;  /* 0x0001201a01007387 */ /* 0x0003e20000100a00 */
[----:B------:R-:W-:Y:S01]  /*47e0*/  LOP3.LUT P5, RZ, R13, 0x1, RZ, 0xc0, !PT ;  /* 0x000000010dff7812 */ /* 0x000fe200078ac0ff */
[----:B------:R-:W-:Y:S02]  /*47f0*/  IMAD R13, R92, 0x1c, RZ ;  /* 0x0000001c5c0d7824 */ /* 0x000fe400078e02ff */
[----:B------:R-:W-:Y:S04]  /*4800*/  STL [R1+0x3e4], R24 ;  /* 0x0003e41801007387 */ /* 0x000fe80000100800 */
[----:B------:R1:W-:Y:S01]  /*4810*/  STL [R1+0x3e8], R25 ;  /* 0x0003e81901007387 */ /* 0x0003e20000100800 */
[----:B0-----:R-:W-:-:S04]  /*4820*/  IMAD.WIDE R56, R13, 0x2, R8 ;  /* 0x000000020d387825 */ /* 0x001fc800078e0208 */
[----:B-1----:R-:W-:-:S04]  /*4830*/  IMAD.WIDE R26, R13, 0x2, R10 ;  /* 0x000000020d1a7825 */ /* 0x002fc800078e020a */
[C---:B------:R-:W-:Y:S01]  /*4840*/  IMAD.WIDE R24, R13.reuse, 0x2, R4 ;  /* 0x000000020d187825 */ /* 0x040fe200078e0204 */
[----:B---3--:R-:W-:Y:S04]  /*4850*/  STL [R1+0x3ec], R90 ;  /* 0x0003ec5a01007387 */ /* 0x008fe80000100800 */
[----:B--2---:R0:W-:Y:S01]  /*4860*/  STL [R1+0x3f0], R91 ;  /* 0x0003f05b01007387 */ /* 0x0041e20000100800 */
[----:B----4-:R-:W-:Y:S02]  /*4870*/  PRMT R59, RZ, 0x7610, R59 ;  /* 0x00007610ff3b7816 */ /* 0x010fe4000000003b */
[----:B------:R-:W-:Y:S01]  /*4880*/  PRMT R58, RZ, 0x7610, R58 ;  /* 0x00007610ff3a7816 */ /* 0x000fe2000000003a */
[----:B------:R1:W-:Y:S04]  /*4890*/  STL.64 [R1+0x38], R24 ;  /* 0x0000381801007387 */ /* 0x0003e80000100a00 */
[----:B------:R-:W2:Y:S01]  /*48a0*/  @P6 LDG.E.U16 R59, desc[UR22][R24.64] ;  /* 0x00000016183b6981 */ /* 0x000ea2000c1e1500 */
[----:B0-----:R-:W-:Y:S01]  /*48b0*/  IMAD.WIDE R90, R13, 0x2, R6 ;  /* 0x000000020d5a7825 */ /* 0x001fe200078e0206 */
[----:B------:R-:W-:-:S02]  /*48c0*/  PRMT R2, RZ, 0x7610, R2 ;  /* 0x00007610ff027816 */ /* 0x000fc40000000002 */
[----:B------:R-:W-:Y:S02]  /*48d0*/  PRMT R3, RZ, 0x7610, R3 ;  /* 0x00007610ff037816 */ /* 0x000fe40000000003 */
[----:B------:R0:W-:Y:S04]  /*48e0*/  STL.64 [R1+0x30], R90 ;  /* 0x0000305a01007387 */ /* 0x0001e80000100a00 */
[----:B------:R-:W3:Y:S04]  /*48f0*/  @P6 LDG.E.U16 R58, desc[UR22][R90.64] ;  /* 0x000000165a3a6981 */ /* 0x000ee8000c1e1500 */
[----:B-1----:R-:W4:Y:S04]  /*4900*/  LDL.LU.64 R24, [R1+0x7a0] ;  /* 0x0007a00001187983 */ /* 0x002f280000300a00 */
[----:B------:R1:W-:Y:S04]  /*4910*/  STL.64 [R1+0x28], R56 ;  /* 0x0000283801007387 */ /* 0x0003e80000100a00 */
[----:B------:R-:W4:Y:S04]  /*4920*/  @P6 LDG.E.U16 R2, desc[UR22][R26.64] ;  /* 0x000000161a026981 */ /* 0x000f28000c1e1500 */
[----:B0-----:R-:W4:Y:S04]  /*4930*/  LDL.LU.64 R90, [R1+0x798] ;  /* 0x00079800015a7983 */ /* 0x001f280000300a00 */
[----:B------:R1:W4:Y:S01]  /*4940*/  @P6 LDG.E.U16 R3, desc[UR22][R56.64] ;  /* 0x0000001638036981 */ /* 0x000322000c1e1500 */
[----:B------:R-:W-:-:S03]  /*4950*/  SHF.R.U32.HI R13, RZ, 0x2, R12 ;  /* 0x00000002ff0d7819 */ /* 0x000fc6000001160c */
[----:B------:R0:W-:Y:S01]  /*4960*/  STL.64 [R1+0x20], R26 ;  /* 0x0000201a01007387 */ /* 0x0001e20000100a00 */
[----:B------:R-:W-:Y:S01]  /*4970*/  LOP3.LUT P6, RZ, R13, 0x1, RZ, 0xc0, !PT ;  /* 0x000000010dff7812 */ /* 0x000fe200078cc0ff */
[----:B------:R-:W-:-:S04]  /*4980*/  IMAD R13, R92, 0x5, RZ ;  /* 0x000000055c0d7824 */ /* 0x000fc800078e02ff */
[----:B-1----:R-:W-:-:S04]  /*4990*/  IMAD.WIDE R56, R13, 0x2, R8 ;  /* 0x000000020d387825 */ /* 0x002fc800078e0208 */
[----:B0-----:R-:W-:Y:S01]  /*49a0*/  IMAD.WIDE R26, R13, 0x2, R10 ;  /* 0x000000020d1a7825 */ /* 0x001fe200078e020a */
[----:B---3--:R-:W-:Y:S04]  /*49b0*/  STL [R1+0x3cc], R58 ;  /* 0x0003cc3a01007387 */ /* 0x008fe80000100800 */
[----:B--2---:R0:W-:Y:S01]  /*49c0*/  STL [R1+0x3d0], R59 ;  /* 0x0003d03b01007387 */ /* 0x0041e20000100800 */
[----:B----4-:R-:W-:Y:S02]  /*49d0*/  PRMT R24, RZ, 0x7610, R24 ;  /* 0x00007610ff187816 */ /* 0x010fe40000000018 */
[----:B------:R-:W-:-:S04]  /*49e0*/  PRMT R25, RZ, 0x7610, R25 ;  /* 0x00007610ff197816 */ /* 0x000fc80000000019 */
[----:B------:R-:W2:Y:S01]  /*49f0*/  @!P0 LDG.E.U16 R24, desc[UR22][R26.64] ;  /* 0x000000161a188981 */ /* 0x000ea2000c1e1500 */
[----:B0-----:R-:W-:-:S03]  /*4a00*/  IMAD.WIDE R58, R13, 0x2, R4 ;  /* 0x000000020d3a7825 */ /* 0x001fc600078e0204 */
[----:B------:R-:W-:Y:S01]  /*4a10*/  STL [R1+0x3c4], R2 ;  /* 0x0003c40201007387 */ /* 0x000fe20000100800 */
[----:B------:R-:W-:Y:S02]  /*4a20*/  PRMT R91, RZ, 0x7610, R91 ;  /* 0x00007610ff5b7816 */ /* 0x000fe4000000005b */
[----:B------:R-:W-:Y:S01]  /*4a30*/  PRMT R90, RZ, 0x7610, R90 ;  /* 0x00007610ff5a7816 */ /* 0x000fe2000000005a */
[----:B------:R0:W3:Y:S04]  /*4a40*/  @!P0 LDG.E.U16 R25, desc[UR22][R56.64] ;  /* 0x0000001638198981 */ /* 0x0000e8000c1e1500 */
[----:B------:R1:W-:Y:S04]  /*4a50*/  STL [R1+0x3c8], R3 ;  /* 0x0003c80301007387 */ /* 0x0003e80000100800 */
[----:B------:R4:W-:Y:S04]  /*4a60*/  STL.64 [R1+0x318], R58 ;  /* 0x0003183a01007387 */ /* 0x0009e80000100a00 */
[----:B------:R-:W2:Y:S01]  /*4a70*/  @!P0 LDG.E.U16 R91, desc[UR22][R58.64] ;  /* 0x000000163a5b8981 */ /* 0x000ea2000c1e1500 */
[----:B-1----:R-:W-:-:S05]  /*4a80*/  IMAD.WIDE R2, R13, 0x2, R6 ;  /* 0x000000020d027825 */ /* 0x002fca00078e0206 */
[----:B------:R1:W-:Y:S04]  /*4a90*/  STL.64 [R1+0x310], R2 ;  /* 0x0003100201007387 */ /* 0x0003e80000100a00 */
[----:B------:R-:W2:Y:S04]  /*4aa0*/  @!P0 LDG.E.U16 R90, desc[UR22][R2.64] ;  /* 0x00000016025a8981 */ /* 0x000ea8000c1e1500 */
[----:B----4-:R-:W4:Y:S04]  /*4ab0*/  LDL.LU.64 R58, [R1+0x790] ;  /* 0x00079000013a7983 */ /* 0x010f280000300a00 */
[----:B------:R0:W-:Y:S04]  /*4ac0*/  STL.64 [R1+0x308], R56 ;  /* 0x0003083801007387 */ /* 0x0001e80000100a00 */
[----:B-1----:R-:W3:Y:S01]  /*4ad0*/  LDL.LU.64 R2, [R1+0x788] ;  /* 0x0007880001027983 */ /* 0x002ee20000300a00 */
[----:B------:R-:W-:-:S03]  /*4ae0*/  SHF.R.U32.HI R13, RZ, 0x9, R12 ;  /* 0x00000009ff0d7819 */ /* 0x000fc6000001160c */
[----:B------:R1:W-:Y:S01]  /*4af0*/  STL.64 [R1+0x300], R26 ;  /* 0x0003001a01007387 */ /* 0x0003e20000100a00 */
[----:B------:R-:W-:Y:S01]  /*4b00*/  LOP3.LUT P0, RZ, R13, 0x1, RZ, 0xc0, !PT ;  /* 0x000000010dff7812 */ /* 0x000fe2000780c0ff */
[----:B------:R-:W-:-:S04]  /*4b10*/  IMAD R13, R92, 0xd, RZ ;  /* 0x0000000d5c0d7824 */ /* 0x000fc800078e02ff */
[----:B0-----:R-:W-:-:S04]  /*4b20*/  IMAD.WIDE R56, R13, 0x2, R8 ;  /* 0x000000020d387825 */ /* 0x001fc800078e0208 */
[----:B-1----:R-:W-:Y:S01]  /*4b30*/  IMAD.WIDE R26, R13, 0x2, R4 ;  /* 0x000000020d1a7825 */ /* 0x002fe200078e0204 */
[----:B--2---:R-:W-:Y:S04]  /*4b40*/  STL [R1+0x3dc], R90 ;  /* 0x0003dc5a01007387 */ /* 0x004fe80000100800 */
[----:B------:R0:W-:Y:S01]  /*4b50*/  STL [R1+0x3e0], R91 ;  /* 0x0003e05b01007387 */ /* 0x0001e20000100800 */
[----:B----4-:R-:W-:-:S03]  /*4b60*/  PRMT R59, RZ, 0x7610, R59 ;  /* 0x00007610ff3b7816 */ /* 0x010fc6000000003b */
[----:B------:R-:W-:Y:S01]  /*4b70*/  STL [R1+0x3d4], R24 ;  /* 0x0003d41801007387 */ /* 0x000fe20000100800 */
[----:B------:R-:W-:Y:S02]  /*4b80*/  PRMT R58, RZ, 0x7610, R58 ;  /* 0x00007610ff3a7816 */ /* 0x000fe4000000003a */
[----:B---3--:R-:W-:Y:S01]  /*4b90*/  PRMT R2, RZ, 0x7610, R2 ;  /* 0x00007610ff027816 */ /* 0x008fe20000000002 */
[----:B------:R1:W-:Y:S01]  /*4ba0*/  STL [R1+0x3d8], R25 ;  /* 0x0003d81901007387 */ /* 0x0003e20000100800 */
[----:B------:R-:W-:Y:S01]  /*4bb0*/  PRMT R3, RZ, 0x7610, R3 ;  /* 0x00007610ff037816 */ /* 0x000fe20000000003 */
[C---:B0-----:R-:W-:Y:S02]  /*4bc0*/  IMAD.WIDE R90, R13.reuse, 0x2, R6 ;  /* 0x000000020d5a7825 */ /* 0x041fe400078e0206 */
[----:B------:R0:W-:Y:S04]  /*4bd0*/  STL.64 [R1+0x218], R26 ;  /* 0x0002181a01007387 */ /* 0x0001e80000100a00 */
[----:B------:R-:W2:Y:S01]  /*4be0*/  @!P3 LDG.E.U16 R59, desc[UR22][R26.64] ;  /* 0x000000161a3bb981 */ /* 0x000ea2000c1e1500 */
[----:B-1----:R-:W-:-:S03]  /*4bf0*/  IMAD.WIDE R24, R13, 0x2, R10 ;  /* 0x000000020d187825 */ /* 0x002fc600078e020a */
[----:B------:R1:W-:Y:S04]  /*4c00*/  STL.64 [R1+0x210], R90 ;  /* 0x0002105a01007387 */ /* 0x0003e80000100a00 */
[----:B------:R-:W3:Y:S04]  /*4c10*/  @!P3 LDG.E.U16 R2, desc[UR22][R24.64] ;  /* 0x000000161802b981 */ /* 0x000ee8000c1e1500 */
[----:B------:R4:W2:Y:S04]  /*4c20*/  @!P3 LDG.E.U16 R3, desc[UR22][R56.64] ;  /* 0x000000163803b981 */ /* 0x0008a8000c1e1500 */
[----:B0-----:R-:W2:Y:S04]  /*4c30*/  LDL.LU.64 R26, [R1+0x780] ;  /* 0x00078000011a7983 */ /* 0x001ea80000300a00 */
[----:B------:R-:W2:Y:S04]  /*4c40*/  @!P3 LDG.E.U16 R58, desc[UR22][R90.64] ;  /* 0x000000165a3ab981 */ /* 0x000ea8000c1e1500 */
[----:B------:R4:W-:Y:S04]  /*4c50*/  STL.64 [R1+0x208], R56 ;  /* 0x0002083801007387 */ /* 0x0009e80000100a00 */
[----:B-1----:R-:W2:Y:S01]  /*4c60*/  LDL.LU.64 R90, [R1+0x778] ;  /* 0x00077800015a7983 */ /* 0x002ea20000300a00 */
[----:B------:R-:W-:-:S03]  /*4c70*/  SHF.R.U32.HI R13, RZ, 0x8, R12 ;  /* 0x00000008ff0d7819 */ /* 0x000fc6000001160c */
[----:B------:R0:W-:Y:S01]  /*4c80*/  STL.64 [R1+0x200], R24 ;  /* 0x0002001801007387 */ /* 0x0001e20000100a00 */
[----:B------:R-:W-:Y:S01]  /*4c90*/  LOP3.LUT P3, RZ, R13, 0x1, RZ, 0xc0, !PT ;  /* 0x000000010dff7812 */ /* 0x000fe2000786c0ff */
[----:B------:R-:W-:-:S04]  /*4ca0*/  IMAD R13, R92, 0x15, RZ ;  /* 0x000000155c0d7824 */ /* 0x000fc800078e02ff */
[----:B----4-:R-:W-:-:S04]  /*4cb0*/  IMAD.WIDE R56, R13, 0x2, R10 ;  /* 0x000000020d387825 */ /* 0x010fc800078e020a */
[C---:B0-----:R-:W-:Y:S01]  /*4cc0*/  IMAD.WIDE R24, R13.reuse, 0x2, R4 ;  /* 0x000000020d187825 */ /* 0x041fe200078e0204 */
[----:B---3--:R-:W-:Y:S04]  /*4cd0*/  STL [R1+0x3b4], R2 ;  /* 0x0003b40201007387 */ /* 0x008fe80000100800 */
[----:B--2---:R0:W-:Y:S01]  /*4ce0*/  STL [R1+0x3b8], R3 ;  /* 0x0003b80301007387 */ /* 0x0041e20000100800 */
[----:B------:R-:W-:Y:S02]  /*4cf0*/  PRMT R26, RZ, 0x7610, R26 ;  /* 0x00007610ff1a7816 */ /* 0x000fe4000000001a */
[----:B------:R-:W-:Y:S01]  /*4d00*/  PRMT R27, RZ, 0x7610, R27 ;  /* 0x00007610ff1b7816 */ /* 0x000fe2000000001b */
[----:B------:R-:W-:Y:S04]  /*4d10*/  STL [R1+0x3bc], R58 ;  /* 0x0003bc3a01007387 */ /* 0x000fe80000100800 */
[----:B------:R1:W-:Y:S01]  /*4d20*/  STL [R1+0x3c0], R59 ;  /* 0x0003c03b01007387 */ /* 0x0003e20000100800 */
[----:B0-----:R-:W-:-:S03]  /*4d30*/  IMAD.WIDE R2, R13, 0x2, R6 ;  /* 0x000000020d027825 */ /* 0x001fc600078e0206 */
[----:B------:R0:W2:Y:S01]  /*4d40*/  @P5 LDG.E.U16 R26, desc[UR22][R56.64] ;  /* 0x00000016381a5981 */ /* 0x0000a2000c1e1500 */
[----:B------:R-:W-:Y:S01]  /*4d50*/  PRMT R91, RZ, 0x7610, R91 ;  /* 0x00007610ff5b7816 */ /* 0x000fe2000000005b */
[----:B-1----:R-:W-:Y:S01]  /*4d60*/  IMAD.WIDE R58, R13, 0x2, R8 ;  /* 0x000000020d3a7825 */ /* 0x002fe200078e0208 */
[----:B------:R-:W-:Y:S01]  /*4d70*/  PRMT R90, RZ, 0x7610, R90 ;  /* 0x00007610ff5a7816 */ /* 0x000fe2000000005a */
[----:B------:R1:W-:Y:S04]  /*4d80*/  STL.64 [R1+0x118], R24 ;  /* 0x0001181801007387 */ /* 0x0003e80000100a00 */
[----:B------:R-:W3:Y:S04]  /*4d90*/  @P5 LDG.E.U16 R27, desc[UR22][R58.64] ;  /* 0x000000163a1b5981 */ /* 0x000ee8000c1e1500 */
[----:B------:R4:W-:Y:S04]  /*4da0*/  STL.64 [R1+0x110], R2 ;  /* 0x0001100201007387 */ /* 0x0009e80000100a00 */
[----:B------:R-:W3:Y:S04]  /*4db0*/  @P5 LDG.E.U16 R91, desc[UR22][R24.64] ;  /* 0x00000016185b5981 */ /* 0x000ee8000c1e1500 */
[----:B------:R0:W3:Y:S04]  /*4dc0*/  @P5 LDG.E.U16 R90, desc[UR22][R2.64] ;  /* 0x00000016025a5981 */ /* 0x0000e8000c1e1500 */
[----:B-1----:R-:W3:Y:S04]  /*4dd0*/  LDL.LU.64 R24, [R1+0x770] ;  /* 0x0007700001187983 */ /* 0x002ee80000300a00 */
[----:B------:R-:W-:Y:S04]  /*4de0*/  STL.64 [R1+0x108], R58 ;  /* 0x0001083a01007387 */ /* 0x000fe80000100a00 */
[----:B----4-:R-:W4:Y:S01]  /*4df0*/  LDL.LU.64 R2, [R1+0x768] ;  /* 0x0007680001027983 */ /* 0x010f220000300a00 */
[----:B------:R-:W-:-:S04]  /*4e00*/  SHF.R.U32.HI R12, RZ, 0x1, R12 ;  /* 0x00000001ff0c7819 */ /* 0x000fc8000001160c */
[----:B------:R-:W-:Y:S01]  /*4e10*/  LOP3.LUT P5, RZ, R12, 0x1, RZ, 0xc0, !PT ;  /* 0x000000010cff7812 */ /* 0x000fe200078ac0ff */
[----:B------:R-:W-:Y:S01]  /*4e20*/  IMAD R12, R92, 0x1d, RZ ;  /* 0x0000001d5c0c7824 */ /* 0x000fe200078e02ff */
[----:B------:R0:W-:Y:S01]  /*4e30*/  STL.64 [R1+0x100], R56 ;  /* 0x0001003801007387 */ /* 0x0001e20000100a00 */
[----:B------:R-:W-:Y:S02]  /*4e40*/  PRMT R0, RZ, 0x7610, R0 ;  /* 0x00007610ff007816 */ /* 0x000fe40000000000 */
[C---:B0-----:R-:W-:Y:S01]  /*4e50*/  IMAD.WIDE R56, R12.reuse, 0x2, R6 ;  /* 0x000000020c387825 */ /* 0x041fe200078e0206 */
[----:B--2---:R-:W-:Y:S04]  /*4e60*/  STL [R1+0x2c0], R26 ;  /* 0x0002c01a01007387 */ /* 0x004fe80000100800 */
[----:B---3--:R0:W-:Y:S02]  /*4e70*/  STL [R1+0x2c4], R27 ;  /* 0x0002c41b01007387 */ /* 0x0081e40000100800 */
[----:B0-----:R-:W-:-:S05]  /*4e80*/  IMAD.WIDE R26, R12, 0x2, R4 ;  /* 0x000000020c1a7825 */ /* 0x001fca00078e0204 */
[----:B------:R-:W2:Y:S01]  /*4e90*/  @P6 LDG.E.U16 R0, desc[UR22][R26.64] ;  /* 0x000000161a006981 */ /* 0x000ea2000c1e1500 */
[----:B----4-:R-:W-:-:S06]  /*4ea0*/  PRMT R2, RZ, 0x7610, R2 ;  /* 0x00007610ff027816 */ /* 0x010fcc0000000002 */
[----:B------:R-:W3:Y:S01]  /*4eb0*/  @P6 LDG.E.U16 R2, desc[UR22][R56.64] ;  /* 0x0000001638026981 */ /* 0x000ee2000c1e1500 */
[----:B------:R-:W-:-:S03]  /*4ec0*/  IMAD.WIDE R58, R12, 0x2, R8 ;  /* 0x000000020c3a7825 */ /* 0x000fc600078e0208 */
[----:B------:R0:W-:Y:S04]  /*4ed0*/  STL.64 [R1+0x18], R26 ;  /* 0x0000181a01007387 */ /* 0x0001e80000100a00 */
[----:B------:R-:W-:Y:S01]  /*4ee0*/  STL [R1+0x2c8], R90 ;  /* 0x0002c85a01007387 */ /* 0x000fe20000100800 */
[----:B------:R-:W-:-:S03]  /*4ef0*/  PRMT R89, RZ, 0x7610, R89 ;  /* 0x00007610ff597816 */ /* 0x000fc60000000059 */
[----:B------:R1:W-:Y:S04]  /*4f00*/  STL [R1+0x2cc], R91 ;  /* 0x0002cc5b01007387 */ /* 0x0003e80000100800 */
[----:B0-----:R-:W4:Y:S04]  /*4f10*/  LDL.LU.64 R26, [R1+0x760] ;  /* 0x00076000011a7983 */ /* 0x001f280000300a00 */
[----:B------:R-:W4:Y:S01]  /*4f20*/  @P6 LDG.E.U16 R89, desc[UR22][R58.64] ;  /* 0x000000163a596981 */ /* 0x000f22000c1e1500 */
[----:B-1----:R-:W-:-:S03]  /*4f30*/  IMAD.WIDE R90, R12, 0x2, R10 ;  /* 0x000000020c5a7825 */ /* 0x002fc600078e020a */
[----:B--2---:R0:W-:Y:S04]  /*4f40*/  STL [R1+0x1d0], R0 ;  /* 0x0001d00001007387 */ /* 0x0041e80000100800 */
[----:B0-----:R-:W2:Y:S04]  /*4f50*/  LDL.LU R0, [R1+0x758] ;  /* 0x0007580001007983 */ /* 0x001ea80000300800 */
[----:B------:R0:W-:Y:S04]  /*4f60*/  STL.64 [R1+0x10], R56 ;  /* 0x0000103801007387 */ /* 0x0001e80000100a00 */
[----:B------:R-:W-:Y:S04]  /*4f70*/  STL.64 [R1+0x8], R58 ;  /* 0x0000083a01007387 */ /* 0x000fe80000100a00 */
[----:B0-----:R-:W2:Y:S04]  /*4f80*/  LDL.LU.64 R56, [R1+0x750] ;  /* 0x0007500001387983 */ /* 0x001ea80000300a00 */
[----:B---3--:R0:W-:Y:S04]  /*4f90*/  STL [R1+0x1dc], R2 ;  /* 0x0001dc0201007387 */ /* 0x0081e80000100800 */
[----:B0-----:R-:W3:Y:S04]  /*4fa0*/  LDL.LU R2, [R1+0x748] ;  /* 0x0007480001027983 */ /* 0x001ee80000300800 */
[----:B------:R-:W-:Y:S04]  /*4fb0*/  STL.64 [R1], R90 ;  /* 0x0000005a01007387 */ /* 0x000fe80000100a00 */
[----:B------:R-:W3:Y:S01]  /*4fc0*/  LDL.LU.64 R58, [R1+0x740] ;  /* 0x00074000013a7983 */ /* 0x000ee20000300a00 */
[----:B------:R-:W-:-:S04]  /*4fd0*/  @!UP1 UIADD3 UR4, UPT, UPT, -UR5, 0x100000, URZ ;  /* 0x0010000005049890 */ /* 0x000fc8000fffe1ff */
[----:B------:R-:W-:Y:S02]  /*4fe0*/  @!UP1 USHF.L.U32 UR5, UR4, 0xb, URZ ;  /* 0x0000000b04059899 */ /* 0x000fe400080006ff */
[----:B------:R-:W-:Y:S01]  /*4ff0*/  @!UP1 USHF.L.U32 UR4, UR4, 0x1, URZ ;  /* 0x0000000104049899 */ /* 0x000fe200080006ff */
[----:B------:R-:W-:Y:S01]  /*5000*/  PRMT R13, RZ, 0x7610, R13 ;  /* 0x00007610ff0d7816 */ /* 0x000fe2000000000d */
[----:B------:R-:W-:Y:S01]  /*5010*/  VIADD R12, R84, 0xfffffff1 ;  /* 0xfffffff1540c7836 */ /* 0x000fe20000000000 */
[----:B------:R-:W-:-:S04]  /*5020*/  VOTEU.ALL UP1, P1 ;  /* 0x0000000000ff7886 */ /* 0x000fc80000820000 */
[----:B------:R-:W3:Y:S01]  /*5030*/  @P6 LDG.E.U16 R13, desc[UR22][R90.64] ;  /* 0x000000165a0d6981 */ /* 0x000ee2000c1e1500 */
[----:B------:R-:W-:Y:S01]  /*5040*/  ISETP.GE.U32.AND P6, PT, R12, 0x7fffffd2, PT ;  /* 0x7fffffd20c00780c */ /* 0x000fe20003fc6070 */
[----:B------:R-:W-:-:S03]  /*5050*/  IMAD R12, R92, 0x6, RZ ;  /* 0x000000065c0c7824 */ /* 0x000fc600078e02ff */
[----:B------:R0:W1:Y:S01]  /*5060*/  @!UP1 SYNCS.EXCH.64 URZ, [UR9+0x14008], UR4 ;  /* 0x0140080409ff95b2 */ /* 0x0000620008000100 */
[----:B------:R0:W-:Y:S01]  /*5070*/  STS.U16 [R3+UR9+0x4000], R60 ;  /* 0x0040003c03007988 */ /* 0x0001e20008000409 */
[----:B------:R-:W-:-:S03]  /*5080*/  PRMT R18, RZ, 0x7610, R18 ;  /* 0x00007610ff127816 */ /* 0x000fc60000000012 */
[----:B------:R0:W-:Y:S04]  /*5090*/  STS.U16 [R3+UR9+0x2000], R62 ;  /* 0x0020003e03007988 */ /* 0x0001e80008000409 */
[----:B----4-:R-:W-:Y:S01]  /*50a0*/  STS.U16 [R3+UR9+0x2800], R27 ;  /* 0x0028001b03007988 */ /* 0x010fe20008000409 */
[----:B0-----:R-:W-:Y:S01]  /*50b0*/  PRMT R60, RZ, 0x7610, R60 ;  /* 0x00007610ff3c7816 */ /* 0x001fe2000000003c */
[----:B------:R-:W0:Y:S02]  /*50c0*/  LDCU UR4, c[0x0][0x3b0] ;  /* 0x00007600ff0477ac */ /* 0x000e240008000800 */
[----:B------:R4:W-:Y:S01]  /*50d0*/  STS.U16 [R3+UR9+0x4800], R26 ;  /* 0x0048001a03007988 */ /* 0x0009e20008000409 */
[----:B------:R-:W-:-:S03]  /*50e0*/  PRMT R62, RZ, 0x7610, R62 ;  /* 0x00007610ff3e7816 */ /* 0x000fc6000000003e */
[----:B------:R-:W-:Y:S04]  /*50f0*/  STS.U16 [R3+UR9+0x6800], R25 ;  /* 0x0068001903007988 */ /* 0x000fe80008000409 */
[----:B------:R0:W-:Y:S01]  /*5100*/  STS.U16 [R3+UR9+0xc00], R24 ;  /* 0x000c001803007988 */ /* 0x0001e20008000409 */
[----:B----4-:R-:W-:-:S03]  /*5110*/  IMAD.WIDE R26, R12, 0x2, R6 ;  /* 0x000000020c1a7825 */ /* 0x010fc600078e0206 */
[----:B------:R4:W-:Y:S04]  /*5120*/  STS.U16 [R3+UR9], R14 ;  /* 0x0000000e03007988 */ /* 0x0009e80008000409 */
[----:B------:R-:W-:Y:S01]  /*5130*/  STS.U16 [R3+UR9+0x6400], R54 ;  /* 0x0064003603007988 */ /* 0x000fe20008000409 */
[----:B0-----:R-:W-:-:S03]  /*5140*/  IMAD.WIDE R24, R12, 0x2, R4 ;  /* 0x000000020c187825 */ /* 0x001fc600078e0204 */
[----:B------:R-:W-:Y:S01]  /*5150*/  STS.U16 [R3+UR9+0x800], R52 ;  /* 0x0008003403007988 */ /* 0x000fe20008000409 */
[----:B----4-:R-:W-:-:S03]  /*5160*/  PRMT R14, RZ, 0x7610, R14 ;  /* 0x00007610ff0e7816 */ /* 0x010fc6000000000e */
[----:B------:R0:W-:Y:S04]  /*5170*/  STS.U16 [R3+UR9+0x2c00], R15 ;  /* 0x002c000f03007988 */ /* 0x0001e80008000409 */
[----:B------:R4:W4:Y:S04]  /*5180*/  @!P4 LDG.E.U16 R60, desc[UR22][R24.64] ;  /* 0x00000016183cc981 */ /* 0x000928000c1e1500 */
[----:B------:R-:W-:Y:S04]  /*5190*/  STS.U16 [R3+UR9+0x4c00], R83 ;  /* 0x004c005303007988 */ /* 0x000fe80008000409 */
[----:B------:R-:W-:Y:S04]  /*51a0*/  STS.U16 [R3+UR9+0x6c00], R82 ;  /* 0x006c005203007988 */ /* 0x000fe80008000409 */
[----:B------:R-:W4:Y:S01]  /*51b0*/  @!P4 LDG.E.U16 R62, desc[UR22][R26.64] ;  /* 0x000000161a3ec981 */ /* 0x000f22000c1e1500 */
[----:B0-----:R-:W-:-:S03]  /*51c0*/  IMAD R15, R92, 0x16, RZ ;  /* 0x000000165c0f7824 */ /* 0x001fc600078e02ff */
[----:B------:R0:W-:Y:S04]  /*51d0*/  STL [R1+0x1d8], R89 ;  /* 0x0001d85901007387 */ /* 0x0001e80000100800 */
[----:B0-----:R-:W4:Y:S04]  /*51e0*/  LDL.LU R89, [R1+0x738] ;  /* 0x0007380001597983 */ /* 0x001f280000300800 */
[----:B------:R-:W4:Y:S04]  /*51f0*/  LDL.LU.64 R90, [R1+0x730] ;  /* 0x00073000015a7983 */ /* 0x000f280000300a00 */
[----:B--2---:R-:W-:Y:S04]  /*5200*/  STS.U16 [R3+UR9+0x2400], R57 ;  /* 0x0024003903007988 */ /* 0x004fe80008000409 */
[----:B------:R0:W-:Y:S02]  /*5210*/  STS.U16 [R3+UR9+0x4400], R56 ;  /* 0x0044003803007988 */ /* 0x0001e40008000409 */
[----:B0-----:R-:W-:-:S05]  /*5220*/  IMAD.WIDE R56, R12, 0x2, R8 ;  /* 0x000000020c387825 */ /* 0x001fca00078e0208 */
[----:B------:R-:W2:Y:S04]  /*5230*/  @!P4 LDG.E.U16 R18, desc[UR22][R56.64] ;  /* 0x000000163812c981 */ /* 0x000ea8000c1e1500 */
[----:B---3--:R-:W-:Y:S04]  /*5240*/  STS.U16 [R3+UR9+0x6000], R59 ;  /* 0x0060003b03007988 */ /* 0x008fe80008000409 */
[----:B------:R0:W-:Y:S02]  /*5250*/  STS.U16 [R3+UR9+0x400], R58 ;  /* 0x0004003a03007988 */ /* 0x0001e40008000409 */
[----:B0-----:R-:W-:Y:S01]  /*5260*/  IMAD.WIDE R58, R12, 0x2, R10 ;  /* 0x000000020c3a7825 */ /* 0x001fe200078e020a */
[----:B------:R-:W-:-:S04]  /*5270*/  LOP3.LUT R12, R3, 0x10, RZ, 0x3c, !PT ;  /* 0x00000010030c7812 */ /* 0x000fc800078e3cff */
[----:B------:R-:W3:Y:S04]  /*5280*/  @!P4 LDG.E.U16 R14, desc[UR22][R58.64] ;  /* 0x000000163a0ec981 */ /* 0x000ee8000c1e1500 */
[----:B------:R0:W-:Y:S04]  /*5290*/  STS.U16 [R12+UR9+0x480], R88 ;  /* 0x000480580c007988 */ /* 0x0001e80008000409 */
[----:B------:R-:W-:Y:S04]  /*52a0*/  STS.U16 [R12+UR9+0x2480], R87 ;  /* 0x002480570c007988 */ /* 0x000fe80008000409 */
[----:B------:R-:W-:Y:S04]  /*52b0*/  STS.U16 [R12+UR9+0x4480], R86 ;  /* 0x004480560c007988 */ /* 0x000fe80008000409 */
[----:B------:R-:W-:Y:S04]  /*52c0*/  STS.U16 [R12+UR9+0x6480], R85 ;  /* 0x006480550c007988 */ /* 0x000fe80008000409 */
[----:B------:R-:W-:Y:S04]  /*52d0*/  STS.U16 [R12+UR9+0x880], R74 ;  /* 0x0008804a0c007988 */ /* 0x000fe80008000409 */
[----:B------:R-:W-:Y:S04]  /*52e0*/  STS.U16 [R12+UR9+0x2880], R73 ;  /* 0x002880490c007988 */ /* 0x000fe80008000409 */
[----:B------:R-:W-:Y:S01]  /*52f0*/  STS.U16 [R12+UR9+0x4880], R72 ;  /* 0x004880480c007988 */ /* 0x000fe20008000409 */
[----:B0-----:R-:W-:-:S03]  /*5300*/  PRMT R88, RZ, 0x7610, R88 ;  /* 0x00007610ff587816 */ /* 0x001fc60000000058 */
[----:B------:R-:W-:Y:S04]  /*5310*/  STS.U16 [R12+UR9+0x6880], R71 ;  /* 0x006880470c007988 */ /* 0x000fe80008000409 */
[----:B------:R-:W-:Y:S04]  /*5320*/  STS.U16 [R12+UR9+0xc80], R70 ;  /* 0x000c80460c007988 */ /* 0x000fe80008000409 */
[----:B------:R-:W-:Y:S04]  /*5330*/  STS.U16 [R12+UR9+0x2c80], R69 ;  /* 0x002c80450c007988 */ /* 0x000fe80008000409 */
[----:B------:R0:W-:Y:S02]  /*5340*/  STS.U16 [R12+UR9+0x4c80], R68 ;  /* 0x004c80440c007988 */ /* 0x0001e40008000409 */
[----:B0-----:R-:W-:-:S05]  /*5350*/  IMAD.WIDE R68, R15, 0x2, R4 ;  /* 0x000000020f447825 */ /* 0x001fca00078e0204 */
[----:B------:R-:W3:Y:S04]  /*5360*/  @P0 LDG.E.U16 R88, desc[UR22][R68.64] ;  /* 0x0000001644580981 */ /* 0x000ee8000c1e1500 */
[----:B------:R-:W-:Y:S04]  /*5370*/  STL [R1+0x1d4], R13 ;  /* 0x0001d40d01007387 */ /* 0x000fe80000100800 */
[----:B------:R4:W-:Y:S04]  /*5380*/  STL.64 [R1+0x2f8], R24 ;  /* 0x0002f81801007387 */ /* 0x0009e80000100a00 */
[----:B------:R-:W-:Y:S04]  /*5390*/  STL.64 [R1+0x2f0], R26 ;  /* 0x0002f01a01007387 */ /* 0x000fe80000100a00 */
[----:B------:R-:W-:Y:S01]  /*53a0*/  STL.64 [R1+0x2e8], R56 ;  /* 0x0002e83801007387 */ /* 0x000fe20000100a00 */
[----:B----4-:R-:W-:-:S03]  /*53b0*/  LOP3.LUT R24, R3, 0x20, RZ, 0x3c, !PT ;  /* 0x0000002003187812 */ /* 0x010fc600078e3cff */
[----:B------:R-:W-:Y:S04]  /*53c0*/  STL.64 [R1+0x2e0], R58 ;  /* 0x0002e03a01007387 */ /* 0x000fe80000100a00 */
[----:B------:R-:W-:Y:S04]  /*53d0*/  STL [R1+0x5f0], R12 ;  /* 0x0005f00c01007387 */ /* 0x000fe80000100800 */
[----:B------:R-:W-:Y:S04]  /*53e0*/  STL [R1+0x5ec], R24 ;  /* 0x0005ec1801007387 */ /* 0x000fe80000100800 */
[----:B------:R-:W-:Y:S04]  /*53f0*/  STL [R1+0x1cc], R60 ;  /* 0x0001cc3c01007387 */ /* 0x000fe80000100800 */
[----:B------:R-:W-:Y:S01]  /*5400*/  STL [R1+0x1c8], R62 ;  /* 0x0001c83e01007387 */ /* 0x000fe20000100800 */
[----:B------:R-:W-:Y:S01]  /*5410*/  PRMT R19, RZ, 0x7610, R19 ;  /* 0x00007610ff137816 */ /* 0x000fe20000000013 */
[----:B------:R-:W-:-:S02]  /*5420*/  VIADD R13, R84, 0xfffffff8 ;  /* 0xfffffff8540d7836 */ /* 0x000fc40000000000 */
[----:B------:R-:W-:Y:S01]  /*5430*/  STS.U16 [R12+UR9+0x6c80], R67 ;  /* 0x006c80430c007988 */ /* 0x000fe20008000409 */
[----:B------:R-:W-:-:S03]  /*5440*/  PRMT R89, RZ, 0x7610, R89 ;  /* 0x00007610ff597816 */ /* 0x000fc60000000059 */
[----:B------:R-:W-:Y:S01]  /*5450*/  STS.U16 [R12+UR9+0x80], R81 ;  /* 0x000080510c007988 */ /* 0x000fe20008000409 */
[----:B------:R-:W-:-:S03]  /*5460*/  ISETP.GE.U32.AND P4, PT, R13, 0x7fffffd9, PT ;  /* 0x7fffffd90d00780c */ /* 0x000fc60003f86070 */
[----:B------:R-:W-:Y:S01]  /*5470*/  STS.U16 [R12+UR9+0x2080], R80 ;  /* 0x002080500c007988 */ /* 0x000fe20008000409 */
[----:B------:R-:W-:-:S03]  /*5480*/  PRMT R91, RZ, 0x7610, R91 ;  /* 0x00007610ff5b7816 */ /* 0x000fc6000000005b */
[----:B------:R-:W-:Y:S01]  /*5490*/  STS.U16 [R12+UR9+0x4080], R79 ;  /* 0x0040804f0c007988 */ /* 0x000fe20008000409 */
[----:B------:R-:W-:-:S03]  /*54a0*/  PRMT R17, RZ, 0x7610, R17 ;  /* 0x00007610ff117816 */ /* 0x000fc60000000011 */
[----:B------:R-:W-:Y:S01]  /*54b0*/  STS.U16 [R12+UR9+0x6080], R78 ;  /* 0x0060804e0c007988 */ /* 0x000fe20008000409 */
[----:B------:R-:W-:Y:S02]  /*54c0*/  PRMT R90, RZ, 0x7610, R90 ;  /* 0x00007610ff5a7816 */ /* 0x000fe4000000005a */
[----:B------:R-:W-:Y:S02]  /*54d0*/  PRMT R87, RZ, 0x7610, R87 ;  /* 0x00007610ff577816 */ /* 0x000fe40000000057 */
[----:B------:R-:W-:Y:S01]  /*54e0*/  PRMT R86, RZ, 0x7610, R86 ;  /* 0x00007610ff567816 */ /* 0x000fe20000000056 */
[----:B--2---:R0:W-:Y:S02]  /*54f0*/  STL [R1+0x1c4], R18 ;  /* 0x0001c41201007387 */ /* 0x0041e40000100800 */
[C---:B0-----:R-:W-:Y:S02]  /*5500*/  IMAD R18, R92.reuse, 0x1e, RZ ;  /* 0x0000001e5c127824 */ /* 0x041fe400078e02ff */
[----:B---3--:R0:W-:Y:S02]  /*5510*/  STL [R1+0xdc], R14 ;  /* 0x0000dc0e01007387 */ /* 0x0081e40000100800 */
[----:B0-----:R-:W-:-:S04]  /*5520*/  IMAD R14, R92, 0xe, RZ ;  /* 0x0000000e5c0e7824 */ /* 0x001fc800078e02ff */
[----:B------:R-:W-:-:S04]  /*5530*/  IMAD.WIDE R26, R14, 0x2, R4 ;  /* 0x000000020e1a7825 */ /* 0x000fc800078e0204 */
[C---:B------:R-:W-:Y:S01]  /*5540*/  IMAD.WIDE R58, R14.reuse, 0x2, R6 ;  /* 0x000000020e3a7825 */ /* 0x040fe200078e0206 */
[----:B------:R0:W-:Y:S03]  /*5550*/  STL.64 [R1+0x1f8], R26 ;  /* 0x0001f81a01007387 */ /* 0x0001e60000100a00 */
[----:B------:R-:W-:Y:S01]  /*5560*/  IMAD.WIDE R56, R14, 0x2, R8 ;  /* 0x000000020e387825 */ /* 0x000fe200078e0208 */
[----:B------:R0:W2:Y:S03]  /*5570*/  @!P6 LDG.E.U16 R19, desc[UR22][R26.64] ;  /* 0x000000161a13e981 */ /* 0x0000a6000c1e1500 */
[----:B------:R-:W-:Y:S01]  /*5580*/  IMAD.WIDE R12, R18, 0x2, R4 ;  /* 0x00000002120c7825 */ /* 0x000fe200078e0204 */
[----:B------:R-:W-:Y:S04]  /*5590*/  STL.64 [R1+0xf8], R68 ;  /* 0x0000f84401007387 */ /* 0x000fe80000100a00 */
[----:B------:R-:W-:Y:S01]  /*55a0*/  STL.64 [R1+0x1f0], R58 ;  /* 0x0001f03a01007387 */ /* 0x000fe20000100a00 */
[----:B0-----:R-:W-:-:S03]  /*55b0*/  IMAD.WIDE R26, R14, 0x2, R10 ;  /* 0x000000020e1a7825 */ /* 0x001fc600078e020a */
[----:B------:R-:W3:Y:S04]  /*55c0*/  @P5 LDG.E.U16 R17, desc[UR22][R12.64] ;  /* 0x000000160c115981 */ /* 0x000ee8000c1e1500 */
[----:B------:R0:W4:Y:S04]  /*55d0*/  @!P6 LDG.E.U16 R89, desc[UR22][R26.64] ;  /* 0x000000161a59e981 */ /* 0x000128000c1e1500 */
[----:B------:R-:W2:Y:S04]  /*55e0*/  @!P6 LDG.E.U16 R91, desc[UR22][R58.64] ;  /* 0x000000163a5be981 */ /* 0x000ea8000c1e1500 */
[----:B------:R-:W3:Y:S04]  /*55f0*/  @!P6 LDG.E.U16 R90, desc[UR22][R56.64] ;  /* 0x00000016385ae981 */ /* 0x000ee8000c1e1500 */
[----:B------:R-:W-:Y:S04]  /*5600*/  STL [R1+0x6e4], R88 ;  /* 0x0006e45801007387 */ /* 0x000fe80000100800 */
[----:B------:R-:W-:Y:S04]  /*5610*/  STL.64 [R1+0x1e8], R56 ;  /* 0x0001e83801007387 */ /* 0x000fe80000100a00 */
[----:B------:R0:W-:Y:S04]  /*5620*/  STL.64 [R1+0x1e0], R26 ;  /* 0x0001e01a01007387 */ /* 0x0001e80000100a00 */
[----:B------:R-:W-:Y:S04]  /*5630*/  STL [R1+0x600], R12 ;  /* 0x0006000c01007387 */ /* 0x000fe80000100800 */
[----:B------:R-:W-:Y:S01]  /*5640*/  STL [R1+0x680], R12 ;  /* 0x0006800c01007387 */ /* 0x000fe20000100800 */
[----:B0-----:R-:W-:-:S03]  /*5650*/  IMAD.WIDE R26, R15, 0x2, R6 ;  /* 0x000000020f1a7825 */ /* 0x001fc600078e0206 */
[----:B------:R0:W-:Y:S04]  /*5660*/  STL [R1+0x5fc], R13 ;  /* 0x0005fc0d01007387 */ /* 0x0001e80000100800 */
[----:B------:R-:W4:Y:S01]  /*5670*/  @P0 LDG.E.U16 R87, desc[UR22][R26.64] ;  /* 0x000000161a570981 */ /* 0x000f22000c1e1500 */
[----:B0-----:R-:W-:-:S05]  /*5680*/  IMAD.WIDE R12, R15, 0x2, R8 ;  /* 0x000000020f0c7825 */ /* 0x001fca00078e0208 */
[----:B------:R-:W4:Y:S01]  /*5690*/  @P0 LDG.E.U16 R86, desc[UR22][R12.64] ;  /* 0x000000160c560981 */ /* 0x000f22000c1e1500 */
[----:B------:R-:W-:Y:S02]  /*56a0*/  PRMT R14, RZ, 0x7610, R14 ;  /* 0x00007610ff0e7816 */ /* 0x000fe4000000000e */
[----:B------:R-:W-:Y:S01]  /*56b0*/  PRMT R16, RZ, 0x7610, R16 ;  /* 0x00007610ff107816 */ /* 0x000fe20000000010 */
[----:B--2---:R-:W-:Y:S04]  /*56c0*/  STL [R1+0x6e8], R91 ;  /* 0x0006e85b01007387 */ /* 0x004fe80000100800 */
[----:B---3--:R-:W-:Y:S04]  /*56d0*/  STL [R1+0x6ec], R90 ;  /* 0x0006ec5a01007387 */ /* 0x008fe80000100800 */
[----:B----4-:R-:W-:Y:S04]  /*56e0*/  STL [R1+0x6f0], R89 ;  /* 0x0006f05901007387 */ /* 0x010fe80000100800 */
[----:B------:R-:W-:Y:S04]  /*56f0*/  STL.64 [R1+0xf0], R26 ;  /* 0x0000f01a01007387 */ /* 0x000fe80000100a00 */
[----:B------:R-:W-:Y:S04]  /*5700*/  STL [R1+0x6f4], R87 ;  /* 0x0006f45701007387 */ /* 0x000fe80000100800 */
[----:B------:R0:W-:Y:S04]  /*5710*/  STL.64 [R1+0xe8], R12 ;  /* 0x0000e80c01007387 */ /* 0x0001e80000100a00 */
[----:B------:R-:W-:Y:S04]  /*5720*/  STL [R1+0x6f8], R86 ;  /* 0x0006f85601007387 */ /* 0x000fe80000100800 */
[----:B------:R-:W-:Y:S01]  /*5730*/  STL [R1+0xc0], R19 ;  /* 0x0000c01301007387 */ /* 0x000fe20000100800 */
[----:B0-----:R-:W-:-:S03]  /*5740*/  IMAD.WIDE R12, R15, 0x2, R10 ;  /* 0x000000020f0c7825 */ /* 0x001fc600078e020a */
[----:B------:R0:W-:Y:S04]  /*5750*/  STL.S16 [R1+0xc8], R14 ;  /* 0x0000c80e01007387 */ /* 0x0001e80000100600 */
[----:B------:R-:W-:Y:S04]  /*5760*/  STL.S16 [R1+0xc4], R16 ;  /* 0x0000c41001007387 */ /* 0x000fe80000100600 */
[----:B------:R2:W-:Y:S04]  /*5770*/  STL [R1+0xd0], R17 ;  /* 0x0000d01101007387 */ /* 0x0005e80000100800 */
[----:B------:R3:W-:Y:S01]  /*5780*/  STL [R1+0x6dc], R8 ;  /* 0x0006dc0801007387 */ /* 0x0007e20000100800 */
[----:B0-----:R-:W-:-:S03]  /*5790*/  IMAD.WIDE R14, R18, 0x2, R6 ;  /* 0x00000002120e7825 */ /* 0x001fc600078e0206 */
[----:B------:R-:W-:Y:S01]  /*57a0*/  STL.64 [R1+0xe0], R12 ;  /* 0x0000e00c01007387 */ /* 0x000fe20000100a00 */
[----:B--2---:R-:W-:-:S03]  /*57b0*/  IMAD.WIDE R16, R18, 0x2, R8 ;  /* 0x0000000212107825 */ /* 0x004fc600078e0208 */
[----:B---3--:R-:W2:Y:S01]  /*57c0*/  LDL.LU R8, [R1+0xc4] ;  /* 0x0000c40001087983 */ /* 0x008ea20000300800 */
[----:B------:R-:W-:-:S03]  /*57d0*/  IMAD.WIDE R18, R18, 0x2, R10 ;  /* 0x0000000212127825 */ /* 0x000fc600078e020a */
[----:B------:R-:W-:Y:S04]  /*57e0*/  STL [R1+0x6d8], R9 ;  /* 0x0006d80901007387 */ /* 0x000fe80000100800 */
[----:B------:R-:W-:Y:S04]  /*57f0*/  STL [R1+0x6fc], R10 ;  /* 0x0006fc0a01007387 */ /* 0x000fe80000100800 */
[----:B------:R0:W-:Y:S04]  /*5800*/  STL [R1+0x6e0], R11 ;  /* 0x0006e00b01007387 */ /* 0x0001e80000100800 */
[----:B0-----:R-:W3:Y:S01]  /*5810*/  LDL.LU R11, [R1+0xc8] ;  /* 0x0000c800010b7983 */ /* 0x001ee20000300800 */
[----:B------:R-:W-:-:S06]  /*5820*/  PRMT R85, RZ, 0x7610, R85 ;  /* 0x00007610ff557816 */ /* 0x000fcc0000000055 */
[----:B------:R-:W4:Y:S01]  /*5830*/  @P0 LDG.E.U16 R85, desc[UR22][R12.64] ;  /* 0x000000160c550981 */ /* 0x000f22000c1e1500 */
[----:B------:R-:W-:-:S06]  /*5840*/  PRMT R2, RZ, 0x7610, R2 ;  /* 0x00007610ff027816 */ /* 0x000fcc0000000002 */
[----:B------:R-:W4:Y:S04]  /*5850*/  @P5 LDG.E.U16 R2, desc[UR22][R14.64] ;  /* 0x000000160e025981 */ /* 0x000f28000c1e1500 */
[----:B--2---:R-:W2:Y:S04]  /*5860*/  @P5 LDG.E.U16 R8, desc[UR22][R18.64] ;  /* 0x0000001612085981 */ /* 0x004ea8000c1e1500 */
[----:B---3--:R-:W3:Y:S04]  /*5870*/  @P5 LDG.E.U16 R11, desc[UR22][R16.64] ;  /* 0x00000016100b5981 */ /* 0x008ee8000c1e1500 */
[----:B----4-:R-:W-:Y:S04]  /*5880*/  STL [R1+0x700], R85 ;  /* 0x0007005501007387 */ /* 0x010fe80000100800 */
[----:B------:R-:W-:Y:S04]  /*5890*/  STL [R1+0x608], R14 ;  /* 0x0006080e01007387 */ /* 0x000fe80000100800 */
[----:B------:R-:W-:Y:S04]  /*58a0*/  STL [R1+0x644], R14 ;  /* 0x0006440e01007387 */ /* 0x000fe80000100800 */
[----:B------:R-:W-:Y:S04]  /*58b0*/  STL [R1+0x684], R14 ;  /* 0x0006840e01007387 */ /* 0x000fe80000100800 */
[----:B------:R-:W-:Y:S04]  /*58c0*/  STL [R1+0x704], R14 ;  /* 0x0007040e01007387 */ /* 0x000fe80000100800 */
[----:B------:R-:W-:Y:S04]  /*58d0*/  STL [R1+0x604], R15 ;  /* 0x0006040f01007387 */ /* 0x000fe80000100800 */
[----:B------:R-:W-:Y:S04]  /*58e0*/  STL [R1+0x648], R15 ;  /* 0x0006480f01007387 */ /* 0x000fe80000100800 */
[----:B------:R-:W-:Y:S04]  /*58f0*/  STL [R1+0x688], R15 ;  /* 0x0006880f01007387 */ /* 0x000fe80000100800 */
[----:B------:R-:W-:Y:S01]  /*5900*/  STL [R1+0x708], R15 ;  /* 0x0007080f01007387 */ /* 0x000fe20000100800 */
[----:B------:R-:W0:Y:S01]  /*5910*/  S2R R62, SR_TID.X ;  /* 0x00000000003e7919 */ /* 0x000e220000002100 */
[----:B------:R-:W-:-:S02]  /*5920*/  PRMT R9, RZ, 0x7610, R9 ;  /* 0x00007610ff097816 */ /* 0x000fc40000000009 */
[----:B------:R-:W-:Y:S04]  /*5930*/  STS.U16 [R24+UR9+0x100], R77 ;  /* 0x0001004d18007988 */ /* 0x000fe80008000409 */
        /* <DEDUP_REMOVED lines=15> */
[----:B---3--:R-:W-:Y:S04]  /*5a30*/  STL [R1+0x70c], R11 ;  /* 0x00070c0b01007387 */ /* 0x008fe80000100800 */
[----:B------:R-:W-:Y:S04]  /*5a40*/  STL [R1+0x610], R16 ;  /* 0x0006101001007387 */ /* 0x000fe80000100800 */
[----:B------:R-:W-:Y:S04]  /*5a50*/  STL [R1+0x64c], R16 ;  /* 0x00064c1001007387 */ /* 0x000fe80000100800 */
[----:B------:R-:W-:Y:S04]  /*5a60*/  STL [R1+0x68c], R16 ;  /* 0x00068c1001007387 */ /* 0x000fe80000100800 */
[----:B------:R-:W-:Y:S04]  /*5a70*/  STL [R1+0x710], R16 ;  /* 0x0007101001007387 */ /* 0x000fe80000100800 */
[----:B------:R-:W-:Y:S04]  /*5a80*/  STL [R1+0x60c], R17 ;  /* 0x00060c1101007387 */ /* 0x000fe80000100800 */
[----:B------:R-:W-:Y:S04]  /*5a90*/  STL [R1+0x650], R17 ;  /* 0x0006501101007387 */ /* 0x000fe80000100800 */
[----:B------:R-:W-:Y:S04]  /*5aa0*/  STL [R1+0x690], R17 ;  /* 0x0006901101007387 */ /* 0x000fe80000100800 */
[----:B------:R-:W-:Y:S04]  /*5ab0*/  STL [R1+0x714], R17 ;  /* 0x0007141101007387 */ /* 0x000fe80000100800 */
[----:B--2---:R-:W-:Y:S04]  /*5ac0*/  STL [R1+0x718], R8 ;  /* 0x0007180801007387 */ /* 0x004fe80000100800 */
        /* <DEDUP_REMOVED lines=8> */
[----:B------:R2:W-:Y:S04]  /*5b50*/  STL [R1+0xcc], R2 ;  /* 0x0000cc0201007387 */ /* 0x0005e80000100800 */
[----:B------:R-:W-:Y:S01]  /*5b60*/  STL [R1+0x724], R92 ;  /* 0x0007245c01007387 */ /* 0x000fe20000100800 */
[----:B--2---:R-:W-:-:S03]  /*5b70*/  IMAD R2, R92, 0x7, RZ ;  /* 0x000000075c027824 */ /* 0x004fc600078e02ff */
[----:B------:R-:W-:Y:S01]  /*5b80*/  STL [R1+0x72c], R4 ;  /* 0x00072c0401007387 */ /* 0x000fe20000100800 */
[----:B------:R-:W-:-:S03]  /*5b90*/  IMAD.WIDE R26, R2, 0x2, R4 ;  /* 0x00000002021a7825 */ /* 0x000fc600078e0204 */
[----:B------:R-:W-:Y:S01]  /*5ba0*/  STL [R1+0x728], R5 ;  /* 0x0007280501007387 */ /* 0x000fe20000100800 */
[----:B------:R-:W-:-:S03]  /*5bb0*/  IMAD.WIDE R12, R2, 0x2, R6 ;  /* 0x00000002020c7825 */ /* 0x000fc600078e0206 */
[----:B------:R2:W-:Y:S04]  /*5bc0*/  STL.64 [R1+0x2d8], R26 ;  /* 0x0002d81a01007387 */ /* 0x0005e80000100a00 */
[----:B------:R-:W-:Y:S04]  /*5bd0*/  STL.64 [R1+0x2d0], R12 ;  /* 0x0002d00c01007387 */ /* 0x000fe80000100a00 */
[----:B------:R-:W3:Y:S04]  /*5be0*/  LDL.LU R69, [R1+0x438] ;  /* 0x0004380001457983 */ /* 0x000ee80000300800 */
[----:B------:R-:W4:Y:S04]  /*5bf0*/  LDL.LU R58, [R1+0x434] ;  /* 0x00043400013a7983 */ /* 0x000f280000300800 */
[----:B------:R0:W3:Y:S04]  /*5c00*/  @!P4 LDG.E.U16 R9, desc[UR22][R26.64] ;  /* 0x000000161a09c981 */ /* 0x0000e8000c1e1500 */
[----:B------:R-:W3:Y:S04]  /*5c10*/  LDL.LU R25, [R1+0x430] ;  /* 0x0004300001197983 */ /* 0x000ee80000300800 */
[----:B--2---:R-:W2:Y:S04]  /*5c20*/  LDL.LU R27, [R1+0x42c] ;  /* 0x00042c00011b7983 */ /* 0x004ea80000300800 */
[----:B------:R-:W2:Y:S04]  /*5c30*/  LDL.LU R70, [R1+0x428] ;  /* 0x0004280001467983 */ /* 0x000ea80000300800 */
        /* <DEDUP_REMOVED lines=10> */
[----:B------:R-:W3:Y:S04]  /*5ce0*/  LDL.LU R57, [R1+0x3fc] ;  /* 0x0003fc0001397983 */ /* 0x000ee80000300800 */
[----:B------:R-:W3:Y:S01]  /*5cf0*/  LDL.LU R60, [R1+0x43c] ;  /* 0x00043c00013c7983 */ /* 0x000ee20000300800 */
[----:B0-----:R-:W-:-:S03]  /*5d00*/  LOP3.LUT R4, R62, 0x1f, RZ, 0xc0, !PT ;  /* 0x0000001f3e047812 */ /* 0x001fc600078ec0ff */
[----:B------:R-:W3:Y:S01]  /*5d10*/  LDL.LU R62, [R1+0x440] ;  /* 0x00044000013e7983 */ /* 0x000ee20000300800 */
[----:B------:R-:W-:-:S05]  /*5d20*/  LOP3.LUT R5, R3, 0x30, RZ, 0x3c, !PT ;  /* 0x0000003003057812 */ /* 0x000fca00078e3cff */
[----:B------:R-:W-:Y:S04]  /*5d30*/  STS.U16 [R5+UR9+0x180], R49 ;  /* 0x0001803105007988 */ /* 0x000fe80008000409 */
[----:B------:R-:W-:Y:S04]  /*5d40*/  STS.U16 [R5+UR9+0x2180], R48 ;  /* 0x0021803005007988 */ /* 0x000fe80008000409 */
[----:B------:R-:W-:Y:S04]  /*5d50*/  STS.U16 [R5+UR9+0x4180], R47 ;  /* 0x0041802f05007988 */ /* 0x000fe80008000409 */
[----:B------:R-:W-:Y:S04]  /*5d60*/  STS.U16 [R5+UR9+0x6180], R46 ;  /* 0x0061802e05007988 */ /* 0x000fe80008000409 */
[----:B------:R-:W-:Y:S04]  /*5d70*/  STS.U16 [R5+UR9+0x580], R41 ;  /* 0x0005802905007988 */ /* 0x000fe80008000409 */
[----:B------:R-:W-:Y:S04]  /*5d80*/  STS.U16 [R5+UR9+0x2580], R40 ;  /* 0x0025802805007988 */ /* 0x000fe80008000409 */
[----:B------:R-:W-:Y:S04]  /*5d90*/  STS.U16 [R5+UR9+0x4580], R39 ;  /* 0x0045802705007988 */ /* 0x000fe80008000409 */
[----:B------:R-:W-:Y:S01]  /*5da0*/  STS.U16 [R5+UR9+0x6580], R38 ;  /* 0x0065802605007988 */ /* 0x000fe20008000409 */
[----:B------:R-:W-:-:S03]  /*5db0*/  LOP3.LUT R18, R3, 0x40, RZ, 0x3c, !PT ;  /* 0x0000004003127812 */ /* 0x000fc600078e3cff */
[----:B------:R4:W-:Y:S04]  /*5dc0*/  STS.U16 [R5+UR9+0x980], R23 ;  /* 0x0009801705007988 */ /* 0x0009e80008000409 */
[----:B------:R-:W-:Y:S04]  /*5dd0*/  STS.U16 [R5+UR9+0x2980], R22 ;  /* 0x0029801605007988 */ /* 0x000fe80008000409 */
[----:B------:R-:W-:Y:S04]  /*5de0*/  STL [R1+0x61c], R93 ;  /* 0x00061c5d01007387 */ /* 0x000fe80000100800 */
[----:B------:R-:W-:Y:S04]  /*5df0*/  STS.U16 [R5+UR9+0x4980], R21 ;  /* 0x0049801505007988 */ /* 0x000fe80008000409 */
[----:B------:R-:W-:Y:S04]  /*5e00*/  STL [R1+0x65c], R93 ;  /* 0x00065c5d01007387 */ /* 0x000fe80000100800 */
[----:B------:R-:W-:Y:S04]  /*5e10*/  STS.U16 [R5+UR9+0x6980], R20 ;  /* 0x0069801405007988 */ /* 0x000fe80008000409 */
[----:B------:R-:W-:Y:S04]  /*5e20*/  STL [R1+0x69c], R93 ;  /* 0x00069c5d01007387 */ /* 0x000fe80000100800 */
[----:B------:R-:W-:Y:S04]  /*5e30*/  STS.U16 [R5+UR9+0xd80], R29 ;  /* 0x000d801d05007988 */ /* 0x000fe80008000409 */
[----:B------:R-:W-:Y:S04]  /*5e40*/  STS.U16 [R5+UR9+0x2d80], R28 ;  /* 0x002d801c05007988 */ /* 0x000fe80008000409 */
[----:B------:R3:W-:Y:S04]  /*5e50*/  STS.U16 [R5+UR9+0x4d80], R53 ;  /* 0x004d803505007988 */ /* 0x0007e80008000409 */
[----:B------:R-:W-:Y:S04]  /*5e60*/  STS.U16 [R5+UR9+0x6d80], R51 ;  /* 0x006d803305007988 */ /* 0x000fe80008000409 */
[----:B------:R-:W-:Y:S04]  /*5e70*/  STS.U16 [R18+UR9+0x200], R66 ;  /* 0x0002004212007988 */ /* 0x000fe80008000409 */
[----:B------:R-:W-:Y:S04]  /*5e80*/  STS.U16 [R18+UR9+0x2200], R65 ;  /* 0x0022004112007988 */ /* 0x000fe80008000409 */
[----:B------:R-:W-:Y:S04]  /*5e90*/  STS.U16 [R18+UR9+0x4200], R64 ;  /* 0x0042004012007988 */ /* 0x000fe80008000409 */
[----:B------:R-:W-:Y:S04]  /*5ea0*/  STS.U16 [R18+UR9+0x6200], R63 ;  /* 0x0062003f12007988 */ /* 0x000fe80008000409 */
[----:B------:R-:W-:Y:S04]  /*5eb0*/  STS.U16 [R18+UR9+0x600], R61 ;  /* 0x0006003d12007988 */ /* 0x000fe80008000409 */
[----:B------:R0:W-:Y:S01]  /*5ec0*/  STS.U16 [R18+UR9+0x2600], R55 ;  /* 0x0026003712007988 */ /* 0x0001e20008000409 */
[----:B----4-:R-:W-:-:S03]  /*5ed0*/  IMAD R23, R58, UR4, RZ ;  /* 0x000000043a177c24 */ /* 0x010fc6000f8e02ff */
[----:B------:R-:W4:Y:S01]  /*5ee0*/  LDL.LU R58, [R1+0x444] ;  /* 0x00044400013a7983 */ /* 0x000f220000300800 */
[----:B--2---:R-:W-:-:S03]  /*5ef0*/  IMAD R49, R59, UR4, RZ ;  /* 0x000000043b317c24 */ /* 0x004fc6000f8e02ff */
[----:B------:R-:W2:Y:S01]  /*5f00*/  LDL.LU R59, [R1+0x448] ;  /* 0x00044800013b7983 */ /* 0x000ea20000300800 */
[----:B---3--:R-:W-:-:S03]  /*5f10*/  IMAD R53, R60, UR4, RZ ;  /* 0x000000043c357c24 */ /* 0x008fc6000f8e02ff */
[----:B------:R-:W3:Y:S01]  /*5f20*/  LDL.LU R60, [R1+0x450] ;  /* 0x00045000013c7983 */ /* 0x000ee20000300800 */
[----:B0-----:R-:W-:-:S03]  /*5f30*/  IMAD R55, R62, UR4, RZ ;  /* 0x000000043e377c24 */ /* 0x001fc6000f8e02ff */
[----:B------:R-:W2:Y:S01]  /*5f40*/  LDL.LU R62, [R1+0x44c] ;  /* 0x00044c00013e7983 */ /* 0x000ea20000300800 */
[----:B------:R-:W-:Y:S02]  /*5f50*/  IMAD R83, R4, R93, RZ ;  /* 0x0000005d04537224 */ /* 0x000fe400078e02ff */
[----:B------:R-:W-:Y:S02]  /*5f60*/  VIADD R20, R84, 0xfffffff0 ;  /* 0xfffffff054147836 */ /* 0x000fe40000000000 */
[----:B------:R-:W-:Y:S01]  /*5f70*/  IMAD R21, R69, UR4, RZ ;  /* 0x0000000445157c24 */ /* 0x000fe2000f8e02ff */
[C---:B------:R-:W-:Y:S02]  /*5f80*/  LEA R82, P0, R83.reuse, UR14, 0x1 ;  /* 0x0000000e53527c11 */ /* 0x040fe4000f8008ff */
[----:B------:R-:W-:Y:S02]  /*5f90*/  ISETP.GE.U32.AND P5, PT, R20, 0x7fffffd1, PT ;  /* 0x7fffffd11400780c */ /* 0x000fe40003fa6070 */
[----:B------:R-:W-:-:S02]  /*5fa0*/  LEA.HI.X.SX32 R83, R83, UR15, 0x1, P0 ;  /* 0x0000000f53537c11 */ /* 0x000fc400080f0eff */
[-C--:B------:R-:W-:Y:S01]  /*5fb0*/  LEA R20, P6, R21, R82.reuse, 0x1 ;  /* 0x0000005215147211 */ /* 0x080fe200078c08ff */
[----:B------:R-:W-:Y:S01]  /*5fc0*/  IMAD R25, R25, UR4, RZ ;  /* 0x0000000419197c24 */ /* 0x000fe2000f8e02ff */
[-C--:B------:R-:W-:Y:S02]  /*5fd0*/  LEA R22, P0, R23, R82.reuse, 0x1 ;  /* 0x0000005217167211 */ /* 0x080fe400078008ff */
[-C--:B------:R-:W-:Y:S01]  /*5fe0*/  LEA.HI.X.SX32 R21, R21, R83.reuse, 0x1, P6 ;  /* 0x0000005315157211 */ /* 0x080fe200030f0eff */
[----:B------:R-:W-:Y:S01]  /*5ff0*/  IMAD R27, R27, UR4, RZ ;  /* 0x000000041b1b7c24 */ /* 0x000fe2000f8e02ff */
[----:B------:R-:W-:Y:S01]  /*6000*/  LEA.HI.X.SX32 R23, R23, R83, 0x1, P0 ;  /* 0x0000005317177211 */ /* 0x000fe200000f0eff */
[----:B------:R-:W-:Y:S01]  /*6010*/  IMAD R39, R24, UR4, RZ ;  /* 0x0000000418277c24 */ /* 0x000fe2000f8e02ff */
[----:B------:R-:W-:Y:S01]  /*6020*/  LEA R24, P6, R25, R82, 0x1 ;  /* 0x0000005219187211 */ /* 0x000fe200078c08ff */
[----:B------:R-:W-:Y:S01]  /*6030*/  STL.64 [R1+0x6b8], R20 ;  /* 0x0006b81401007387 */ /* 0x000fe20000100a00 */
[----:B------:R-:W-:-:S02]  /*6040*/  IMAD R29, R70, UR4, RZ ;  /* 0x00000004461d7c24 */ /* 0x000fc4000f8e02ff */
[----:B------:R-:W-:Y:S01]  /*6050*/  IMAD R41, R26, UR4, RZ ;  /* 0x000000041a297c24 */ /* 0x000fe2000f8e02ff */
[----:B------:R-:W-:Y:S01]  /*6060*/  STL [R1+0x664], R22 ;  /* 0x0006641601007387 */ /* 0x000fe20000100800 */
[----:B------:R-:W-:Y:S01]  /*6070*/  IMAD R31, R71, UR4, RZ ;  /* 0x00000004471f7c24 */ /* 0x000fe2000f8e02ff */
[-C--:B------:R-:W-:Y:S02]  /*6080*/  LEA R26, P0, R27, R82.reuse, 0x1 ;  /* 0x000000521b1a7211 */ /* 0x080fe400078008ff */
[----:B------:R-:W-:Y:S01]  /*6090*/  STL [R1+0x6a0], R22 ;  /* 0x0006a01601007387 */ /* 0x000fe20000100800 */
[----:B------:R-:W-:Y:S01]  /*60a0*/  IMAD R43, R52, UR4, RZ ;  /* 0x00000004342b7c24 */ /* 0x000fe2000f8e02ff */
[----:B------:R-:W-:Y:S02]  /*60b0*/  LEA.HI.X.SX32 R25, R25, R83, 0x1, P6 ;  /* 0x0000005319197211 */ /* 0x000fe400030f0eff */
[----:B------:R-:W-:Y:S01]  /*60c0*/  STL [R1+0x660], R23 ;  /* 0x0006601701007387 */ /* 0x000fe20000100800 */
[----:B------:R-:W-:Y:S01]  /*60d0*/  IMAD R45, R54, UR4, RZ ;  /* 0x00000004362d7c24 */ /* 0x000fe2000f8e02ff */
[----:B------:R-:W-:-:S02]  /*60e0*/  LEA R28, P6, R29, R82, 0x1 ;  /* 0x000000521d1c7211 */ /* 0x000fc400078c08ff */
[----:B------:R-:W-:Y:S01]  /*60f0*/  STL [R1+0x6a4], R23 ;  /* 0x0006a41701007387 */ /* 0x000fe20000100800 */
[----:B------:R-:W-:Y:S01]  /*6100*/  IMAD R47, R56, UR4, RZ ;  /* 0x00000004382f7c24 */ /* 0x000fe2000f8e02ff */
[----:B------:R-:W-:Y:S02]  /*6110*/  LEA.HI.X.SX32 R27, R27, R83, 0x1, P0 ;  /* 0x000000531b1b7211 */ /* 0x000fe400000f0eff */
[----:B------:R-:W2:Y:S01]  /*6120*/  LDL.LU R52, [R1+0x454] ;  /* 0x0004540001347983 */ /* 0x000ea20000300800 */
[----:B------:R-:W-:-:S03]  /*6130*/  LEA R30, P0, R31, R82, 0x1 ;  /* 0x000000521f1e7211 */ /* 0x000fc600078008ff */
[----:B------:R-:W2:Y:S01]  /*6140*/  LDL.LU R54, [R1+0x458] ;  /* 0x0004580001367983 */ /* 0x000ea20000300800 */
[----:B------:R-:W-:-:S03]  /*6150*/  LEA.HI.X.SX32 R29, R29, R83, 0x1, P6 ;  /* 0x000000531d1d7211 */ /* 0x000fc600030f0eff */
[----:B------:R-:W2:Y:S04]  /*6160*/  LDL.LU R56, [R1+0x45c] ;  /* 0x00045c0001387983 */ /* 0x000ea80000300800 */
[----:B------:R-:W-:Y:S01]  /*6170*/  STL [R1+0x6ac], R24 ;  /* 0x0006ac1801007387 */ /* 0x000fe20000100800 */
[----:B------:R-:W-:-:S03]  /*6180*/  IMAD R51, R57, UR4, RZ ;  /* 0x0000000439337c24 */ /* 0x000fc6000f8e02ff */
[----:B------:R-:W-:Y:S01]  /*6190*/  STL [R1+0x6a8], R25 ;  /* 0x0006a81901007387 */ /* 0x000fe20000100800 */
[----:B------:R-:W-:-:S03]  /*61a0*/  LEA.HI.X.SX32 R31, R31, R83, 0x1, P0 ;  /* 0x000000531f1f7211 */ /* 0x000fc600000f0eff */
[----:B------:R-:W-:Y:S04]  /*61b0*/  STL [R1+0x66c], R26 ;  /* 0x00066c1a01007387 */ /* 0x000fe80000100800 */
[----:B------:R-:W-:Y:S04]  /*61c0*/  STL [R1+0x6b0], R26 ;  /* 0x0006b01a01007387 */ /* 0x000fe80000100800 */
[----:B------:R-:W-:Y:S04]  /*61d0*/  STL [R1+0x668], R27 ;  /* 0x0006681b01007387 */ /* 0x000fe80000100800 */
[----:B------:R-:W-:Y:S01]  /*61e0*/  STL [R1+0x6b4], R27 ;  /* 0x0006b41b01007387 */ /* 0x000fe20000100800 */
[----:B------:R-:W-:-:S02]  /*61f0*/  IMAD R33, R72, UR4, RZ ;  /* 0x0000000448217c24 */ /* 0x000fc4000f8e02ff */
[----:B------:R-:W-:Y:S02]  /*6200*/  IMAD R37, R74, UR4, RZ ;  /* 0x000000044a257c24 */ /* 0x000fe4000f8e02ff */
[----:B----4-:R-:W-:Y:S02]  /*6210*/  IMAD R57, R58, UR4, RZ ;  /* 0x000000043a397c24 */ /* 0x010fe4000f8e02ff */
[----:B------:R-:W4:Y:S04]  /*6220*/  LDL.LU R58, [R1+0x460] ;  /* 0x00046000013a7983 */ /* 0x000f280000300800 */
[----:B------:R0:W-:Y:S04]  /*6230*/  STL.64 [R1+0x6c0], R28 ;  /* 0x0006c01c01007387 */ /* 0x0001e80000100a00 */
[----:B------:R-:W-:Y:S04]  /*6240*/  STL [R1+0x674], R30 ;  /* 0x0006741e01007387 */ /* 0x000fe80000100800 */
[----:B------:R-:W-:Y:S04]  /*6250*/  STL [R1+0x670], R31 ;  /* 0x0006701f01007387 */ /* 0x000fe80000100800 */
[----:B------:R-:W-:Y:S01]  /*6260*/  STL.64 [R1+0x6c8], R30 ;  /* 0x0006c81e01007387 */ /* 0x000fe20000100a00 */
[----:B---3--:R-:W-:-:S03]  /*6270*/  IMAD R61, R60, UR4, RZ ;  /* 0x000000043c3d7c24 */ /* 0x008fc6000f8e02ff */
[----:B------:R-:W3:Y:S01]  /*6280*/  LDL.LU R60, [R1+0x464] ;  /* 0x00046400013c7983 */ /* 0x000ee20000300800 */
[----:B--2---:R-:W-:-:S03]  /*6290*/  IMAD R63, R62, UR4, RZ ;  /* 0x000000043e3f7c24 */ /* 0x004fc6000f8e02ff */
        /* <DEDUP_REMOVED lines=8> */
[----:B------:R-:W2:Y:S01]  /*6320*/  LDL.LU R88, [R1+0x3ec] ;  /* 0x0003ec0001587983 */ /* 0x000ea20000300800 */
[----:B------:R-:W-:-:S05]  /*6330*/  IMAD R35, R73, UR4, RZ ;  /* 0x0000000449237c24 */ /* 0x000fca000f8e02ff */
[-C--:B------:R-:W-:Y:S02]  /*6340*/  LEA R34, P0, R35, R82.reuse, 0x1 ;  /* 0x0000005223227211 */ /* 0x080fe400078008ff */
[-C--:B------:R-:W-:Y:S02]  /*6350*/  LEA R32, P6, R33, R82.reuse, 0x1 ;  /* 0x0000005221207211 */ /* 0x080fe400078c08ff */
[-C--:B------:R-:W-:Y:S02]  /*6360*/  LEA.HI.X.SX32 R35, R35, R83.reuse, 0x1, P0 ;  /* 0x0000005323237211 */ /* 0x080fe400000f0eff */
[----:B------:R-:W-:Y:S02]  /*6370*/  LEA R36, P0, R37, R82, 0x1 ;  /* 0x0000005225247211 */ /* 0x000fe400078008ff */
[-C--:B------:R-:W-:Y:S02]  /*6380*/  LEA.HI.X.SX32 R33, R33, R83.reuse, 0x1, P6 ;  /* 0x0000005321217211 */ /* 0x080fe400030f0eff */
[----:B------:R-:W-:-:S02]  /*6390*/  LEA.HI.X.SX32 R37, R37, R83, 0x1, P0 ;  /* 0x0000005325257211 */ /* 0x000fc400000f0eff */
[-C--:B------:R-:W-:Y:S02]  /*63a0*/  LEA R40, P0, R41, R82.reuse, 0x1 ;  /* 0x0000005229287211 */ /* 0x080fe400078008ff */
[-C--:B------:R-:W-:Y:S02]  /*63b0*/  LEA R38, P6, R39, R82.reuse, 0x1 ;  /* 0x0000005227267211 */ /* 0x080fe400078c08ff */
[-C--:B------:R-:W-:Y:S02]  /*63c0*/  LEA.HI.X.SX32 R41, R41, R83.reuse, 0x1, P0 ;  /* 0x0000005329297211 */ /* 0x080fe400000f0eff */
[----:B------:R-:W-:Y:S02]  /*63d0*/  LEA.HI.X.SX32 R39, R39, R83, 0x1, P6 ;  /* 0x0000005327277211 */ /* 0x000fe400030f0eff */
[-C--:B------:R-:W-:Y:S02]  /*63e0*/  LEA R44, P0, R45, R82.reuse, 0x1 ;  /* 0x000000522d2c7211 */ /* 0x080fe400078008ff */
[----:B------:R-:W-:-:S02]  /*63f0*/  LEA R42, P6, R43, R82, 0x1 ;  /* 0x000000522b2a7211 */ /* 0x000fc400078c08ff */
[-C--:B------:R-:W-:Y:S02]  /*6400*/  LEA.HI.X.SX32 R45, R45, R83.reuse, 0x1, P0 ;  /* 0x000000532d2d7211 */ /* 0x080fe400000f0eff */
[-C--:B------:R-:W-:Y:S02]  /*6410*/  LEA.HI.X.SX32 R43, R43, R83.reuse, 0x1, P6 ;  /* 0x000000532b2b7211 */ /* 0x080fe400030f0eff */
[-C--:B------:R-:W-:Y:S02]  /*6420*/  LEA R48, P0, R49, R82.reuse, 0x1 ;  /* 0x0000005231307211 */ /* 0x080fe400078008ff */
[----:B------:R-:W-:Y:S01]  /*6430*/  LEA R46, P6, R47, R82, 0x1 ;  /* 0x000000522f2e7211 */ /* 0x000fe200078c08ff */
[----:B------:R-:W-:Y:S01]  /*6440*/  IMAD R65, R52, UR4, RZ ;  /* 0x0000000434417c24 */ /* 0x000fe2000f8e02ff */
[-C--:B------:R-:W-:Y:S02]  /*6450*/  LEA.HI.X.SX32 R49, R49, R83.reuse, 0x1, P0 ;  /* 0x0000005331317211 */ /* 0x080fe400000f0eff */
[----:B------:R-:W-:-:S02]  /*6460*/  LEA.HI.X.SX32 R47, R47, R83, 0x1, P6 ;  /* 0x000000532f2f7211 */ /* 0x000fc400030f0eff */
[-C--:B------:R-:W-:Y:S02]  /*6470*/  LEA R52, P0, R53, R82.reuse, 0x1 ;  /* 0x0000005235347211 */ /* 0x080fe400078008ff */
[-C--:B------:R-:W-:Y:S01]  /*6480*/  LEA R50, P6, R51, R82.reuse, 0x1 ;  /* 0x0000005233327211 */ /* 0x080fe200078c08ff */
[----:B------:R-:W-:Y:S01]  /*6490*/  IMAD R71, R56, UR4, RZ ;  /* 0x0000000438477c24 */ /* 0x000fe2000f8e02ff */
[-C--:B------:R-:W-:Y:S01]  /*64a0*/  LEA.HI.X.SX32 R53, R53, R83.reuse, 0x1, P0 ;  /* 0x0000005335357211 */ /* 0x080fe200000f0eff */
[----:B------:R-:W-:Y:S01]  /*64b0*/  IMAD R69, R54, UR4, RZ ;  /* 0x0000000436457c24 */ /* 0x000fe2000f8e02ff */
[----:B------:R-:W-:Y:S01]  /*64c0*/  LEA.HI.X.SX32 R51, R51, R83, 0x1, P6 ;  /* 0x0000005333337211 */ /* 0x000fe200030f0eff */
[----:B------:R-:W-:Y:S01]  /*64d0*/  IMAD R59, R59, UR4, RZ ;  /* 0x000000043b3b7c24 */ /* 0x000fe2000f8e02ff */
[-C--:B------:R-:W-:Y:S02]  /*64e0*/  LEA R56, P0, R57, R82.reuse, 0x1 ;  /* 0x0000005239387211 */ /* 0x080fe400078008ff */
[----:B------:R-:W-:-:S02]  /*64f0*/  LEA R54, P6, R55, R82, 0x1 ;  /* 0x0000005237367211 */ /* 0x000fc400078c08ff */
[-C--:B------:R-:W-:Y:S02]  /*6500*/  LEA.HI.X.SX32 R57, R57, R83.reuse, 0x1, P0 ;  /* 0x0000005339397211 */ /* 0x080fe400000f0eff */
[----:B------:R-:W-:Y:S02]  /*6510*/  LEA.HI.X.SX32 R55, R55, R83, 0x1, P6 ;  /* 0x0000005337377211 */ /* 0x000fe400030f0eff */
[----:B------:R-:W-:-:S06]  /*6520*/  PRMT R0, RZ, 0x7610, R0 ;  /* 0x00007610ff007816 */ /* 0x000fcc0000000000 */
[----:B------:R0:W2:Y:S02]  /*6530*/  @!P4 LDG.E.U16 R0, desc[UR22][R12.64] ;  /* 0x000000160c00c981 */ /* 0x0000a4000c1e1500 */
[----:B0-----:R-:W-:Y:S02]  /*6540*/  VIADD R13, R84, 0x1f ;  /* 0x0000001f540d7836 */ /* 0x001fe40000000000 */
[----:B------:R-:W2:Y:S04]  /*6550*/  LDL.LU R12, [R1+0x3e8] ;  /* 0x0003e800010c7983 */ /* 0x000ea80000300800 */
[----:B------:R-:W-:Y:S04]  /*6560*/  STL [R1+0x5f4], R13 ;  /* 0x0005f40d01007387 */ /* 0x000fe80000100800 */
[----:B------:R-:W-:Y:S01]  /*6570*/  STL [R1+0x620], R13 ;  /* 0x0006200d01007387 */ /* 0x000fe20000100800 */
[----:B----4-:R-:W-:Y:S01]  /*6580*/  IMAD R73, R58, UR4, RZ ;  /* 0x000000043a497c24 */ /* 0x010fe2000f8e02ff */
[----:B------:R-:W-:-:S04]  /*6590*/  LEA R58, P6, R59, R82, 0x1 ;  /* 0x000000523b3a7211 */ /* 0x000fc800078c08ff */
[----:B------:R-:W-:Y:S01]  /*65a0*/  LEA.HI.X.SX32 R59, R59, R83, 0x1, P6 ;  /* 0x000000533b3b7211 */ /* 0x000fe200030f0eff */
[----:B---3--:R-:W-:Y:S01]  /*65b0*/  IMAD R75, R60, UR4, RZ ;  /* 0x000000043c4b7c24 */ /* 0x008fe2000f8e02ff */
[----:B------:R-:W-:Y:S01]  /*65c0*/  LEA R60, P0, R61, R82, 0x1 ;  /* 0x000000523d3c7211 */ /* 0x000fe200078008ff */
[----:B--2---:R-:W-:-:S03]  /*65d0*/  IMAD R67, R62, UR4, RZ ;  /* 0x000000043e437c24 */ /* 0x004fc6000f8e02ff */
[-C--:B------:R-:W-:Y:S02]  /*65e0*/  LEA.HI.X.SX32 R61, R61, R83.reuse, 0x1, P0 ;  /* 0x000000533d3d7211 */ /* 0x080fe400000f0eff */
[-C--:B------:R-:W-:Y:S02]  /*65f0*/  LEA R64, P0, R65, R82.reuse, 0x1 ;  /* 0x0000005241407211 */ /* 0x080fe400078008ff */
[-C--:B------:R-:W-:Y:S02]  /*6600*/  LEA R62, P6, R63, R82.reuse, 0x1 ;  /* 0x000000523f3e7211 */ /* 0x080fe400078c08ff */
[-C--:B------:R-:W-:Y:S02]  /*6610*/  LEA.HI.X.SX32 R65, R65, R83.reuse, 0x1, P0 ;  /* 0x0000005341417211 */ /* 0x080fe400000f0eff */
[----:B------:R-:W-:Y:S02]  /*6620*/  LEA.HI.X.SX32 R63, R63, R83, 0x1, P6 ;  /* 0x000000533f3f7211 */ /* 0x000fe400030f0eff */
[----:B------:R-:W-:-:S02]  /*6630*/  LEA R68, P0, R69, R82, 0x1 ;  /* 0x0000005245447211 */ /* 0x000fc400078008ff */
[-C--:B------:R-:W-:Y:S01]  /*6640*/  LEA R66, P6, R67, R82.reuse, 0x1 ;  /* 0x0000005243427211 */ /* 0x080fe200078c08ff */
[----:B------:R-:W-:Y:S01]  /*6650*/  IMAD R79, R72, UR4, RZ ;  /* 0x00000004484f7c24 */ /* 0x000fe2000f8e02ff */
[-C--:B------:R-:W-:Y:S01]  /*6660*/  LEA.HI.X.SX32 R69, R69, R83.reuse, 0x1, P0 ;  /* 0x0000005345457211 */ /* 0x080fe200000f0eff */
[----:B------:R-:W-:Y:S01]  /*6670*/  IMAD R77, R70, UR4, RZ ;  /* 0x00000004464d7c24 */ /* 0x000fe2000f8e02ff */
[-C--:B------:R-:W-:Y:S02]  /*6680*/  LEA.HI.X.SX32 R67, R67, R83.reuse, 0x1, P6 ;  /* 0x0000005343437211 */ /* 0x080fe400030f0eff */
[-C--:B------:R-:W-:Y:S02]  /*6690*/  LEA R72, P0, R73, R82.reuse, 0x1 ;  /* 0x0000005249487211 */ /* 0x080fe400078008ff */
[----:B------:R-:W-:Y:S01]  /*66a0*/  LEA R70, P6, R71, R82, 0x1 ;  /* 0x0000005247467211 */ /* 0x000fe200078c08ff */
[----:B------:R-:W-:Y:S01]  /*66b0*/  IMAD R81, R74, UR4, RZ ;  /* 0x000000044a517c24 */ /* 0x000fe2000f8e02ff */
[----:B------:R-:W-:-:S02]  /*66c0*/  LEA.HI.X.SX32 R73, R73, R83, 0x1, P0 ;  /* 0x0000005349497211 */ /* 0x000fc400000f0eff */
[-C--:B------:R-:W-:Y:S02]  /*66d0*/  LEA.HI.X.SX32 R71, R71, R83.reuse, 0x1, P6 ;  /* 0x0000005347477211 */ /* 0x080fe400030f0eff */
[-C--:B------:R-:W-:Y:S02]  /*66e0*/  LEA R76, P0, R77, R82.reuse, 0x1 ;  /* 0x000000524d4c7211 */ /* 0x080fe400078008ff */
[-C--:B------:R-:W-:Y:S01]  /*66f0*/  LEA R74, P6, R75, R82.reuse, 0x1 ;  /* 0x000000524b4a7211 */ /* 0x080fe200078c08ff */
[----:B------:R-:W-:Y:S01]  /*6700*/  IMAD R5, R80, UR4, RZ ;  /* 0x0000000450057c24 */ /* 0x000fe2000f8e02ff */
[-C--:B------:R-:W-:Y:S02]  /*6710*/  LEA.HI.X.SX32 R77, R77, R83.reuse, 0x1, P0 ;  /* 0x000000534d4d7211 */ /* 0x080fe400000f0eff */
[----:B------:R-:W-:Y:S02]  /*6720*/  LEA.HI.X.SX32 R75, R75, R83, 0x1, P6 ;  /* 0x000000534b4b7211 */ /* 0x000fe400030f0eff */
[----:B------:R-:W-:-:S02]  /*6730*/  LEA R80, P0, R81, R82, 0x1 ;  /* 0x0000005251507211 */ /* 0x000fc400078008ff */
[-C--:B------:R-:W-:Y:S02]  /*6740*/  LEA R78, P6, R79, R82.reuse, 0x1 ;  /* 0x000000524f4e7211 */ /* 0x080fe400078c08ff */
[-C--:B------:R-:W-:Y:S02]  /*6750*/  LEA.HI.X.SX32 R81, R81, R83.reuse, 0x1, P0 ;  /* 0x0000005351517211 */ /* 0x080fe400000f0eff */
[----:B------:R-:W-:Y:S02]  /*6760*/  LEA.HI.X.SX32 R79, R79, R83, 0x1, P6 ;  /* 0x000000534f4f7211 */ /* 0x000fe400030f0eff */
[----:B------:R-:W-:Y:S02]  /*6770*/  ISETP.GT.AND P0, PT, R13, 0x1f, PT ;  /* 0x0000001f0d00780c */ /* 0x000fe40003f04270 */
[----:B------:R-:W-:Y:S02]  /*6780*/  LEA R82, P6, R5, R82, 0x1 ;  /* 0x0000005205527211 */ /* 0x000fe400078c08ff */
[----:B------:R-:W-:-:S02]  /*6790*/  ISETP.LT.AND P0, PT, R4, R84, P0 ;  /* 0x000000540400720c */ /* 0x000fc40000701270 */
[----:B------:R-:W-:Y:S01]  /*67a0*/  LEA.HI.X.SX32 R83, R5, R83, 0x1, P6 ;  /* 0x0000005305537211 */ /* 0x000fe200030f0eff */
[----:B------:R-:W2:Y:S04]  /*67b0*/  LDL.LU R4, [R1+0x3e4] ;  /* 0x0003e40001047983 */ /* 0x000ea80000300800 */
[----:B------:R-:W3:Y:S04]  /*67c0*/  LDL.LU R5, [R1+0x3d0] ;  /* 0x0003d00001057983 */ /* 0x000ee80000300800 */
[----:B------:R-:W4:Y:S04]  /*67d0*/  LDL.LU R92, [R1+0x3cc] ;  /* 0x0003cc00015c7983 */ /* 0x000f280000300800 */
        /* <DEDUP_REMOVED lines=12> */
[----:B------:R0:W-:Y:S04]  /*68a0*/  STS.U16 [R18+UR9+0x4600], R87 ;  /* 0x0046005712007988 */ /* 0x0001e80008000409 */
[----:B------:R-:W4:Y:S04]  /*68b0*/  LDL.LU R86, [R1+0x2c4] ;  /* 0x0002c40001567983 */ /* 0x000f280000300800 */
[----:B------:R1:W-:Y:S04]  /*68c0*/  STS.U16 [R18+UR9+0x6600], R89 ;  /* 0x0066005912007988 */ /* 0x0003e80008000409 */
[----:B0-----:R-:W4:Y:S04]  /*68d0*/  LDL.LU R87, [R1+0x2c0] ;  /* 0x0002c00001577983 */ /* 0x001f280000300800 */
[----:B------:R-:W4:Y:S04]  /*68e0*/  LDL.LU R20, [R1+0x1d0] ;  /* 0x0001d00001147983 */ /* 0x000f280000300800 */
[----:B------:R0:W-:Y:S04]  /*68f0*/  STS.U16 [R18+UR9+0xa00], R90 ;  /* 0x000a005a12007988 */ /* 0x0001e80008000409 */
[----:B-1----:R-:W4:Y:S04]  /*6900*/  LDL.LU R89, [R1+0x1dc] ;  /* 0x0001dc0001597983 */ /* 0x002f280000300800 */
[----:B------:R1:W-:Y:S04]  /*6910*/  STS.U16 [R18+UR9+0x2a00], R88 ;  /* 0x002a005812007988 */ /* 0x0003e80008000409 */
[----:B0-----:R-:W4:Y:S04]  /*6920*/  LDL.LU R90, [R1+0x1d8] ;  /* 0x0001d800015a7983 */ /* 0x001f280000300800 */
[----:B-1----:R-:W4:Y:S04]  /*6930*/  LDL.LU R88, [R1+0x1d4] ;  /* 0x0001d40001587983 */ /* 0x002f280000300800 */
[----:B------:R0:W-:Y:S04]  /*6940*/  STS.U16 [R18+UR9+0x4a00], R12 ;  /* 0x004a000c12007988 */ /* 0x0001e80008000409 */
[----:B------:R-:W4:Y:S04]  /*6950*/  LDL.LU R84, [R1+0x1cc] ;  /* 0x0001cc0001547983 */ /* 0x000f280000300800 */
[----:B------:R-:W4:Y:S04]  /*6960*/  LDL.LU R30, [R1+0x1c8] ;  /* 0x0001c800011e7983 */ /* 0x000f280000300800 */
[----:B------:R-:W4:Y:S04]  /*6970*/  LDL.LU R31, [R1+0x1c4] ;  /* 0x0001c400011f7983 */ /* 0x000f280000300800 */
[----:B------:R-:W4:Y:S04]  /*6980*/  LDL.LU R28, [R1+0xdc] ;  /* 0x0000dc00011c7983 */ /* 0x000f280000300800 */
[----:B0-----:R-:W4:Y:S04]  /*6990*/  LDL.LU R12, [R1+0xc0] ;  /* 0x0000c000010c7983 */ /* 0x001f280000300800 */
[----:B--2---:R0:W-:Y:S04]  /*69a0*/  STS.U16 [R18+UR9+0x6a00], R4 ;  /* 0x006a000412007988 */ /* 0x0041e80008000409 */
[----:B---3--:R1:W-:Y:S04]  /*69b0*/  STS.U16 [R18+UR9+0xe00], R5 ;  /* 0x000e000512007988 */ /* 0x0083e80008000409 */
[----:B----4-:R-:W-:Y:S04]  /*69c0*/  STS.U16 [R18+UR9+0x2e00], R92 ;  /* 0x002e005c12007988 */ /* 0x010fe80008000409 */
[----:B------:R-:W-:Y:S04]  /*69d0*/  STS.U16 [R18+UR9+0x4e00], R19 ;  /* 0x004e001312007988 */ /* 0x000fe80008000409 */
[----:B------:R2:W-:Y:S04]  /*69e0*/  STS.U16 [R18+UR9+0x6e00], R91 ;  /* 0x006e005b12007988 */ /* 0x0005e80008000409 */
[----:B0-----:R-:W3:Y:S04]  /*69f0*/  LDL.LU R4, [R1+0x72c] ;  /* 0x00072c0001047983 */ /* 0x001ee80000300800 */
[----:B-1----:R-:W3:Y:S01]  /*6a00*/  LDL.LU R5, [R1+0x728] ;  /* 0x0007280001057983 */ /* 0x002ee20000300800 */
[----:B--2---:R-:W-:-:S03]  /*6a10*/  LOP3.LUT R91, R3, 0x50, RZ, 0x3c, !PT ;  /* 0x00000050035b7812 */ /* 0x004fc600078e3cff */
[----:B------:R-:W2:Y:S04]  /*6a20*/  LDL.LU R92, [R1+0x724] ;  /* 0x00072400015c7983 */ /* 0x000ea80000300800 */
[----:B------:R-:W4:Y:S04]  /*6a30*/  LDL.LU R19, [R1+0x720] ;  /* 0x0007200001137983 */ /* 0x000f280000300800 */
[----:B------:R0:W-:Y:S04]  /*6a40*/  STS.U16 [R91+UR9+0x280], R8 ;  /* 0x000280085b007988 */ /* 0x0001e80008000409 */
[----:B------:R-:W2:Y:S04]  /*6a50*/  LDL.LU R18, [R1+0x71c] ;  /* 0x00071c0001127983 */ /* 0x000ea80000300800 */
[----:B------:R1:W-:Y:S04]  /*6a60*/  STS.U16 [R91+UR9+0x2280], R29 ;  /* 0x0022801d5b007988 */ /* 0x0003e80008000409 */
[----:B0-----:R-:W2:Y:S04]  /*6a70*/  LDL.LU R8, [R1+0x718] ;  /* 0x0007180001087983 */ /* 0x001ea80000300800 */
[----:B------:R0:W-:Y:S04]  /*6a80*/  STS.U16 [R91+UR9+0x4280], R21 ;  /* 0x004280155b007988 */ /* 0x0001e80008000409 */
[----:B-1----:R-:W2:Y:S04]  /*6a90*/  LDL.LU R29, [R1+0xd0] ;  /* 0x0000d000011d7983 */ /* 0x002ea80000300800 */
        /* <DEDUP_REMOVED lines=18> */
[----:B------:R-:W-:Y:S04]  /*6bc0*/  STS.U16 [R91+UR9+0xe80], R20 ;  /* 0x000e80145b007988 */ /* 0x000fe80008000409 */
[----:B-1----:R-:W2:Y:S04]  /*6bd0*/  LDL.LU R87, [R1+0x6f4] ;  /* 0x0006f40001577983 */ /* 0x002ea80000300800 */
[----:B------:R0:W-:Y:S04]  /*6be0*/  STS.U16 [R91+UR9+0x2e80], R89 ;  /* 0x002e80595b007988 */ /* 0x0001e80008000409 */
[----:B------:R1:W-:Y:S04]  /*6bf0*/  STS.U16 [R91+UR9+0x4e80], R90 ;  /* 0x004e805a5b007988 */ /* 0x0003e80008000409 */
[----:B------:R1:W-:Y:S04]  /*6c00*/  STS.U16 [R91+UR9+0x6e80], R88 ;  /* 0x006e80585b007988 */ /* 0x0003e80008000409 */
[----:B0-----:R-:W2:Y:S04]  /*6c10*/  LDL.LU R89, [R1+0x6f0] ;  /* 0x0006f00001597983 */ /* 0x001ea80000300800 */
[----:B-1----:R-:W2:Y:S04]  /*6c20*/  LDL.LU R90, [R1+0x6ec] ;  /* 0x0006ec00015a7983 */ /* 0x002ea80000300800 */
[----:B------:R-:W2:Y:S04]  /*6c30*/  LDL.LU R91, [R1+0x6e8] ;  /* 0x0006e800015b7983 */ /* 0x000ea80000300800 */
[----:B------:R-:W3:Y:S01]  /*6c40*/  LDL.LU R88, [R1+0x6e4] ;  /* 0x0006e40001587983 */ /* 0x000ee20000300800 */
[----:B------:R-:W-:-:S05]  /*6c50*/  LOP3.LUT R20, R3, 0x60, RZ, 0x3c, !PT ;  /* 0x0000006003147812 */ /* 0x000fca00078e3cff */
[----:B------:R-:W-:Y:S04]  /*6c60*/  STS.U16 [R20+UR9+0x300], R84 ;  /* 0x0003005414007988 */ /* 0x000fe80008000409 */
[----:B------:R-:W-:Y:S04]  /*6c70*/  STS.U16 [R20+UR9+0x2300], R30 ;  /* 0x0023001e14007988 */ /* 0x000fe80008000409 */
[----:B------:R-:W-:Y:S04]  /*6c80*/  STS.U16 [R20+UR9+0x4300], R31 ;  /* 0x0043001f14007988 */ /* 0x000fe80008000409 */
[----:B------:R-:W-:Y:S04]  /*6c90*/  STS.U16 [R20+UR9+0x6300], R28 ;  /* 0x0063001c14007988 */ /* 0x000fe80008000409 */
[----:B------:R0:W-:Y:S04]  /*6ca0*/  STS.U16 [R20+UR9+0x700], R12 ;  /* 0x0007000c14007988 */ /* 0x0001e80008000409 */
[----:B------:R-:W-:Y:S01]  /*6cb0*/  STL [R1+0x5dc], R20 ;  /* 0x0005dc1401007387 */ /* 0x000fe20000100800 */
[----:B0-----:R-:W-:-:S03]  /*6cc0*/  LOP3.LUT R12, R3, 0x70, RZ, 0x3c, !PT ;  /* 0x00000070030c7812 */ /* 0x001fc600078e3cff */
[----:B------:R-:W-:Y:S04]  /*6cd0*/  STL [R1+0x624], R3 ;  /* 0x0006240301007387 */ /* 0x000fe80000100800 */
[----:B------:R-:W-:Y:S04]  /*6ce0*/  STL [R1+0x5d8], R12 ;  /* 0x0005d80c01007387 */ /* 0x000fe80000100800 */
[----:B--2---:R-:W-:Y:S04]  /*6cf0*/  STS.U16 [R20+UR9+0x2700], R91 ;  /* 0x0027005b14007988 */ /* 0x004fe80008000409 */
[----:B------:R-:W-:Y:S04]  /*6d00*/  STS.U16 [R20+UR9+0x4700], R90 ;  /* 0x0047005a14007988 */ /* 0x000fe80008000409 */
[----:B------:R-:W-:Y:S04]  /*6d10*/  STS.U16 [R20+UR9+0x6700], R89 ;  /* 0x0067005914007988 */ /* 0x000fe80008000409 */
[----:B---3--:R-:W-:Y:S04]  /*6d20*/  STS.U16 [R20+UR9+0xb00], R88 ;  /* 0x000b005814007988 */ /* 0x008fe80008000409 */
[----:B------:R-:W-:Y:S04]  /*6d30*/  STS.U16 [R20+UR9+0x2b00], R87 ;  /* 0x002b005714007988 */ /* 0x000fe80008000409 */
[----:B------:R-:W-:Y:S04]  /*6d40*/  STS.U16 [R20+UR9+0x4b00], R86 ;  /* 0x004b005614007988 */ /* 0x000fe80008000409 */
[----:B------:R-:W-:Y:S04]  /*6d50*/  STS.U16 [R20+UR9+0x6b00], R85 ;  /* 0x006b005514007988 */ /* 0x000fe80008000409 */
[----:B------:R-:W-:Y:S04]  /*6d60*/  STS.U16 [R20+UR9+0xf00], R29 ;  /* 0x000f001d14007988 */ /* 0x000fe80008000409 */
[----:B------:R-:W-:Y:S04]  /*6d70*/  STS.U16 [R20+UR9+0x2f00], R21 ;  /* 0x002f001514007988 */ /* 0x000fe80008000409 */
[----:B------:R0:W-:Y:S04]  /*6d80*/  STS.U16 [R20+UR9+0x4f00], R11 ;  /* 0x004f000b14007988 */ /* 0x0001e80008000409 */
[----:B------:R1:W-:Y:S04]  /*6d90*/  STS.U16 [R20+UR9+0x6f00], R8 ;  /* 0x006f000814007988 */ /* 0x0003e80008000409 */
[----:B------:R2:W-:Y:S04]  /*6da0*/  STS.U16 [R12+UR9+0x380], R9 ;  /* 0x000380090c007988 */ /* 0x0005e80008000409 */
[----:B0-----:R-:W3:Y:S04]  /*6db0*/  LDL.LU R11, [R1+0x6e0] ;  /* 0x0006e000010b7983 */ /* 0x001ee80000300800 */
[----:B-1----:R-:W4:Y:S04]  /*6dc0*/  LDL.LU R8, [R1+0x6dc] ;  /* 0x0006dc0001087983 */ /* 0x002f280000300800 */
[----:B--2---:R-:W4:Y:S01]  /*6dd0*/  LDL.LU R9, [R1+0x6d8] ;  /* 0x0006d80001097983 */ /* 0x004f220000300800 */
[----:B------:R-:W-:-:S02]  /*6de0*/  IMAD R86, R92, 0xf, RZ ;  /* 0x0000000f5c567824 */ /* 0x000fc400078e02ff */
[----:B------:R-:W-:Y:S01]  /*6df0*/  IMAD R87, R92, 0x17, RZ ;  /* 0x000000175c577824 */ /* 0x000fe200078e02ff */
[----:B------:R0:W-:Y:S01]  /*6e00*/  STS.U16 [R12+UR9+0x2380], R0 ;  /* 0x002380000c007988 */ /* 0x0001e20008000409 */
[----:B------:R-:W-:-:S04]  /*6e10*/  IMAD.WIDE R88, R86, 0x2, R4 ;  /* 0x0000000256587825 */ /* 0x000fc800078e0204 */
[----:B------:R-:W-:Y:S01]  /*6e20*/  IMAD.WIDE R30, R87, 0x2, R4 ;  /* 0x00000002571e7825 */ /* 0x000fe200078e0204 */
[----:B0-----:R-:W2:Y:S04]  /*6e30*/  LDL.LU R0, [R1+0x6d4] ;  /* 0x0006d40001007983 */ /* 0x001ea80000300800 */
[----:B------:R-:W-:Y:S04]  /*6e40*/  STL [R1+0x628], R92 ;  /* 0x0006285c01007387 */ /* 0x000fe80000100800 */
[----:B------:R-:W-:Y:S04]  /*6e50*/  STL [R1+0x630], R4 ;  /* 0x0006300401007387 */ /* 0x000fe80000100800 */
[----:B------:R-:W-:Y:S04]  /*6e60*/  STL.64 [R1+0x1d8], R88 ;  /* 0x0001d85801007387 */ /* 0x000fe80000100a00 */
[----:B------:R-:W-:Y:S04]  /*6e70*/  STL [R1+0x62c], R5 ;  /* 0x00062c0501007387 */ /* 0x000fe80000100800 */
[----:B------:R-:W-:Y:S01]  /*6e80*/  STL.64 [R1+0xd8], R30 ;  /* 0x0000d81e01007387 */ /* 0x000fe20000100a00 */
[----:B---3--:R-:W-:-:S04]  /*6e90*/  IMAD.WIDE R20, R2, 0x2, R10 ;  /* 0x0000000202147825 */ /* 0x008fc800078e020a */
[----:B----4-:R-:W-:Y:S02]  /*6ea0*/  IMAD.WIDE R28, R2, 0x2, R8 ;  /* 0x00000002021c7825 */ /* 0x010fe400078e0208 */
[----:B------:R-:W3:Y:S01]  /*6eb0*/  LDL.LU R2, [R1+0x6d0] ;  /* 0x0006d00001027983 */ /* 0x000ee20000300800 */
[----:B------:R-:W-:Y:S01]  /*6ec0*/  PRMT R27, RZ, 0x7610, R27 ;  /* 0x00007610ff1b7816 */ /* 0x000fe2000000001b */
[----:B------:R-:W-:Y:S01]  /*6ed0*/  IMAD R90, R92, 0x1f, RZ ;  /* 0x0000001f5c5a7824 */ /* 0x000fe200078e02ff */
[----:B------:R-:W-:Y:S02]  /*6ee0*/  PRMT R26, RZ, 0x7610, R26 ;  /* 0x00007610ff1a7816 */ /* 0x000fe4000000001a */
[----:B------:R-:W-:Y:S01]  /*6ef0*/  PRMT R93, RZ, 0x7610, R93 ;  /* 0x00007610ff5d7816 */ /* 0x000fe2000000005d */
[----:B------:R-:W-:Y:S01]  /*6f00*/  IMAD.WIDE R84, R90, 0x2, R4 ;  /* 0x000000025a547825 */ /* 0x000fe200078e0204 */
[----:B------:R-:W-:Y:S01]  /*6f10*/  PRMT R25, RZ, 0x7610, R25 ;  /* 0x00007610ff197816 */ /* 0x000fe20000000019 */
[----:B------:R0:W-:Y:S01]  /*6f20*/  STL.64 [R1+0x2c8], R28 ;  /* 0x0002c81c01007387 */ /* 0x0001e20000100a00 */
[----:B------:R-:W-:-:S03]  /*6f30*/  PRMT R23, RZ, 0x7610, R23 ;  /* 0x00007610ff177816 */ /* 0x000fc60000000017 */
[----:B------:R0:W4:Y:S01]  /*6f40*/  @!P4 LDG.E.U16 R27, desc[UR22][R28.64] ;  /* 0x000000161c1bc981 */ /* 0x000122000c1e1500 */
[----:B------:R-:W-:-:S03]  /*6f50*/  PRMT R24, RZ, 0x7610, R24 ;  /* 0x00007610ff187816 */ /* 0x000fc60000000018 */
[----:B------:R1:W-:Y:S01]  /*6f60*/  STL.64 [R1+0x2c0], R20 ;  /* 0x0002c01401007387 */ /* 0x0003e20000100a00 */
[----:B------:R-:W-:-:S03]  /*6f70*/  PRMT R22, RZ, 0x7610, R22 ;  /* 0x00007610ff167816 */ /* 0x000fc60000000016 */
[----:B------:R1:W2:Y:S01]  /*6f80*/  @!P4 LDG.E.U16 R26, desc[UR22][R20.64] ;  /* 0x00000016141ac981 */ /* 0x0002a2000c1e1500 */
[----:B0-----:R-:W-:-:S03]  /*6f90*/  IMAD.WIDE R28, R86, 0x2, R6 ;  /* 0x00000002561c7825 */ /* 0x001fc600078e0206 */
[----:B------:R0:W2:Y:S01]  /*6fa0*/  @P3 LDG.E.U16 R93, desc[UR22][R30.64] ;  /* 0x000000161e5d3981 */ /* 0x0000a2000c1e1500 */
[----:B------:R-:W-:-:S03]  /*6fb0*/  PRMT R19, RZ, 0x7610, R19 ;  /* 0x00007610ff137816 */ /* 0x000fc60000000013 */
[----:B------:R-:W-:Y:S01]  /*6fc0*/  STL [R1+0x638], R84 ;  /* 0x0006385401007387 */ /* 0x000fe20000100800 */
[----:B-1----:R-:W-:-:S03]  /*6fd0*/  IMAD.WIDE R20, R86, 0x2, R8 ;  /* 0x0000000256147825 */ /* 0x002fc600078e0208 */
[----:B------:R-:W-:Y:S01]  /*6fe0*/  STL [R1+0x634], R85 ;  /* 0x0006345501007387 */ /* 0x000fe20000100800 */
[----:B0-----:R-:W-:-:S03]  /*6ff0*/  IMAD.WIDE R30, R86, 0x2, R10 ;  /* 0x00000002561e7825 */ /* 0x001fc600078e020a */
[----:B------:R0:W-:Y:S01]  /*7000*/  STL.64 [R1+0x1d0], R28 ;  /* 0x0001d01c01007387 */ /* 0x0001e20000100a00 */
[----:B------:R-:W-:-:S03]  /*7010*/  PRMT R18, RZ, 0x7610, R18 ;  /* 0x00007610ff127816 */ /* 0x000fc60000000012 */
[----:B------:R0:W2:Y:S01]  /*7020*/  @!P5 LDG.E.U16 R25, desc[UR22][R28.64] ;  /* 0x000000161c19d981 */ /* 0x0000a2000c1e1500 */
[----:B------:R-:W-:-:S03]  /*7030*/  PRMT R17, RZ, 0x7610, R17 ;  /* 0x00007610ff117816 */ /* 0x000fc60000000011 */
[----:B------:R1:W-:Y:S04]  /*7040*/  STL.64 [R1+0x1c8], R20 ;  /* 0x0001c81401007387 */ /* 0x0003e80000100a00 */
[----:B------:R1:W2:Y:S01]  /*7050*/  @!P5 LDG.E.U16 R23, desc[UR22][R20.64] ;  /* 0x000000161417d981 */ /* 0x0002a2000c1e1500 */
[----:B0-----:R-:W-:-:S03]  /*7060*/  IMAD.WIDE R28, R87, 0x2, R6 ;  /* 0x00000002571c7825 */ /* 0x001fc600078e0206 */
[----:B------:R0:W2:Y:S04]  /*7070*/  @!P5 LDG.E.U16 R24, desc[UR22][R88.64] ;  /* 0x000000165818d981 */ /* 0x0000a8000c1e1500 */
[----:B------:R0:W-:Y:S01]  /*7080*/  STL.64 [R1+0x1c0], R30 ;  /* 0x0001c01e01007387 */ /* 0x0001e20000100a00 */
[----:B-1----:R-:W-:-:S03]  /*7090*/  IMAD.WIDE R20, R87, 0x2, R8 ;  /* 0x0000000257147825 */ /* 0x002fc600078e0208 */
[----:B------:R-:W2:Y:S01]  /*70a0*/  @!P5 LDG.E.U16 R22, desc[UR22][R30.64] ;  /* 0x000000161e16d981 */ /* 0x000ea2000c1e1500 */
[----:B0-----:R-:W-:-:S03]  /*70b0*/  IMAD.WIDE R88, R87, 0x2, R10 ;  /* 0x0000000257587825 */ /* 0x001fc600078e020a */
[----:B------:R-:W2:Y:S01]  /*70c0*/  @P3 LDG.E.U16 R19, desc[UR22][R28.64] ;  /* 0x000000161c133981 */ /* 0x000ea2000c1e1500 */
[----:B------:R-:W-:Y:S02]  /*70d0*/  PRMT R16, RZ, 0x7610, R16 ;  /* 0x00007610ff107816 */ /* 0x000fe40000000010 */
[----:B------:R-:W-:Y:S01]  /*70e0*/  PRMT R15, RZ, 0x7610, R15 ;  /* 0x00007610ff0f7816 */ /* 0x000fe2000000000f */
[----:B------:R-:W2:Y:S04]  /*70f0*/  @P3 LDG.E.U16 R18, desc[UR22][R20.64] ;  /* 0x0000001614123981 */ /* 0x000ea8000c1e1500 */
[----:B------:R-:W2:Y:S04]  /*7100*/  LDL.LU.64 R30, [R1+0x6c8] ;  /* 0x0006c800011e7983 */ /* 0x000ea80000300a00 */
[----:B------:R0:W-:Y:S01]  /*7110*/  STL.64 [R1+0xd0], R28 ;  /* 0x0000d01c01007387 */ /* 0x0001e20000100a00 */
[----:B------:R-:W-:Y:S01]  /*7120*/  PRMT R14, RZ, 0x7610, R14 ;  /* 0x00007610ff0e7816 */ /* 0x000fe2000000000e */
[----:B------:R-:W-:-:S02]  /*7130*/  IMAD.WIDE R86, R90, 0x2, R6 ;  /* 0x000000025a567825 */ /* 0x000fc400078e0206 */
[----:B------:R1:W2:Y:S04]  /*7140*/  @P3 LDG.E.U16 R17, desc[UR22][R88.64] ;  /* 0x0000001658113981 */ /* 0x0002a8000c1e1500 */
[----:B------:R-:W2:Y:S04]  /*7150*/  @!P2 LDG.E.U16 R16, desc[UR22][R84.64] ;  /* 0x000000165410a981 */ /* 0x000ea8000c1e1500 */
[----:B0-----:R-:W2:Y:S04]  /*7160*/  LDL.LU.64 R28, [R1+0x6c0] ;  /* 0x0006c000011c7983 */ /* 0x001ea80000300a00 */
[----:B------:R0:W-:Y:S04]  /*7170*/  STL.64 [R1+0xc8], R20 ;  /* 0x0000c81401007387 */ /* 0x0001e80000100a00 */
[----:B------:R-:W2:Y:S04]  /*7180*/  @!P2 LDG.E.U16 R15, desc[UR22][R86.64] ;  /* 0x00000016560fa981 */ /* 0x000ea8000c1e1500 */
[----:B0-----:R-:W2:Y:S04]  /*7190*/  LDL.LU.64 R20, [R1+0x6b8] ;  /* 0x0006b80001147983 */ /* 0x001ea80000300a00 */
[----:B------:R1:W-:Y:S02]  /*71a0*/  STL.64 [R1+0xc0], R88 ;  /* 0x0000c05801007387 */ /* 0x0003e40000100a00 */
[----:B-1----:R-:W-:-:S04]  /*71b0*/  IMAD.WIDE R88, R90, 0x2, R8 ;  /* 0x000000025a587825 */ /* 0x002fc800078e0208 */
[----:B------:R-:W-:Y:S01]  /*71c0*/  IMAD.WIDE R90, R90, 0x2, R10 ;  /* 0x000000025a5a7825 */ /* 0x000fe200078e020a */
[----:B------:R-:W2:Y:S01]  /*71d0*/  @!P2 LDG.E.U16 R14, desc[UR22][R88.64] ;  /* 0x00000016580ea981 */ /* 0x000ea2000c1e1500 */
[----:B---3--:R-:W-:-:S06]  /*71e0*/  PRMT R2, RZ, 0x7610, R2 ;  /* 0x00007610ff027816 */ /* 0x008fcc0000000002 */
[----:B------:R-:W3:Y:S04]  /*71f0*/  @!P2 LDG.E.U16 R2, desc[UR22][R90.64] ;  /* 0x000000165a02a981 */ /* 0x000ee8000c1e1500 */
[----:B------:R-:W-:Y:S04]  /*7200*/  STL [R1+0x63c], R7 ;  /* 0x00063c0701007387 */ /* 0x000fe80000100800 */
[----:B----4-:R0:W-:Y:S04]  /*7210*/  STS.U16 [R12+UR9+0x4380], R27 ;  /* 0x0043801b0c007988 */ /* 0x0101e80008000409 */
[----:B--2---:R1:W-:Y:S04]  /*7220*/  STS.U16 [R12+UR9+0x6380], R26 ;  /* 0x0063801a0c007988 */ /* 0x0043e80008000409 */
[----:B0-----:R-:W2:Y:S04]  /*7230*/  LDL.LU R27, [R1+0x6b4] ;  /* 0x0006b400011b7983 */ /* 0x001ea80000300800 */
[----:B-1----:R-:W4:Y:S01]  /*7240*/  LDL.LU R26, [R1+0x6b0] ;  /* 0x0006b000011a7983 */ /* 0x002f220000300800 */
[----:B------:R-:W-:-:S03]  /*7250*/  PRMT R0, RZ, 0x7610, R0 ;  /* 0x00007610ff007816 */ /* 0x000fc60000000000 */
[----:B------:R0:W-:Y:S04]  /*7260*/  STS.U16 [R12+UR9+0x780], R24 ;  /* 0x000780180c007988 */ /* 0x0001e80008000409 */
[----:B------:R1:W-:Y:S04]  /*7270*/  STS.U16 [R12+UR9+0x2780], R25 ;  /* 0x002780190c007988 */ /* 0x0003e80008000409 */
[----:B------:R1:W-:Y:S04]  /*7280*/  STS.U16 [R12+UR9+0x4780], R23 ;  /* 0x004780170c007988 */ /* 0x0003e80008000409 */
[----:B0-----:R-:W4:Y:S04]  /*7290*/  LDL.LU R24, [R1+0x6ac] ;  /* 0x0006ac0001187983 */ /* 0x001f280000300800 */
[----:B-1----:R-:W4:Y:S04]  /*72a0*/  LDL.LU R25, [R1+0x6a8] ;  /* 0x0006a80001197983 */ /* 0x002f280000300800 */
[----:B------:R-:W4:Y:S04]  /*72b0*/  LDL.LU R23, [R1+0x6a4] ;  /* 0x0006a40001177983 */ /* 0x000f280000300800 */
        /* <DEDUP_REMOVED lines=14> */
[----:B------:R-:W4:Y:S04]  /*73a0*/  @P0 LDG.E.U16 R0, desc[UR22][R20.64] ;  /* 0x0000001614000981 */ /* 0x000f28000c1e1500 */
[----:B0-----:R-:W4:Y:S04]  /*73b0*/  LDL.LU R15, [R1+0x688] ;  /* 0x00068800010f7983 */ /* 0x001f280000300800 */
[----:B-1----:R-:W4:Y:S04]  /*73c0*/  LDL.LU R14, [R1+0x684] ;  /* 0x00068400010e7983 */ /* 0x002f280000300800 */
[----:B---3--:R0:W-:Y:S04]  /*73d0*/  STS.U16 [R12+UR9+0x6f80], R2 ;  /* 0x006f80020c007988 */ /* 0x0081e80008000409 */
[----:B0-----:R-:W3:Y:S04]  /*73e0*/  LDL.LU R12, [R1+0x680] ;  /* 0x00068000010c7983 */ /* 0x001ee80000300800 */
[----:B------:R-:W3:Y:S01]  /*73f0*/  LDL.LU R2, [R1+0x67c] ;  /* 0x00067c0001027983 */ /* 0x000ee20000300800 */
[----:B------:R-:W-:-:S02]  /*7400*/  PRMT R30, RZ, 0x7610, R30 ;  /* 0x00007610ff1e7816 */ /* 0x000fc4000000001e */
[----:B------:R-:W-:Y:S02]  /*7410*/  PRMT R31, RZ, 0x7610, R31 ;  /* 0x00007610ff1f7816 */ /* 0x000fe4000000001f */
[----:B--2---:R-:W-:-:S04]  /*7420*/  PRMT R27, RZ, 0x7610, R27 ;  /* 0x00007610ff1b7816 */ /* 0x004fc8000000001b */
[----:B------:R-:W2:Y:S01]  /*7430*/  @P0 LDG.E.U16 R31, desc[UR22][R28.64] ;  /* 0x000000161c1f0981 */ /* 0x000ea2000c1e1500 */
[----:B----4-:R-:W-:-:S03]  /*7440*/  PRMT R26, RZ, 0x7610, R26 ;  /* 0x00007610ff1a7816 */ /* 0x010fc6000000001a */
[----:B------:R-:W4:Y:S04]  /*7450*/  @P0 LDG.E.U16 R27, desc[UR22][R36.64] ;  /* 0x00000016241b0981 */ /* 0x000f28000c1e1500 */
[----:B------:R-:W2:Y:S04]  /*7460*/  @P0 LDG.E.U16 R26, desc[UR22][R32.64] ;  /* 0x00000016201a0981 */ /* 0x000ea8000c1e1500 */
[----:B------:R-:W4:Y:S01]  /*7470*/  @P0 LDG.E.U16 R30, desc[UR22][R24.64] ;  /* 0x00000016181e0981 */ /* 0x000f22000c1e1500 */
[----:B------:R-:W-:-:S06]  /*7480*/  PRMT R23, RZ, 0x7610, R23 ;  /* 0x00007610ff177816 */ /* 0x000fcc0000000017 */
[----:B------:R-:W4:Y:S01]  /*7490*/  @P0 LDG.E.U16 R23, desc[UR22][R44.64] ;  /* 0x000000162c170981 */ /* 0x000f22000c1e1500 */
[----:B------:R-:W-:-:S06]  /*74a0*/  PRMT R22, RZ, 0x7610, R22 ;  /* 0x00007610ff167816 */ /* 0x000fcc0000000016 */
[----:B------:R-:W4:Y:S04]  /*74b0*/  @P0 LDG.E.U16 R22, desc[UR22][R40.64] ;  /* 0x0000001628160981 */ /* 0x000f28000c1e1500 */
[----:B---3--:R0:W-:Y:S04]  /*74c0*/  STS.U16 [R2+UR9+0x10000], R0 ;  /* 0x0100000002007988 */ /* 0x0081e80008000409 */
[----:B0-----:R-:W3:Y:S01]  /*74d0*/  LDL.LU R0, [R1+0x678] ;  /* 0x0006780001007983 */ /* 0x001ee20000300800 */
[----:B------:R-:W-:Y:S02]  /*74e0*/  PRMT R93, RZ, 0x7610, R93 ;  /* 0x00007610ff5d7816 */ /* 0x000fe4000000005d */
[----:B------:R-:W-:-:S02]  /*74f0*/  PRMT R19, RZ, 0x7610, R19 ;  /* 0x00007610ff137816 */ /* 0x000fc40000000013 */
[----:B------:R-:W-:Y:S02]  /*7500*/  PRMT R18, RZ, 0x7610, R18 ;  /* 0x00007610ff127816 */ /* 0x000fe40000000012 */
[----:B------:R-:W-:Y:S01]  /*7510*/  PRMT R17, RZ, 0x7610, R17 ;  /* 0x00007610ff117816 */ /* 0x000fe20000000011 */
[----:B------:R-:W3:Y:S01]  /*7520*/  @P0 LDG.E.U16 R93, desc[UR22][R48.64] ;  /* 0x00000016305d0981 */ /* 0x000ee2000c1e1500 */
[----:B------:R-:W-:Y:S02]  /*7530*/  PRMT R16, RZ, 0x7610, R16 ;  /* 0x00007610ff107816 */ /* 0x000fe40000000010 */
[----:B------:R-:W-:Y:S01]  /*7540*/  PRMT R15, RZ, 0x7610, R15 ;  /* 0x00007610ff0f7816 */ /* 0x000fe2000000000f */
[----:B------:R-:W3:Y:S01]  /*7550*/  @P0 LDG.E.U16 R19, desc[UR22][R52.64] ;  /* 0x0000001634130981 */ /* 0x000ee2000c1e1500 */
[----:B------:R-:W-:-:S03]  /*7560*/  PRMT R14, RZ, 0x7610, R14 ;  /* 0x00007610ff0e7816 */ /* 0x000fc6000000000e */
[----:B------:R-:W3:Y:S04]  /*7570*/  @P0 LDG.E.U16 R18, desc[UR22][R56.64] ;  /* 0x0000001638120981 */ /* 0x000ee8000c1e1500 */
[----:B------:R-:W3:Y:S04]  /*7580*/  @P0 LDG.E.U16 R17, desc[UR22][R60.64] ;  /* 0x000000163c110981 */ /* 0x000ee8000c1e1500 */
[----:B--2---:R-:W-:Y:S04]  /*7590*/  STS.U16 [R2+UR9+0x10400], R31 ;  /* 0x0104001f02007988 */ /* 0x004fe80008000409 */
[----:B------:R-:W2:Y:S04]  /*75a0*/  @P0 LDG.E.U16 R16, desc[UR22][R64.64] ;  /* 0x0000001640100981 */ /* 0x000ea8000c1e1500 */
[----:B------:R-:W-:Y:S04]  /*75b0*/  STS.U16 [R2+UR9+0x10600], R26 ;  /* 0x0106001a02007988 */ /* 0x000fe80008000409 */
[----:B------:R-:W2:Y:S04]  /*75c0*/  @P0 LDG.E.U16 R15, desc[UR22][R68.64] ;  /* 0x00000016440f0981 */ /* 0x000ea8000c1e1500 */
[----:B----4-:R0:W-:Y:S04]  /*75d0*/  STS.U16 [R2+UR9+0x10200], R30 ;  /* 0x0102001e02007988 */ /* 0x0101e80008000409 */
[----:B------:R1:W-:Y:S04]  /*75e0*/  STS.U16 [R2+UR9+0x10800], R27 ;  /* 0x0108001b02007988 */ /* 0x0003e80008000409 */
[----:B------:R-:W4:Y:S04]  /*75f0*/  @P0 LDG.E.U16 R14, desc[UR22][R72.64] ;  /* 0x00000016480e0981 */ /* 0x000f28000c1e1500 */
[----:B0-----:R-:W4:Y:S04]  /*7600*/  LDL.LU R30, [R1+0x674] ;  /* 0x00067400011e7983 */ /* 0x001f280000300800 */
[----:B------:R-:W4:Y:S04]  /*7610*/  LDL.LU R31, [R1+0x670] ;  /* 0x00067000011f7983 */ /* 0x000f280000300800 */
[----:B------:R-:W4:Y:S04]  /*7620*/  LDL.LU R26, [R1+0x66c] ;  /* 0x00066c00011a7983 */ /* 0x000f280000300800 */
[----:B-1----:R-:W4:Y:S04]  /*7630*/  LDL.LU R27, [R1+0x668] ;  /* 0x00066800011b7983 */ /* 0x002f280000300800 */
[----:B------:R0:W-:Y:S04]  /*7640*/  STS.U16 [R2+UR9+0x10a00], R22 ;  /* 0x010a001602007988 */ /* 0x0001e80008000409 */
[----:B------:R1:W-:Y:S04]  /*7650*/  STS.U16 [R2+UR9+0x10c00], R23 ;  /* 0x010c001702007988 */ /* 0x0003e80008000409 */
[----:B0-----:R-:W4:Y:S04]  /*7660*/  LDL.LU R22, [R1+0x664] ;  /* 0x0006640001167983 */ /* 0x001f280000300800 */
[----:B-1----:R-:W4:Y:S01]  /*7670*/  LDL.LU R23, [R1+0x660] ;  /* 0x0006600001177983 */ /* 0x002f220000300800 */
[----:B---3--:R-:W-:-:S06]  /*7680*/  PRMT R0, RZ, 0x7610, R0 ;  /* 0x00007610ff007816 */ /* 0x008fcc0000000000 */
[----:B------:R-:W3:Y:S01]  /*7690*/  @P0 LDG.E.U16 R0, desc[UR22][R76.64] ;  /* 0x000000164c000981 */ /* 0x000ee2000c1e1500 */
[----:B------:R-:W-:-:S03]  /*76a0*/  PRMT R12, RZ, 0x7610, R12 ;  /* 0x00007610ff0c7816 */ /* 0x000fc6000000000c */
[----:B------:R0:W-:Y:S01]  /*76b0*/  STS.U16 [R2+UR9+0x10e00], R93 ;  /* 0x010e005d02007988 */ /* 0x0001e20008000409 */
[----:B------:R-:W-:-:S03]  /*76c0*/  PRMT R7, RZ, 0x7610, R7 ;  /* 0x00007610ff077816 */ /* 0x000fc60000000007 */
[----:B------:R1:W-:Y:S01]  /*76d0*/  STS.U16 [R2+UR9+0x11000], R19 ;  /* 0x0110001302007988 */ /* 0x0003e20008000409 */
[----:B------:R-:W-:-:S03]  /*76e0*/  PRMT R84, RZ, 0x7610, R84 ;  /* 0x00007610ff547816 */ /* 0x000fc60000000054 */
[----:B------:R-:W3:Y:S01]  /*76f0*/  @P0 LDG.E.U16 R12, desc[UR22][R80.64] ;  /* 0x00000016500c0981 */ /* 0x000ee2000c1e1500 */
[----:B------:R-:W-:-:S03]  /*7700*/  PRMT R85, RZ, 0x7610, R85 ;  /* 0x00007610ff557816 */ /* 0x000fc60000000055 */
[----:B0-----:R-:W3:Y:S01]  /*7710*/  LDL.LU R93, [R1+0x65c] ;  /* 0x00065c00015d7983 */ /* 0x001ee20000300800 */
[----:B------:R-:W-:-:S03]  /*7720*/  PRMT R4, RZ, 0x7610, R4 ;  /* 0x00007610ff047816 */ /* 0x000fc60000000004 */
[----:B-1----:R-:W3:Y:S04]  /*7730*/  LDL.LU R19, [R1+0x658] ;  /* 0x0006580001137983 */ /* 0x002ee80000300800 */
[----:B------:R0:W-:Y:S01]  /*7740*/  STS.U16 [R2+UR9+0x11200], R18 ;  /* 0x0112001202007988 */ /* 0x0001e20008000409 */
[----:B------:R-:W-:-:S03]  /*7750*/  PRMT R5, RZ, 0x7610, R5 ;  /* 0x00007610ff057816 */ /* 0x000fc60000000005 */
[----:B------:R1:W-:Y:S01]  /*7760*/  STS.U16 [R2+UR9+0x11400], R17 ;  /* 0x0114001102007988 */ /* 0x0003e20008000409 */
[----:B------:R-:W-:-:S03]  /*7770*/  PRMT R92, RZ, 0x7610, R92 ;  /* 0x00007610ff5c7816 */ /* 0x000fc6000000005c */
[----:B--2---:R2:W-:Y:S04]  /*7780*/  STS.U16 [R2+UR9+0x11600], R16 ;  /* 0x0116001002007988 */ /* 0x0045e80008000409 */
[----:B0-----:R-:W3:Y:S04]  /*7790*/  LDL.LU R18, [R1+0x654] ;  /* 0x0006540001127983 */ /* 0x001ee80000300800 */
[----:B-1----:R-:W3:Y:S01]  /*77a0*/  LDL.LU R17, [R1+0x650] ;  /* 0x0006500001117983 */ /* 0x002ee20000300800 */
[----:B------:R-:W-:-:S03]  /*77b0*/  PRMT R3, RZ, 0x7610, R3 ;  /* 0x00007610ff037816 */ /* 0x000fc60000000003 */
[----:B--2---:R-:W2:Y:S04]  /*77c0*/  LDL.LU R16, [R1+0x64c] ;  /* 0x00064c0001107983 */ /* 0x004ea80000300800 */
[----:B------:R0:W-:Y:S01]  /*77d0*/  STS.U16 [R2+UR9+0x11800], R15 ;  /* 0x0118000f02007988 */ /* 0x0001e20008000409 */
[----:B------:R-:W-:-:S03]  /*77e0*/  PRMT R13, RZ, 0x7610, R13 ;  /* 0x00007610ff0d7816 */ /* 0x000fc6000000000d */
[----:B----4-:R1:W-:Y:S04]  /*77f0*/  STS.U16 [R2+UR9+0x11a00], R14 ;  /* 0x011a000e02007988 */ /* 0x0103e80008000409 */
[----:B------:R-:W4:Y:S04]  /*7800*/  @P0 LDG.E.U16 R85, desc[UR22][R30.64] ;  /* 0x000000161e550981 */ /* 0x000f28000c1e1500 */
[----:B0-----:R-:W4:Y:S04]  /*7810*/  LDL.LU R15, [R1+0x648] ;  /* 0x00064800010f7983 */ /* 0x001f280000300800 */
[----:B-1----:R-:W4:Y:S04]  /*7820*/  LDL.LU R14, [R1+0x644] ;  /* 0x00064400010e7983 */ /* 0x002f280000300800 */
[----:B------:R-:W4:Y:S04]  /*7830*/  @P0 LDG.E.U16 R84, desc[UR22][R26.64] ;  /* 0x000000161a540981 */ /* 0x000f28000c1e1500 */
[----:B------:R-:W4:Y:S04]  /*7840*/  @P0 LDG.E.U16 R4, desc[UR22][R34.64] ;  /* 0x0000001622040981 */ /* 0x000f28000c1e1500 */
[----:B------:R-:W4:Y:S04]  /*7850*/  @P0 LDG.E.U16 R7, desc[UR22][R22.64] ;  /* 0x0000001616070981 */ /* 0x000f28000c1e1500 */
[----:B------:R-:W4:Y:S04]  /*7860*/  @P0 LDG.E.U16 R5, desc[UR22][R38.64] ;  /* 0x0000001626050981 */ /* 0x000f28000c1e1500 */
[----:B------:R-:W4:Y:S04]  /*7870*/  @P0 LDG.E.U16 R92, desc[UR22][R42.64] ;  /* 0x000000162a5c0981 */ /* 0x000f28000c1e1500 */
[----:B------:R-:W4:Y:S04]  /*7880*/  @P0 LDG.E.U16 R3, desc[UR22][R46.64] ;  /* 0x000000162e030981 */ /* 0x000f28000c1e1500 */
[----:B------:R-:W4:Y:S04]  /*7890*/  @P0 LDG.E.U16 R13, desc[UR22][R50.64] ;  /* 0x00000016320d0981 */ /* 0x000f28000c1e1500 */
[----:B---3--:R0:W-:Y:S04]  /*78a0*/  STS.U16 [R2+UR9+0x11c00], R0 ;  /* 0x011c000002007988 */ /* 0x0081e80008000409 */
[----:B0-----:R-:W3:Y:S04]  /*78b0*/  LDL.LU R0, [R1+0x640] ;  /* 0x0006400001007983 */ /* 0x001ee80000300800 */
[----:B------:R0:W-:Y:S01]  /*78c0*/  STS.U16 [R2+UR9+0x11e00], R12 ;  /* 0x011e000c02007988 */ /* 0x0001e20008000409 */
[----:B------:R-:W-:-:S02]  /*78d0*/  PRMT R93, RZ, 0x7610, R93 ;  /* 0x00007610ff5d7816 */ /* 0x000fc4000000005d */
[----:B------:R-:W-:-:S04]  /*78e0*/  PRMT R19, RZ, 0x7610, R19 ;  /* 0x00007610ff137816 */ /* 0x000fc80000000013 */
[----:B------:R-:W3:Y:S01]  /*78f0*/  @P0 LDG.E.U16 R93, desc[UR22][R54.64] ;  /* 0x00000016365d0981 */ /* 0x000ee2000c1e1500 */
[----:B0-----:R-:W-:-:S03]  /*7900*/  LOP3.LUT R12, R2, 0x20, RZ, 0x3c, !PT ;  /* 0x00000020020c7812 */ /* 0x001fc600078e3cff */
[----:B------:R-:W3:Y:S01]  /*7910*/  @P0 LDG.E.U16 R19, desc[UR22][R62.64] ;  /* 0x000000163e130981 */ /* 0x000ee2000c1e1500 */
[----:B------:R-:W-:Y:S02]  /*7920*/  PRMT R18, RZ, 0x7610, R18 ;  /* 0x00007610ff127816 */ /* 0x000fe40000000012 */
[----:B------:R-:W-:-:S04]  /*7930*/  PRMT R17, RZ, 0x7610, R17 ;  /* 0x00007610ff117816 */ /* 0x000fc80000000011 */
[----:B------:R-:W3:Y:S01]  /*7940*/  @P0 LDG.E.U16 R18, desc[UR22][R58.64] ;  /* 0x000000163a120981 */ /* 0x000ee2000c1e1500 */
[----:B--2---:R-:W-:-:S03]  /*7950*/  PRMT R16, RZ, 0x7610, R16 ;  /* 0x00007610ff107816 */ /* 0x004fc60000000010 */
[----:B------:R-:W2:Y:S04]  /*7960*/  @P0 LDG.E.U16 R17, desc[UR22][R70.64] ;  /* 0x0000001646110981 */ /* 0x000ea8000c1e1500 */
[----:B------:R-:W2:Y:S01]  /*7970*/  @P0 LDG.E.U16 R16, desc[UR22][R66.64] ;  /* 0x0000001642100981 */ /* 0x000ea2000c1e1500 */
[----:B----4-:R-:W-:Y:S02]  /*7980*/  PRMT R15, RZ, 0x7610, R15 ;  /* 0x00007610ff0f7816 */ /* 0x010fe4000000000f */
[----:B------:R-:W-:-:S04]  /*7990*/  PRMT R14, RZ, 0x7610, R14 ;  /* 0x00007610ff0e7816 */ /* 0x000fc8000000000e */
[----:B------:R-:W4:Y:S04]  /*79a0*/  @P0 LDG.E.U16 R15, desc[UR22][R78.64] ;  /* 0x000000164e0f0981 */ /* 0x000f28000c1e1500 */
[----:B------:R-:W4:Y:S04]  /*79b0*/  @P0 LDG.E.U16 R14, desc[UR22][R74.64] ;  /* 0x000000164a0e0981 */ /* 0x000f28000c1e1500 */
[----:B------:R0:W-:Y:S04]  /*79c0*/  STS.U16 [R12+UR9+0x10100], R7 ;  /* 0x010100070c007988 */ /* 0x0001e80008000409 */
[----:B------:R1:W-:Y:S04]  /*79d0*/  STS.U16 [R12+UR9+0x10300], R84 ;  /* 0x010300540c007988 */ /* 0x0003e80008000409 */
[----:B------:R1:W-:Y:S04]  /*79e0*/  STS.U16 [R12+UR9+0x10500], R85 ;  /* 0x010500550c007988 */ /* 0x0003e80008000409 */
[----:B0-----:R0:W5:Y:S04]  /*79f0*/  LDL.LU R7, [R1+0x63c] ;  /* 0x00063c0001077983 */ /* 0x0011680000300800 */
[----:B-1----:R0:W5:Y:S04]  /*7a00*/  LDL.LU R84, [R1+0x638] ;  /* 0x0006380001547983 */ /* 0x0021680000300800 */
[----:B------:R0:W5:Y:S04]  /*7a10*/  LDL.LU R85, [R1+0x634] ;  /* 0x0006340001557983 */ /* 0x0001680000300800 */
[----:B------:R1:W-:Y:S04]  /*7a20*/  STS.U16 [R12+UR9+0x10700], R4 ;  /* 0x010700040c007988 */ /* 0x0003e80008000409 */
[----:B------:R0:W-:Y:S04]  /*7a30*/  STS.U16 [R12+UR9+0x10900], R5 ;  /* 0x010900050c007988 */ /* 0x0001e80008000409 */
[----:B------:R0:W-:Y:S04]  /*7a40*/  STS.U16 [R12+UR9+0x10b00], R92 ;  /* 0x010b005c0c007988 */ /* 0x0001e80008000409 */
[----:B-1----:R1:W5:Y:S04]  /*7a50*/  LDL.LU R4, [R1+0x630] ;  /* 0x0006300001047983 */ /* 0x0023680000300800 */
[----:B0-----:R1:W5:Y:S04]  /*7a60*/  LDL.LU R5, [R1+0x62c] ;  /* 0x00062c0001057983 */ /* 0x0013680000300800 */
[----:B------:R1:W5:Y:S04]  /*7a70*/  LDL.LU R92, [R1+0x628] ;  /* 0x00062800015c7983 */ /* 0x0003680000300800 */
[----:B------:R0:W-:Y:S04]  /*7a80*/  STS.U16 [R12+UR9+0x10d00], R3 ;  /* 0x010d00030c007988 */ /* 0x0001e80008000409 */
[----:B------:R1:W-:Y:S04]  /*7a90*/  STS.U16 [R12+UR9+0x10f00], R13 ;  /* 0x010f000d0c007988 */ /* 0x0003e80008000409 */
[----:B0-----:R0:W5:Y:S04]  /*7aa0*/  LDL.LU R3, [R1+0x624] ;  /* 0x0006240001037983 */ /* 0x0011680000300800 */
[----:B-1----:R-:W4:Y:S01]  /*7ab0*/  LDL.LU R13, [R1+0x620] ;  /* 0x00062000010d7983 */ /* 0x002f220000300800 */
[----:B---3--:R-:W-:-:S06]  /*7ac0*/  PRMT R0, RZ, 0x7610, R0 ;  /* 0x00007610ff007816 */ /* 0x008fcc0000000000 */
[----:B------:R-:W3:Y:S04]  /*7ad0*/  @P0 LDG.E.U16 R0, desc[UR22][R82.64] ;  /* 0x0000001652000981 */ /* 0x000ee8000c1e1500 */
[----:B------:R1:W-:Y:S01]  /*7ae0*/  STS.U16 [R12+UR9+0x11100], R93 ;  /* 0x0111005d0c007988 */ /* 0x0003e20008000409 */
[----:B------:R-:W-:-:S03]  /*7af0*/  ISETP.NE.U32.AND P0, PT, RZ, UR6, PT ;  /* 0x00000006ff007c0c */ /* 0x000fc6000bf05070 */
[----:B-1----:R0:W5:Y:S04]  /*7b00*/  LDL.LU R93, [R1+0x61c] ;  /* 0x00061c00015d7983 */ /* 0x0021680000300800 */
[----:B------:R1:W-:Y:S04]  /*7b10*/  STS.U16 [R12+UR9+0x11300], R18 ;  /* 0x011300120c007988 */ /* 0x0003e80008000409 */
[----:B------:R0:W-:Y:S04]  /*7b20*/  STS.U16 [R12+UR9+0x11500], R19 ;  /* 0x011500130c007988 */ /* 0x0001e80008000409 */
[----:B--2---:R2:W-:Y:S04]  /*7b30*/  STS.U16 [R12+UR9+0x11700], R16 ;  /* 0x011700100c007988 */ /* 0x0045e80008000409 */
[----:B------:R2:W-:Y:S04]  /*7b40*/  STS.U16 [R12+UR9+0x11900], R17 ;  /* 0x011900110c007988 */ /* 0x0005e80008000409 */
[----:B-1----:R1:W5:Y:S04]  /*7b50*/  LDL.LU R18, [R1+0x618] ;  /* 0x0006180001127983 */ /* 0x0023680000300800 */
[----:B0-----:R1:W5:Y:S04]  /*7b60*/  LDL.LU R19, [R1+0x614] ;  /* 0x0006140001137983 */ /* 0x0013680000300800 */
[----:B--2---:R1:W5:Y:S04]  /*7b70*/  LDL.LU R16, [R1+0x610] ;  /* 0x0006100001107983 */ /* 0x0043680000300800 */
[----:B----4-:R0:W-:Y:S04]  /*7b80*/  STS.U16 [R12+UR9+0x11b00], R14 ;  /* 0x011b000e0c007988 */ /* 0x0101e80008000409 */
[----:B------:R2:W-:Y:S04]  /*7b90*/  STS.U16 [R12+UR9+0x11d00], R15 ;  /* 0x011d000f0c007988 */ /* 0x0005e80008000409 */
[----:B------:R1:W5:Y:S04]  /*7ba0*/  LDL.LU R17, [R1+0x60c] ;  /* 0x00060c0001117983 */ /* 0x0003680000300800 */
[----:B0-----:R1:W5:Y:S04]  /*7bb0*/  LDL.LU R14, [R1+0x608] ;  /* 0x00060800010e7983 */ /* 0x0013680000300800 */
[----:B--2---:R1:W5:Y:S01]  /*7bc0*/  LDL.LU R15, [R1+0x604] ;  /* 0x00060400010f7983 */ /* 0x0043620000300800 */
[----:B------:R-:W-:-:S03]  /*7bd0*/  ISETP.LT.OR P2, PT, R13, 0x20, P0 ;  /* 0x000000200d00780c */ /* 0x000fc60000741670 */
[----:B---3--:R0:W-:Y:S01]  /*7be0*/  STS.U16 [R12+UR9+0x11f00], R0 ;  /* 0x011f00000c007988 */ /* 0x0081e20008000409 */
[----:B------:R2:W-:Y:S06]  /*7bf0*/  MEMBAR.ALL.CTA ;  /* 0x0000000000007992 */ /* 0x0005ec0000008000 */
[----:B--2---:R-:W2:Y:S01]  /*7c00*/  FENCE.VIEW.ASYNC.S ;  /* 0x00000000000073c6 */ /* 0x004ea20000000000 */
[----:B0-----:R-:W-:-:S03]  /*7c10*/  SHF.R.S32.HI R0, RZ, 0x1f, R13 ;  /* 0x0000001fff007819 */ /* 0x001fc6000001140d */
[----:B------:R1:W5:Y:S01]  /*7c20*/  LDL.LU R12, [R1+0x600] ;  /* 0x00060000010c7983 */ /* 0x0003620000300800 */
[----:B------:R-:W-:-:S03]  /*7c30*/  LEA.HI R0, R0, R13, RZ, 0x5 ;  /* 0x0000000d00007211 */ /* 0x000fc600078f28ff */
[----:B------:R1:W5:Y:S01]  /*7c40*/  LDL.LU R13, [R1+0x5fc] ;  /* 0x0005fc00010d7983 */ /* 0x0003620000300800 */
[----:B------:R-:W-:-:S04]  /*7c50*/  SHF.R.S32.HI R0, RZ, 0x5, R0 ;  /* 0x00000005ff007819 */ /* 0x000fc80000011400 */
[----:B------:R-:W-:-:S05]  /*7c60*/  VIMNMX R0, PT, PT, R0, 0x1, !PT ;  /* 0x0000000100007848 */ /* 0x000fca0007fe0100 */
[----:B------:R-:W-:-:S05]  /*7c70*/  VIADD R0, R0, 0xffffffff ;  /* 0xffffffff00007836 */ /* 0x000fca0000000000 */
[----:B------:R0:W-:Y:S01]  /*7c80*/  STL [R1+0x3b4], R0 ;  /* 0x0003b40001007387 */ /* 0x0001e20000100800 */
[----:B--2---:R-:W-:Y:S01]  /*7c90*/  BAR.SYNC.DEFER_BLOCKING 0x0 ;  /* 0x0000000000007b1d */ /* 0x004fe20000010000 */
[----:B------:R-:W-:-:S05]  /*7ca0*/  ISETP.NE.U32.AND P3, PT, R0, RZ, PT ;  /* 0x000000ff0000720c */ /* 0x000fca0003f65070 */
[----:B0-----:R1:W5:Y:S01]  /*7cb0*/  LDL.LU R0, [R1+0x5f8] ;  /* 0x0005f80001007983 */ /* 0x0013620000300800 */
[----:B------:R-:W-:-:S04]  /*7cc0*/  UIADD3 UR4, UPT, UPT, UR9, 0x8000, URZ ;  /* 0x0000800009047890 */ /* 0x000fc8000fffe0ff */
[----:B------:R-:W-:-:S04]  /*7cd0*/  USHF.R.U32.HI UR4, URZ, 0x4, UR4 ;  /* 0x00000004ff047899 */ /* 0x000fc80008011604 */
[----:B------:R-:W-:-:S04]  /*7ce0*/  USGXT.U32 UR16, UR4, 0xe ;  /* 0x0000000e0410789a */ /* 0x000fc80008000000 */
[----:B------:R-:W-:Y:S01]  /*7cf0*/  UIADD3 UR18, UP1, UPT, UR16, 0x1000080, URZ ;  /* 0x0100008010127890 */ /* 0x000fe2000ff3e0ff */
[----:B------:R-:W-:-:S03]  /*7d00*/  UMOV UR4, URZ ;  /* 0x000000ff00047c82 */ /* 0x000fc60008000000 */
[----:B------:R-:W-:Y:S01]  /*7d10*/  UIADD3.X UR19, UPT, UPT, UR4, 0x40004040, URZ, UP1, !UPT ;  /* 0x4000404004137890 */ /* 0x000fe20008ffe4ff */
[----:B-1----:R-:W-:Y:S11]  /*7d20*/  @P2 BRA `(.L_x_6) ;  /* 0x0000000000e02947 */ /* 0x002ff60003800000 */
[----:B------:R-:W-:Y:S02]  /*7d30*/  USHF.R.U32.HI UR12, URZ, 0x4, UR9 ;  /* 0x00000004ff0c7899 */ /* 0x000fe40008011609 */
[----:B------:R-:W-:Y:S02]  /*7d40*/  UIADD3 UR5, UPT, UPT, UR9, 0x10000, URZ ;  /* 0x0001000009057890 */ /* 0x000fe4000fffe0ff */
[----:B------:R-:W-:Y:S02]  /*7d50*/  USGXT.U32 UR12, UR12, 0xe ;  /* 0x0000000e0c0c789a */ /* 0x000fe40008000000 */
[----:B------:R-:W-:Y:S02]  /*7d60*/  USHF.R.U32.HI UR5, URZ, 0x4, UR5 ;  /* 0x00000004ff057899 */ /* 0x000fe40008011605 */
[----:B------:R-:W-:Y:S01]  /*7d70*/  UIADD3 UR38, UP1, UPT, UR12, 0x1000080, URZ ;  /* 0x010000800c267890 */ /* 0x000fe2000ff3e0ff */
[----:B------:R-:W-:Y:S01]  /*7d80*/  UMOV UR4, URZ ;  /* 0x000000ff00047c82 */ /* 0x000fe20008000000 */
[----:B------:R-:W-:-:S02]  /*7d90*/  USGXT.U32 UR6, UR5, 0xe ;  /* 0x0000000e0506789a */ /* 0x000fc40008000000 */
[----:B------:R-:W-:Y:S01]  /*7da0*/  UIADD3.X UR39, UPT, UPT, UR4, 0x40004040, URZ, UP1, !UPT ;  /* 0x4000404004277890 */ /* 0x000fe20008ffe4ff */
[----:B------:R-:W-:Y:S02]  /*7db0*/  UMOV UR5, URZ ;  /* 0x000000ff00057c82 */ /* 0x000fe40008000000 */
[----:B------:R-:W-:Y:S01]  /*7dc0*/  UMOV UR4, UR11 ;  /* 0x0000000b00047c82 */ /* 0x000fe20008000000 */
[----:B------:R-:W-:Y:S01]  /*7dd0*/  UMOV UR14, 0xfffffffe ;  /* 0xfffffffe000e7882 */ /* 0x000fe20000000000 */
[----:B------:R-:W-:Y:S01]  /*7de0*/  UMOV UR15, 0x7fffbfdf ;  /* 0x7fffbfdf000f7882 */ /* 0x000fe20000000000 */
[----:B------:R-:W-:Y:S01]  /*7df0*/  UMOV UR7, URZ ;  /* 0x000000ff00077c82 */ /* 0x000fe20008000000 */
[----:B------:R-:W-:Y:S01]  /*7e00*/  UMOV UR17, UR4 ;  /* 0x0000000400117c82 */ /* 0x000fe20008000000 */
[----:B------:R-:W-:Y:S02]  /*7e10*/  ULOP3.LUT UR12, UR12, 0x1000000, URZ, 0xfc, !UPT ;  /* 0x010000000c0c7892 */ /* 0x000fe4000f8efcff */
[----:B------:R-:W-:-:S02]  /*7e20*/  UIADD3.64 UR4, UPT, UPT, UR6, -UR14, URZ ;  /* 0x8000000e06047297 */ /* 0x000fc4000fffe0ff */
[----:B------:R-:W-:Y:S02]  /*7e30*/  UIADD3 UR40, UPT, UPT, UR8, 0x80, URZ ;  /* 0x0000008008287890 */ /* 0x000fe4000fffe0ff */
[----:B------:R-:W-:Y:S02]  /*7e40*/  UIADD3.64 UR14, UPT, UPT, UR38, 0x180, URZ ;  /* 0x00000180260e7897 */ /* 0x000fe4000fffe0ff */
[----:B------:R-:W-:Y:S02]  /*7e50*/  UIADD3 UR51, UPT, UPT, UR8, 0x80, URZ ;  /* 0x0000008008337890 */ /* 0x000fe4000fffe0ff */
[----:B------:R-:W-:Y:S02]  /*7e60*/  UIADD3.64 UR42, UPT, UPT, UR38, 0x200, URZ ;  /* 0x00000200262a7897 */ /* 0x000fe4000fffe0ff */
[----:B------:R-:W-:Y:S02]  /*7e70*/  UIADD3 UR41, UPT, UPT, UR8, 0x100, URZ ;  /* 0x0000010008297890 */ /* 0x000fe4000fffe0ff */
[----:B------:R-:W-:-:S02]  /*7e80*/  UIADD3.64 UR44, UPT, UPT, UR38, 0x380, URZ ;  /* 0x00000380262c7897 */ /* 0x000fc4000fffe0ff */
[----:B------:R-:W-:Y:S02]  /*7e90*/  UIADD3 UR54, UPT, UPT, UR8, 0x100, URZ ;  /* 0x0000010008367890 */ /* 0x000fe4000fffe0ff */
[----:B------:R-:W-:Y:S02]  /*7ea0*/  UIADD3.64 UR46, UPT, UPT, UR38, 0x400, URZ ;  /* 0x00000400262e7897 */ /* 0x000fe4000fffe0ff */
[----:B------:R-:W-:Y:S02]  /*7eb0*/  UIADD3 UR50, UPT, UPT, UR8, 0x180, URZ ;  /* 0x0000018008327890 */ /* 0x000fe4000fffe0ff */
[----:B------:R-:W-:Y:S01]  /*7ec0*/  UIADD3.64 UR48, UPT, UPT, UR38, 0x580, URZ ;  /* 0x0000058026307897 */ /* 0x000fe2000fffe0ff */
[----:B------:R-:W-:Y:S01]  /*7ed0*/  UMOV UR24, 0x0 ;  /* 0x0000000000187882 */ /* 0x000fe20000000000 */
[----:B------:R-:W-:Y:S01]  /*7ee0*/  UMOV UR25, 0x8208010 ;  /* 0x0820801000197882 */ /* 0x000fe20000000000 */
[----:B------:R-:W-:Y:S01]  /*7ef0*/  UIADD3 UR55, UPT, UPT, UR8, 0x180, URZ ;  /* 0x0000018008377890 */ /* 0x000fe2000fffe0ff */
[----:B------:R-:W-:Y:S01]  /*7f00*/  UMOV UR7, 0x80004020 ;  /* 0x8000402000077882 */ /* 0x000fe20000000000 */
[----:B------:R-:W-:Y:S01]  /*7f10*/  UIADD3.64 UR52, UPT, UPT, UR38, 0x600, URZ ;  /* 0x0000060026347897 */ /* 0x000fe2000fffe0ff */
[----:B------:R-:W-:Y:S01]  /*7f20*/  UMOV UR13, 0x40004040 ;  /* 0x40004040000d7882 */ /* 0x000fe20000000000 */
[----:B------:R-:W-:Y:S01]  /*7f30*/  UMOV UR26, 0x0 ;  /* 0x00000000001a7882 */ /* 0x000fe20000000000 */
[----:B------:R-:W-:Y:S01]  /*7f40*/  UMOV UR27, 0x8208010 ;  /* 0x08208010001b7882 */ /* 0x000fe20000000000 */
[----:B------:R-:W-:Y:S01]  /*7f50*/  UMOV UR32, 0x0 ;  /* 0x0000000000207882 */ /* 0x000fe20000000000 */
[----:B------:R-:W-:Y:S01]  /*7f60*/  UMOV UR33, 0x8208010 ;  /* 0x0820801000217882 */ /* 0x000fe20000000000 */
[----:B------:R0:W-:Y:S01]  /*7f70*/  UTCHMMA gdesc[UR12], gdesc[UR6], tmem[UR8], tmem[UR24], idesc[UR25], !UPT ;  /* 0x00ff18060c0075ea */ /* 0x0001e2000f800008 */
[----:B------:R-:W-:Y:S01]  /*7f80*/  UMOV UR20, 0x0 ;  /* 0x0000000000147882 */ /* 0x000fe20000000000 */
[----:B------:R-:W-:Y:S01]  /*7f90*/  UMOV UR21, 0x8208010 ;  /* 0x0820801000157882 */ /* 0x000fe20000000000 */
[----:B------:R0:W-:Y:S01]  /*7fa0*/  UTCHMMA gdesc[UR38], gdesc[UR4], tmem[UR8], tmem[UR26], idesc[UR27], UPT ;  /* 0x00ff1a04260075ea */ /* 0x0001e2000b800008 */
        /* <DEDUP_REMOVED lines=12> */
[----:B------:R0:W-:Y:S01]  /*8070*/  UTCHMMA gdesc[UR48], gdesc[UR6], tmem[UR50], tmem[UR34], idesc[UR35], !UPT ;  /* 0x00ff2206300075ea */ /* 0x0001e2000f800032 */
[----:B------:R0:W-:Y:S01]  /*8080*/  UTCHMMA gdesc[UR52], gdesc[UR4], tmem[UR55], tmem[UR36], idesc[UR37], UPT ;  /* 0x00ff2404340075ea */ /* 0x0001e2000b800037 */
[----:B------:R0:W-:Y:S01]  /*8090*/  UTCBAR [UR17], URZ ;  /* 0x000000ff110073e9 */ /* 0x0001e200080000ff */
[----:B------:R-:W-:Y:S01]  /*80a0*/  NOP ;  /* 0x0000000000007918 */ /* 0x000fe20000000000 */
.L_x_6:
[----:B0-----:R-:W-:Y:S01]  /*80b0*/  UMOV UR4, URZ ;  /* 0x000000ff00047c82 */ /* 0x001fe20008000000 */
[----:B------:R-:W-:Y:S01]  /*80c0*/  UMOV UR12, UR18 ;  /* 0x00000012000c7c82 */ /* 0x000fe20008000000 */
[----:B------:R-:W-:Y:S01]  /*80d0*/  UMOV UR13, UR19 ;  /* 0x00000013000d7c82 */ /* 0x000fe20008000000 */
[----:B-----5:R-:W-:Y:S02]  /*80e0*/  IMAD.SHL.U32 R92, R92, 0x20, RZ ;  /* 0x000000205c5c7824 */ /* 0x020fe400078e00ff */
[----:B------:R-:W-:Y:S01]  /*80f0*/  IMAD.SHL.U32 R93, R93, 0x20, RZ ;  /* 0x000000205d5d7824 */ /* 0x000fe200078e00ff */
[----:B------:R-:W-:Y:S06]  /*8100*/  @!P3 BRA `(.L_x_7) ;  /* 0x000000700078b947 */ /* 0x000fec0003800000 */
[----:B------:R0:W-:Y:S01]  /*8110*/  STL [R1+0x5f8], R0 ;  /* 0x0005f80001007387 */ /* 0x0001e20000100800 */
[----:B------:R-:W-:Y:S01]  /*8120*/  UIADD3 UR5, UPT, UPT, UR9, 0x12000, URZ ;  /* 0x0001200009057890 */ /* 0x000fe2000fffe0ff */
[----:B------:R-:W-:Y:S01]  /*8130*/  UMOV UR14, 0xfffffffe ;  /* 0xfffffffe000e7882 */ /* 0x000fe20000000000 */
[----:B------:R-:W-:Y:S02]  /*8140*/  UMOV UR15, 0x7fffbfdf ;  /* 0x7fffbfdf000f7882 */ /* 0x000fe40000000000 */
[----:B------:R-:W-:Y:S01]  /*8150*/  USHF.R.U32.HI UR5, URZ, 0x4, UR5 ;  /* 0x00000004ff057899 */ /* 0x000fe20008011605 */
[----:B------:R-:W-:Y:S01]  /*8160*/  UMOV UR7, URZ ;  /* 0x000000ff00077c82 */ /* 0x000fe20008000000 */
[----:B------:R-:W-:Y:S01]  /*8170*/  ULOP3.LUT UR18, UR16, 0x1000000, URZ, 0xfc, !UPT ;  /* 0x0100000010127892 */ /* 0x000fe2000f8efcff */
[----:B0-----:R-:W2:Y:S01]  /*8180*/  LDL.LU R0, [R1+0x3b4] ;  /* 0x0003b40001007983 */ /* 0x001ea20000300800 */
[----:B------:R-:W-:Y:S02]  /*8190*/  USGXT.U32 UR6, UR5, 0xe ;  /* 0x0000000e0506789a */ /* 0x000fe40008000000 */
[----:B------:R-:W-:-:S02]  /*81a0*/  UIADD3.64 UR26, UPT, UPT, UR12, 0x180, URZ ;  /* 0x000001800c1a7897 */ /* 0x000fc4000fffe0ff */
[----:B------:R-:W-:Y:S02]  /*81b0*/  UIADD3.64 UR28, UPT, UPT, UR12, 0x200, URZ ;  /* 0x000002000c1c7897 */ /* 0x000fe4000fffe0ff */
[----:B------:R-:W-:Y:S02]  /*81c0*/  UIADD3.64 UR30, UPT, UPT, UR12, 0x380, URZ ;  /* 0x000003800c1e7897 */ /* 0x000fe4000fffe0ff */
[----:B------:R-:W-:Y:S02]  /*81d0*/  UIADD3.64 UR32, UPT, UPT, UR12, 0x400, URZ ;  /* 0x000004000c207897 */ /* 0x000fe4000fffe0ff */
[----:B------:R-:W-:Y:S02]  /*81e0*/  UIADD3.64 UR34, UPT, UPT, UR12, 0x580, URZ ;  /* 0x000005800c227897 */ /* 0x000fe4000fffe0ff */
[----:B------:R-:W-:Y:S02]  /*81f0*/  UIADD3.64 UR36, UPT, UPT, UR12, 0x600, URZ ;  /* 0x000006000c247897 */ /* 0x000fe4000fffe0ff */
[----:B------:R-:W-:Y:S01]  /*8200*/  UIADD3.64 UR14, UPT, UPT, UR6, -UR14, URZ ;  /* 0x8000000e060e7297 */ /* 0x000fe2000fffe0ff */
[----:B--2---:R0:W-:Y:S04]  /*8210*/  STL [R1+0x434], R0 ;  /* 0x0004340001007387 */ /* 0x0041e80000100800 */
[----:B0-----:R0:W5:Y:S01]  /*8220*/  LDL.LU R0, [R1+0x5f8] ;  /* 0x0005f80001007983 */ /* 0x0011620000300800 */
[----:B------:R-:W-:Y:S01]  /*8230*/  UMOV UR24, 0x1 ;  /* 0x0000000100187882 */ /* 0x000fe20000000000 */
[----:B------:R-:W-:Y:S01]  /*8240*/  UMOV UR5, URZ ;  /* 0x000000ff00057c82 */ /* 0x000fe20008000000 */
[----:B------:R-:W-:Y:S01]  /*8250*/  UMOV UR16, UR6 ;  /* 0x0000000600107c82 */ /* 0x000fe20008000000 */
[----:B------:R-:W-:-:S05]  /*8260*/  UMOV UR17, 0x80004020 ;  /* 0x8000402000117882 */ /* 0x000fca0000000000 */
.L_x_10:
[----:B------:R-:W-:Y:S01]  /*8270*/  USHF.L.U32 UR4, UR4, 0x1f, URZ ;  /* 0x0000001f04047899 */ /* 0x000fe200080006ff */
[----:B-1---5:R1:W-:Y:S05]  /*8280*/  STL [R1+0x5f8], R0 ;  /* 0x0005f80001007387 */ /* 0x0223ea0000100800 */
[----:B-1----:R-:W-:-:S04]  /*8290*/  IMAD.U32 R0, RZ, RZ, UR4 ;  /* 0x00000004ff007e24 */ /* 0x002fc8000f8e00ff */
[----:B------:R1:W2:Y:S01]  /*82a0*/  SYNCS.PHASECHK.TRANS64.TRYWAIT P2, [UR11], R0 ;  /* 0x00000000ff0075a7 */ /* 0x0002a2000804110b */
[----:B------:R1:W-:Y:S04]  /*82b0*/  STL [R1+0x3b4], R0 ;  /* 0x0003b40001007387 */ /* 0x0003e80000100800 */
[----:B-1----:R1:W5:Y:S01]  /*82c0*/  LDL.LU R0, [R1+0x5f8] ;  /* 0x0005f80001007983 */ /* 0x0023620000300800 */
[----:B------:R-:W-:-:S04]  /*82d0*/  IMAD.WIDE R90, R92, 0x2, R90 ;  /* 0x000000025c5a7825 */ /* 0x000fc800078e025a */
[----:B------:R-:W-:Y:S01]  /*82e0*/  IMAD.WIDE R88, R92, 0x2, R88 ;  /* 0x000000025c587825 */ /* 0x000fe200078e0258 */
[----:B-12---:R-:W-:Y:S06]  /*82f0*/  @!P2 BRA `(.L_x_8) ;  /* 0x000001980048a947 */ /* 0x006fec0003800000 */
.L_x_16:
[----:B------:R1:W-:Y:S04]  /*8300*/  STL.64 [R1+0xd88], R10 ;  /* 0x000d880a01007387 */ /* 0x0003e80000100a00 */
[----:B-1----:R-:W2:Y:S04]  /*8310*/  LDL.LU.64 R10, [R1+0xa0] ;  /* 0x0000a000010a7983 */ /* 0x002ea80000300a00 */
[----:B------:R1:W-:Y:S04]  /*8320*/  STL.64 [R1+0xd80], R8 ;  /* 0x000d800801007387 */ /* 0x0003e80000100a00 */
[----:B-1----:R-:W3:Y:S04]  /*8330*/  LDL.LU.64 R8, [R1+0xa8] ;  /* 0x0000a80001087983 */ /* 0x002ee80000300a00 */
[----:B------:R1:W-:Y:S04]  /*8340*/  STL.64 [R1+0xd78], R6 ;  /* 0x000d780601007387 */ /* 0x0003e80000100a00 */
[----:B-1----:R-:W4:Y:S04]  /*8350*/  LDL.LU.64 R6, [R1+0xb0] ;  /* 0x0000b00001067983 */ /* 0x002f280000300a00 */
[----:B------:R1:W-:Y:S04]  /*8360*/  STL.64 [R1+0xd70], R4 ;  /* 0x000d700401007387 */ /* 0x0003e80000100a00 */
[----:B-1----:R-:W2:Y:S04]  /*8370*/  LDL.LU.64 R4, [R1+0xb8] ;  /* 0x0000b80001047983 */ /* 0x002ea80000300a00 */
        /* <DEDUP_REMOVED lines=24> */
[----:B------:R1:W-:Y:S04]  /*8500*/  STL.64 [R1+0x838], R90 ;  /* 0x0008385a01007387 */ /* 0x0003e80000100a00 */
[----:B-1----:R-:W2:Y:S04]  /*8510*/  LDL.LU.64 R90, [R1+0x58] ;  /* 0x00005800015a7983 */ /* 0x002ea80000300a00 */
        /* <DEDUP_REMOVED lines=21> */
[----:B------:R1:W-:Y:S04]  /*8670*/  STL.64 [R1+0x808], R76 ;  /* 0x0008084c01007387 */ /* 0x0003e80000100a00 */
[----:B-1----:R-:W2:Y:S04]  /*8680*/  LDL.LU.64 R76, [R1+0x40] ;  /* 0x00004000014c7983 */ /* 0x002ea80000300a00 */
[----:B------:R-:W-:Y:S04]  /*8690*/  STL [R1+0x800], R75 ;  /* 0x0008004b01007387 */ /* 0x000fe80000100800 */
[----:B------:R1:W-:Y:S04]  /*86a0*/  STL.64 [R1+0x848], R74 ;  /* 0x0008484a01007387 */ /* 0x0003e80000100a00 */
[----:B-1----:R-:W2:Y:S04]  /*86b0*/  LDL.LU.64 R74, [R1+0x60] ;  /* 0x00006000014a7983 */ /* 0x002ea80000300a00 */
        /* <DEDUP_REMOVED lines=28> */
[----:B-1----:R-:W3:Y:S04]  /*8880*/  LDL.LU.64 R52, [R1] ;  /* 0x0000000001347983 */ /* 0x002ee80000300a00 */
[----:B------:R-:W-:Y:S04]  /*8890*/  STL [R1+0x780], R51 ;  /* 0x0007803301007387 */ /* 0x000fe80000100800 */
[----:B------:R1:W-:Y:S04]  /*88a0*/  STL.64 [R1+0x888], R50 ;  /* 0x0008883201007387 */ /* 0x0003e80000100a00 */
[----:B-1----:R-:W4:Y:S04]  /*88b0*/  LDL.LU.64 R50, [R1+0x80] ;  /* 0x0000800001327983 */ /* 0x002f280000300a00 */
[----:B------:R-:W-:Y:S04]  /*88c0*/  STL [R1+0x77c], R48 ;  /* 0x00077c3001007387 */ /* 0x000fe80000100800 */
        /* <DEDUP_REMOVED lines=40> */
[----:B------:R-:W-:-:S03]  /*8b50*/  IMAD.WIDE R86, R92, 0x2, R86 ;  /* 0x000000025c567825 */ /* 0x000fc600078e0256 */
        /* <DEDUP_REMOVED lines=9> */
[----:B------:R1:W-:Y:S01]  /*8bf0*/  STL.64 [R1+0x8c8], R2 ;  /* 0x0008c80201007387 */ /* 0x0003e20000100a00 */
[----:B------:R-:W-:-:S03]  /*8c00*/  IMAD.WIDE R14, R92, 0x2, R14 ;  /* 0x000000025c0e7825 */ /* 0x000fc600078e020e */
[----:B-1----:R-:W4:Y:S04]  /*8c10*/  LDL.LU.64 R2, [R1+0xc0] ;  /* 0x0000c00001027983 */ /* 0x002f280000300a00 */
[----:B------:R1:W-:Y:S01]  /*8c20*/  STL.64 [R1+0x8d8], R86 ;  /* 0x0008d85601007387 */ /* 0x0003e20000100a00 */
[----:B------:R-:W-:-:S03]  /*8c30*/  IMAD.WIDE R12, R92, 0x2, R12 ;  /* 0x000000025c0c7825 */ /* 0x000fc600078e020c */
[----:B-1----:R-:W4:Y:S04]  /*8c40*/  LDL.LU.64 R86, [R1+0xc8] ;  /* 0x0000c80001567983 */ /* 0x002f280000300a00 */
[----:B------:R1:W-:Y:S04]  /*8c50*/  STL.64 [R1+0x8e8], R84 ;  /* 0x0008e85401007387 */ /* 0x0003e80000100a00 */
[----:B-1----:R-:W4:Y:S04]  /*8c60*/  LDL.LU.64 R84, [R1+0xd0] ;  /* 0x0000d00001547983 */ /* 0x002f280000300a00 */
[----:B------:R1:W-:Y:S01]  /*8c70*/  STL.64 [R1+0x8f8], R18 ;  /* 0x0008f81201007387 */ /* 0x0003e20000100a00 */
[----:B--2---:R-:W-:-:S03]  /*8c80*/  IMAD.WIDE R54, R92, 0x2, R54 ;  /* 0x000000025c367825 */ /* 0x004fc600078e0236 */
[----:B-1----:R-:W2:Y:S04]  /*8c90*/  LDL.LU.64 R18, [R1+0xd8] ;  /* 0x0000d80001127983 */ /* 0x002ea80000300a00 */
[----:B------:R-:W-:Y:S01]  /*8ca0*/  STL [R1+0x910], R16 ;  /* 0x0009101001007387 */ /* 0x000fe20000100800 */
[----:B---3--:R-:W-:-:S03]  /*8cb0*/  IMAD.WIDE R52, R92, 0x2, R52 ;  /* 0x000000025c347825 */ /* 0x008fc600078e0234 */
[----:B------:R-:W-:Y:S04]  /*8cc0*/  STL [R1+0x900], R17 ;  /* 0x0009001101007387 */ /* 0x000fe80000100800 */
[----:B------:R1:W-:Y:S01]  /*8cd0*/  STL.64 [R1+0x948], R16 ;  /* 0x0009481001007387 */ /* 0x0003e20000100a00 */
[----:B------:R-:W-:-:S03]  /*8ce0*/  IMAD.WIDE R58, R92, 0x2, R58 ;  /* 0x000000025c3a7825 */ /* 0x000fc600078e023a */
[----:B-1----:R-:W3:Y:S04]  /*8cf0*/  LDL.LU.64 R16, [R1+0x100] ;  /* 0x0001000001107983 */ /* 0x002ee80000300a00 */
[----:B------:R1:W-:Y:S01]  /*8d00*/  STL.64 [R1+0x908], R14 ;  /* 0x0009080e01007387 */ /* 0x0003e20000100a00 */
[----:B------:R-:W-:-:S03]  /*8d10*/  IMAD.WIDE R60, R92, 0x2, R60 ;  /* 0x000000025c3c7825 */ /* 0x000fc600078e023c */
[----:B-1----:R-:W2:Y:S04]  /*8d20*/  LDL.LU.64 R14, [R1+0xe0] ;  /* 0x0000e000010e7983 */ /* 0x002ea80000300a00 */
[----:B------:R1:W-:Y:S01]  /*8d30*/  STL.64 [R1+0x918], R12 ;  /* 0x0009180c01007387 */ /* 0x0003e20000100a00 */
[----:B------:R-:W-:-:S03]  /*8d40*/  IMAD.WIDE R64, R92, 0x2, R64 ;  /* 0x000000025c407825 */ /* 0x000fc600078e0240 */
[----:B-1----:R-:W2:Y:S04]  /*8d50*/  LDL.LU.64 R12, [R1+0xe8] ;  /* 0x0000e800010c7983 */ /* 0x002ea80000300a00 */
[----:B------:R-:W-:Y:S04]  /*8d60*/  STL.64 [R1], R52 ;  /* 0x0000003401007387 */ /* 0x000fe80000100a00 */
[----:B------:R-:W-:Y:S04]  /*8d70*/  STL [R1+0x930], R52 ;  /* 0x0009303401007387 */ /* 0x000fe80000100800 */
[----:B------:R-:W-:Y:S04]  /*8d80*/  STL [R1+0x920], R53 ;  /* 0x0009203501007387 */ /* 0x000fe80000100800 */
[----:B------:R1:W-:Y:S01]  /*8d90*/  STL.64 [R1+0x958], R52 ;  /* 0x0009583401007387 */ /* 0x0003e20000100a00 */
[----:B------:R-:W-:-:S03]  /*8da0*/  IMAD.WIDE R66, R92, 0x2, R66 ;  /* 0x000000025c427825 */ /* 0x000fc600078e0242 */
[----:B-1----:R-:W2:Y:S04]  /*8db0*/  LDL.LU.64 R52, [R1+0x108] ;  /* 0x0001080001347983 */ /* 0x002ea80000300a00 */
[----:B------:R-:W-:Y:S04]  /*8dc0*/  STL.64 [R1+0x8], R54 ;  /* 0x0000083601007387 */ /* 0x000fe80000100a00 */
        /* <DEDUP_REMOVED lines=12> */
[----:B------:R1:W-:Y:S04]  /*8e90*/  STL.64 [R1+0x978], R64 ;  /* 0x0009784001007387 */ /* 0x0003e80000100a00 */
[----:B-1----:R-:W2:Y:S04]  /*8ea0*/  LDL.LU.64 R64, [R1+0x118] ;  /* 0x0001180001407983 */ /* 0x002ea80000300a00 */
[----:B------:R-:W-:Y:S04]  /*8eb0*/  STL.64 [R1+0x28], R66 ;  /* 0x0000284201007387 */ /* 0x000fe80000100a00 */
        /* <DEDUP_REMOVED lines=8> */
[----:B-1----:R-:W3:Y:S04]  /*8f40*/  LDL.LU.64 R70, [R1+0x120] ;  /* 0x0001200001467983 */ /* 0x002ee80000300a00 */
[----:B------:R-:W-:Y:S04]  /*8f50*/  STL.64 [R1+0x38], R72 ;  /* 0x0000384801007387 */ /* 0x000fe80000100a00 */
[----:B------:R1:W-:Y:S04]  /*8f60*/  STL.64 [R1+0x998], R72 ;  /* 0x0009984801007387 */ /* 0x0003e80000100a00 */
[----:B-1----:R-:W3:Y:S01]  /*8f70*/  LDL.LU.64 R72, [R1+0x128] ;  /* 0x0001280001487983 */ /* 0x002ee20000300a00 */
[----:B------:R-:W-:-:S03]  /*8f80*/  IMAD.WIDE R90, R92, 0x2, R90 ;  /* 0x000000025c5a7825 */ /* 0x000fc600078e025a */
[----:B------:R-:W-:Y:S04]  /*8f90*/  STL.64 [R1+0x40], R76 ;  /* 0x0000404c01007387 */ /* 0x000fe80000100a00 */
[----:B------:R-:W-:Y:S04]  /*8fa0*/  STL [R1+0x9b0], R76 ;  /* 0x0009b04c01007387 */ /* 0x000fe80000100800 */
[----:B------:R-:W-:Y:S04]  /*8fb0*/  STL [R1+0x9a0], R77 ;  /* 0x0009a04d01007387 */ /* 0x000fe80000100800 */
[----:B------:R1:W-:Y:S04]  /*8fc0*/  STL.64 [R1+0x9d8], R76 ;  /* 0x0009d84c01007387 */ /* 0x0003e80000100a00 */
[----:B-1----:R-:W3:Y:S04]  /*8fd0*/  LDL.LU.64 R76, [R1+0x148] ;  /* 0x00014800014c7983 */ /* 0x002ee80000300a00 */
[----:B------:R-:W-:Y:S04]  /*8fe0*/  STL.64 [R1+0x48], R78 ;  /* 0x0000484e01007387 */ /* 0x000fe80000100a00 */
[----:B------:R1:W-:Y:S04]  /*8ff0*/  STL.64 [R1+0x9a8], R78 ;  /* 0x0009a84e01007387 */ /* 0x0003e80000100a00 */
[----:B-1----:R-:W3:Y:S04]  /*9000*/  LDL.LU.64 R78, [R1+0x130] ;  /* 0x00013000014e7983 */ /* 0x002ee80000300a00 */
[----:B------:R-:W-:Y:S04]  /*9010*/  STL.64 [R1+0x50], R80 ;  /* 0x0000505001007387 */ /* 0x000fe80000100a00 */
[----:B------:R1:W-:Y:S04]  /*9020*/  STL.64 [R1+0x9b8], R80 ;  /* 0x0009b85001007387 */ /* 0x0003e80000100a00 */
[----:B-1----:R-:W3:Y:S01]  /*9030*/  LDL.LU.64 R80, [R1+0x138] ;  /* 0x0001380001507983 */ /* 0x002ee20000300a00 */
[----:B------:R-:W-:-:S03]  /*9040*/  IMAD.WIDE R74, R92, 0x2, R74 ;  /* 0x000000025c4a7825 */ /* 0x000fc600078e024a */
[----:B------:R-:W-:Y:S01]  /*9050*/  STL.64 [R1+0x58], R90 ;  /* 0x0000585a01007387 */ /* 0x000fe20000100a00 */
[----:B------:R-:W-:-:S03]  /*9060*/  IMAD.WIDE R68, R92, 0x2, R68 ;  /* 0x000000025c447825 */ /* 0x000fc600078e0244 */
[----:B------:R1:W-:Y:S01]  /*9070*/  STL.64 [R1+0x9e8], R90 ;  /* 0x0009e85a01007387 */ /* 0x0003e20000100a00 */
[----:B------:R-:W-:-:S04]  /*9080*/  IMAD.WIDE R62, R92, 0x2, R62 ;  /* 0x000000025c3e7825 */ /* 0x000fc800078e023e */
[C---:B------:R-:W-:Y:S01]  /*9090*/  IMAD.WIDE R56, R92.reuse, 0x2, R56 ;  /* 0x000000025c387825 */ /* 0x040fe200078e0238 */
[----:B-1----:R-:W3:Y:S04]  /*90a0*/  LDL.LU.64 R90, [R1+0x150] ;  /* 0x00015000015a7983 */ /* 0x002ee80000300a00 */
[----:B------:R-:W-:Y:S04]  /*90b0*/  STL.64 [R1+0x60], R74 ;  /* 0x0000604a01007387 */ /* 0x000fe80000100a00 */
[----:B------:R1:W-:Y:S01]  /*90c0*/  STL.64 [R1+0x9f8], R74 ;  /* 0x0009f84a01007387 */ /* 0x0003e20000100a00 */
[----:B----4-:R-:W-:-:S03]  /*90d0*/  IMAD.WIDE R50, R92, 0x2, R50 ;  /* 0x000000025c327825 */ /* 0x010fc600078e0232 */
[----:B-1----:R-:W4:Y:S04]  /*90e0*/  LDL.LU.64 R74, [R1+0x158] ;  /* 0x00015800014a7983 */ /* 0x002f280000300a00 */
[----:B------:R-:W-:Y:S04]  /*90f0*/  STL.64 [R1+0x68], R68 ;  /* 0x0000684401007387 */ /* 0x000fe80000100a00 */
[----:B------:R-:W-:Y:S04]  /*9100*/  STL [R1+0xa10], R68 ;  /* 0x000a104401007387 */ /* 0x000fe80000100800 */
[----:B------:R-:W-:Y:S04]  /*9110*/  STL [R1+0xa00], R69 ;  /* 0x000a004501007387 */ /* 0x000fe80000100800 */
[----:B------:R1:W-:Y:S01]  /*9120*/  STL.64 [R1+0xa48], R68 ;  /* 0x000a484401007387 */ /* 0x0003e20000100a00 */
[----:B------:R-:W-:-:S03]  /*9130*/  IMAD.WIDE R48, R92, 0x2, R48 ;  /* 0x000000025c307825 */ /* 0x000fc600078e0230 */
[----:B-1----:R-:W4:Y:S04]  /*9140*/  LDL.LU.64 R68, [R1+0x180] ;  /* 0x0001800001447983 */ /* 0x002f280000300a00 */
[----:B------:R-:W-:Y:S04]  /*9150*/  STL.64 [R1+0x70], R62 ;  /* 0x0000703e01007387 */ /* 0x000fe80000100a00 */
        /* <DEDUP_REMOVED lines=8> */
[----:B------:R-:W-:Y:S04]  /*91e0*/  STL [R1+0xa30], R50 ;  /* 0x000a303201007387 */ /* 0x000fe80000100800 */
[----:B------:R-:W-:Y:S04]  /*91f0*/  STL [R1+0xa20], R51 ;  /* 0x000a203301007387 */ /* 0x000fe80000100800 */
[----:B------:R1:W-:Y:S01]  /*9200*/  STL.64 [R1+0xa58], R50 ;  /* 0x000a583201007387 */ /* 0x0003e20000100a00 */
[----:B------:R-:W-:-:S04]  /*9210*/  IMAD.WIDE R10, R92, 0x2, R10 ;  /* 0x000000025c0a7825 */ /* 0x000fc800078e020a */
[C---:B------:R-:W-:Y:S01]  /*9220*/  IMAD.WIDE R8, R92.reuse, 0x2, R8 ;  /* 0x000000025c087825 */ /* 0x040fe200078e0208 */
[----:B-1----:R-:W4:Y:S04]  /*9230*/  LDL.LU.64 R50, [R1+0x188] ;  /* 0x0001880001327983 */ /* 0x002f280000300a00 */
[----:B------:R-:W-:Y:S04]  /*9240*/  STL.64 [R1+0x88], R48 ;  /* 0x0000883001007387 */ /* 0x000fe80000100a00 */
        /* <DEDUP_REMOVED lines=11> */
[----:B------:R-:W-:-:S03]  /*9300*/  IMAD.WIDE R84, R92, 0x2, R84 ;  /* 0x000000025c547825 */ /* 0x000fc600078e0254 */
[----:B-1----:R-:W4:Y:S04]  /*9310*/  LDL.LU.64 R44, [R1+0x190] ;  /* 0x00019000012c7983 */ /* 0x002f280000300a00 */
[----:B------:R1:W-:Y:S01]  /*9320*/  STL.64 [R1+0xa0], R10 ;  /* 0x0000a00a01007387 */ /* 0x0003e20000100a00 */
[----:B--2---:R-:W-:-:S03]  /*9330*/  IMAD.WIDE R18, R92, 0x2, R18 ;  /* 0x000000025c127825 */ /* 0x004fc600078e0212 */
[----:B-1----:R-:W2:Y:S04]  /*9340*/  LDL.LU.64 R10, [R1+0xd88] ;  /* 0x000d8800010a7983 */ /* 0x002ea80000300a00 */
[----:B------:R-:W-:Y:S04]  /*9350*/  STL.64 [R1+0xa8], R8 ;  /* 0x0000a80801007387 */ /* 0x000fe80000100a00 */
[----:B------:R-:W-:Y:S04]  /*9360*/  STL.64 [R1+0xb8], R4 ;  /* 0x0000b80401007387 */ /* 0x000fe80000100a00 */
[----:B------:R-:W-:Y:S04]  /*9370*/  STL.64 [R1+0xb0], R6 ;  /* 0x0000b00601007387 */ /* 0x000fe80000100a00 */
[----:B------:R-:W-:Y:S04]  /*9380*/  STL.64 [R1+0xc0], R2 ;  /* 0x0000c00201007387 */ /* 0x000fe80000100a00 */
[----:B------:R1:W-:Y:S01]  /*9390*/  STL.64 [R1+0xa78], R2 ;  /* 0x000a780201007387 */ /* 0x0003e20000100a00 */
[----:B------:R-:W-:-:S03]  /*93a0*/  IMAD.WIDE R14, R92, 0x2, R14 ;  /* 0x000000025c0e7825 */ /* 0x000fc600078e020e */
        /* <DEDUP_REMOVED lines=16> */
[----:B------:R-:W-:Y:S04]  /*94b0*/  STL [R1+0xaa0], R15 ;  /* 0x000aa00f01007387 */ /* 0x000fe80000100800 */
[----:B------:R1:W-:Y:S01]  /*94c0*/  STL.64 [R1+0xac8], R14 ;  /* 0x000ac80e01007387 */ /* 0x0003e20000100a00 */
[----:B---3--:R-:W-:-:S03]  /*94d0*/  IMAD.WIDE R16, R92, 0x2, R16 ;  /* 0x000000025c107825 */ /* 0x008fc600078e0210 */
[----:B-1----:R-:W3:Y:S04]  /*94e0*/  LDL.LU.64 R14, [R1+0x1e8] ;  /* 0x0001e800010e7983 */ /* 0x002ee80000300a00 */
        /* <DEDUP_REMOVED lines=23> */
[----:B------:R1:W-:Y:S01]  /*9660*/  STL.64 [R1+0xb08], R60 ;  /* 0x000b083c01007387 */ /* 0x0003e20000100a00 */
[----:B------:R-:W-:-:S03]  /*9670*/  IMAD.WIDE R78, R92, 0x2, R78 ;  /* 0x000000025c4e7825 */ /* 0x000fc600078e024e */
[----:B-1----:R-:W3:Y:S04]  /*9680*/  LDL.LU.64 R60, [R1+0x208] ;  /* 0x00020800013c7983 */ /* 0x002ee80000300a00 */
[----:B------:R-:W-:Y:S04]  /*9690*/  STL.64 [R1+0x118], R64 ;  /* 0x0001184001007387 */ /* 0x000fe80000100a00 */
[----:B------:R-:W-:Y:S04]  /*96a0*/  STL [R1+0xb20], R64 ;  /* 0x000b204001007387 */ /* 0x000fe80000100800 */
[----:B------:R-:W-:Y:S04]  /*96b0*/  STL [R1+0xb10], R65 ;  /* 0x000b104101007387 */ /* 0x000fe80000100800 */
        /* <DEDUP_REMOVED lines=8> */
[----:B------:R1:W-:Y:S04]  /*9740*/  STL.64 [R1+0xb28], R72 ;  /* 0x000b284801007387 */ /* 0x0003e80000100a00 */
[----:B-1----:R-:W3:Y:S04]  /*9750*/  LDL.LU.64 R72, [R1+0x1b0] ;  /* 0x0001b00001487983 */ /* 0x002ee80000300a00 */
[----:B------:R-:W-:Y:S04]  /*9760*/  STL.64 [R1+0x130], R78 ;  /* 0x0001304e01007387 */ /* 0x000fe80000100a00 */
[----:B------:R1:W-:Y:S02]  /*9770*/  STL.64 [R1+0xb58], R78 ;  /* 0x000b584e01007387 */ /* 0x0003e40000100a00 */
[----:B-1----:R-:W-:-:S02]  /*9780*/  IMAD.MOV.U32 R78, RZ, RZ, R4 ;  /* 0x000000ffff4e7224 */ /* 0x002fc400078e0004 */
[----:B------:R-:W-:Y:S02]  /*9790*/  IMAD.MOV.U32 R79, RZ, RZ, R5 ;  /* 0x000000ffff4f7224 */ /* 0x000fe400078e0005 */
[----:B------:R-:W3:Y:S04]  /*97a0*/  LDL.LU.64 R4, [R1+0x1b8] ;  /* 0x0001b80001047983 */ /* 0x000ee80000300a00 */
[----:B------:R-:W-:Y:S04]  /*97b0*/  STL.64 [R1+0x138], R80 ;  /* 0x0001385001007387 */ /* 0x000fe80000100a00 */
[----:B------:R1:W-:Y:S04]  /*97c0*/  STL.64 [R1+0xb68], R80 ;  /* 0x000b685001007387 */ /* 0x0003e80000100a00 */
[----:B-1----:R-:W3:Y:S01]  /*97d0*/  LDL.LU.64 R80, [R1+0x390] ;  /* 0x0003900001507983 */ /* 0x002ee20000300a00 */
[----:B------:R-:W-:-:S03]  /*97e0*/  IMAD.WIDE R76, R92, 0x2, R76 ;  /* 0x000000025c4c7825 */ /* 0x000fc600078e024c */
[----:B------:R-:W-:Y:S01]  /*97f0*/  STL.64 [R1+0x140], R66 ;  /* 0x0001404201007387 */ /* 0x000fe20000100a00 */
[----:B------:R-:W-:-:S03]  /*9800*/  IMAD.WIDE R90, R92, 0x2, R90 ;  /* 0x000000025c5a7825 */ /* 0x000fc600078e025a */
[----:B------:R-:W-:Y:S01]  /*9810*/  STL [R1+0xb80], R66 ;  /* 0x000b804201007387 */ /* 0x000fe20000100800 */
[----:B----4-:R-:W-:-:S03]  /*9820*/  IMAD.WIDE R74, R92, 0x2, R74 ;  /* 0x000000025c4a7825 */ /* 0x010fc600078e024a */
[----:B------:R-:W-:Y:S04]  /*9830*/  STL [R1+0xb70], R67 ;  /* 0x000b704301007387 */ /* 0x000fe80000100800 */
[----:B------:R1:W-:Y:S04]  /*9840*/  STL.64 [R1+0xbb8], R66 ;  /* 0x000bb84201007387 */ /* 0x0003e80000100a00 */
        /* <DEDUP_REMOVED lines=30> */
[----:B--2---:R-:W-:-:S03]  /*9a30*/  IMAD.WIDE R16, R92, 0x2, R16 ;  /* 0x000000025c107825 */ /* 0x004fc600078e0210 */
[----:B-1----:R-:W2:Y:S04]  /*9a40*/  LDL.LU.64 R46, [R1+0x398] ;  /* 0x00039800012e7983 */ /* 0x002ea80000300a00 */
[----:B------:R-:W-:Y:S04]  /*9a50*/  STL.64 [R1+0x180], R68 ;  /* 0x0001804401007387 */ /* 0x000fe80000100a00 */
[----:B------:R-:W-:Y:S04]  /*9a60*/  STL [R1+0xc00], R68 ;  /* 0x000c004401007387 */ /* 0x000fe80000100800 */
[----:B------:R-:W-:Y:S01]  /*9a70*/  STL [R1+0xbf0], R69 ;  /* 0x000bf04501007387 */ /* 0x000fe20000100800 */
[----:B------:R-:W-:-:S04]  /*9a80*/  IMAD.WIDE R2, R92, 0x2, R2 ;  /* 0x000000025c027825 */ /* 0x000fc800078e0202 */
[----:B------:R-:W-:-:S04]  /*9a90*/  IMAD.WIDE R84, R92, 0x2, R84 ;  /* 0x000000025c547825 */ /* 0x000fc800078e0254 */
[----:B------:R-:W-:-:S04]  /*9aa0*/  IMAD.WIDE R18, R92, 0x2, R18 ;  /* 0x000000025c127825 */ /* 0x000fc800078e0212 */
[----:B---3--:R-:W-:-:S04]  /*9ab0*/  IMAD.WIDE R64, R92, 0x2, R64 ;  /* 0x000000025c407825 */ /* 0x008fc800078e0240 */
[----:B------:R-:W-:-:S04]  /*9ac0*/  IMAD.WIDE R12, R92, 0x2, R12 ;  /* 0x000000025c0c7825 */ /* 0x000fc800078e020c */
[----:B------:R-:W-:-:S04]  /*9ad0*/  IMAD.WIDE R86, R92, 0x2, R86 ;  /* 0x000000025c567825 */ /* 0x000fc800078e0256 */
[----:B------:R-:W-:-:S04]  /*9ae0*/  IMAD.WIDE R72, R92, 0x2, R72 ;  /* 0x000000025c487825 */ /* 0x000fc800078e0248 */
[----:B------:R-:W-:-:S04]  /*9af0*/  IMAD.WIDE R4, R92, 0x2, R4 ;  /* 0x000000025c047825 */ /* 0x000fc800078e0204 */
[----:B----4-:R-:W-:-:S05]  /*9b00*/  IMAD.WIDE R66, R92, 0x2, R66 ;  /* 0x000000025c427825 */ /* 0x010fca00078e0242 */
[----:B------:R-:W-:Y:S04]  /*9b10*/  STL.64 [R1+0x198], R66 ;  /* 0x0001984201007387 */ /* 0x000fe80000100a00 */
[----:B------:R1:W-:Y:S04]  /*9b20*/  STL.64 [R1+0xc38], R68 ;  /* 0x000c384401007387 */ /* 0x0003e80000100a00 */
[----:B-1----:R-:W3:Y:S04]  /*9b30*/  LDL.64 R68, [R1+0xa0] ;  /* 0x0000a00001447983 */ /* 0x002ee80000100a00 */
[----:B------:R-:W-:Y:S04]  /*9b40*/  STL.64 [R1+0x188], R50 ;  /* 0x0001883201007387 */ /* 0x000fe80000100a00 */
[----:B------:R1:W-:Y:S02]  /*9b50*/  STL.64 [R1+0xbf8], R50 ;  /* 0x000bf83201007387 */ /* 0x0003e40000100a00 */
[----:B-1----:R-:W-:-:S02]  /*9b60*/  IMAD.MOV.U32 R50, RZ, RZ, R8 ;  /* 0x000000ffff327224 */ /* 0x002fc400078e0008 */
[----:B------:R-:W-:Y:S02]  /*9b70*/  IMAD.MOV.U32 R51, RZ, RZ, R9 ;  /* 0x000000ffff337224 */ /* 0x000fe400078e0009 */
[----:B------:R-:W4:Y:S04]  /*9b80*/  LDL.LU.64 R8, [R1+0xd80] ;  /* 0x000d800001087983 */ /* 0x000f280000300a00 */
[----:B------:R-:W-:Y:S04]  /*9b90*/  STL.64 [R1+0x190], R44 ;  /* 0x0001902c01007387 */ /* 0x000fe80000100a00 */
[----:B------:R1:W-:Y:S02]  /*9ba0*/  STL.64 [R1+0xc08], R44 ;  /* 0x000c082c01007387 */ /* 0x0003e40000100a00 */
[----:B-1----:R-:W-:-:S02]  /*9bb0*/  IMAD.MOV.U32 R44, RZ, RZ, R6 ;  /* 0x000000ffff2c7224 */ /* 0x002fc400078e0006 */
[----:B------:R-:W-:Y:S02]  /*9bc0*/  IMAD.MOV.U32 R45, RZ, RZ, R7 ;  /* 0x000000ffff2d7224 */ /* 0x000fe400078e0007 */
[----:B------:R-:W2:Y:S04]  /*9bd0*/  LDL.LU.64 R6, [R1+0xd78] ;  /* 0x000d780001067983 */ /* 0x000ea80000300a00 */
[----:B------:R-:W-:Y:S04]  /*9be0*/  STL.64 [R1+0x1a0], R64 ;  /* 0x0001a04001007387 */ /* 0x000fe80000100a00 */
[----:B------:R-:W-:Y:S04]  /*9bf0*/  STL.64 [R1+0x1a8], R16 ;  /* 0x0001a81001007387 */ /* 0x000fe80000100a00 */
[----:B------:R-:W-:Y:S04]  /*9c00*/  STL.64 [R1+0x1b0], R72 ;  /* 0x0001b04801007387 */ /* 0x000fe80000100a00 */
[----:B------:R-:W-:Y:S04]  /*9c10*/  STL.64 [R1+0x1b8], R4 ;  /* 0x0001b80401007387 */ /* 0x000fe80000100a00 */
[----:B------:R-:W-:Y:S04]  /*9c20*/  STL.64 [R1+0x1c0], R2 ;  /* 0x0001c00201007387 */ /* 0x000fe80000100a00 */
[----:B------:R-:W-:Y:S04]  /*9c30*/  STL [R1+0xc20], R2 ;  /* 0x000c200201007387 */ /* 0x000fe80000100800 */
[----:B------:R-:W-:Y:S04]  /*9c40*/  STL [R1+0xc10], R3 ;  /* 0x000c100301007387 */ /* 0x000fe80000100800 */
[----:B------:R1:W-:Y:S02]  /*9c50*/  STL.64 [R1+0xc48], R2 ;  /* 0x000c480201007387 */ /* 0x0003e40000100a00 */
[----:B-1----:R-:W-:-:S02]  /*9c60*/  IMAD.MOV.U32 R2, RZ, RZ, R4 ;  /* 0x000000ffff027224 */ /* 0x002fc400078e0004 */
[----:B------:R-:W-:Y:S02]  /*9c70*/  IMAD.MOV.U32 R3, RZ, RZ, R5 ;  /* 0x000000ffff037224 */ /* 0x000fe400078e0005 */
[----:B------:R-:W3:Y:S04]  /*9c80*/  LDL.LU.64 R4, [R1+0xd70] ;  /* 0x000d700001047983 */ /* 0x000ee80000300a00 */
[----:B------:R-:W-:Y:S04]  /*9c90*/  STL.64 [R1+0x1c8], R84 ;  /* 0x0001c85401007387 */ /* 0x000fe80000100a00 */
        /* <DEDUP_REMOVED lines=8> */
[----:B-----5:R-:W-:-:S02]  /*9d20*/  ISETP.GT.AND P2, PT, R0, RZ, PT ;  /* 0x000000ff0000720c */ /* 0x020fc40003f44270 */
[----:B------:R-:W-:Y:S01]  /*9d30*/  PRMT R43, RZ, 0x7610, R43 ;  /* 0x00007610ff2b7816 */ /* 0x000fe2000000002b */
[----:B------:R-:W-:Y:S01]  /*9d40*/  STL.64 [R1+0x1e0], R86 ;  /* 0x0001e05601007387 */ /* 0x000fe20000100a00 */
[----:B------:R-:W-:Y:S02]  /*9d50*/  ISETP.GT.AND P4, PT, R0, 0x8, PT ;  /* 0x000000080000780c */ /* 0x000fe40003f84270 */
[----:B------:R-:W-:Y:S01]  /*9d60*/  PRMT R40, RZ, 0x7610, R40 ;  /* 0x00007610ff287816 */ /* 0x000fe20000000028 */
[----:B------:R1:W-:Y:S01]  /*9d70*/  STL.64 [R1+0xc68], R86 ;  /* 0x000c685601007387 */ /* 0x0003e20000100a00 */
[----:B------:R-:W-:Y:S02]  /*9d80*/  PRMT R41, RZ, 0x7610, R41 ;  /* 0x00007610ff297816 */ /* 0x000fe40000000029 */
[----:B------:R-:W-:Y:S02]  /*9d90*/  PRMT R39, RZ, 0x7610, R39 ;  /* 0x00007610ff277816 */ /* 0x000fe40000000027 */
[----:B------:R-:W-:-:S02]  /*9da0*/  PRMT R36, RZ, 0x7610, R36 ;  /* 0x00007610ff247816 */ /* 0x000fc40000000024 */
[----:B------:R-:W-:Y:S02]  /*9db0*/  PRMT R37, RZ, 0x7610, R37 ;  /* 0x00007610ff257816 */ /* 0x000fe40000000025 */
[----:B------:R-:W-:Y:S02]  /*9dc0*/  PRMT R34, RZ, 0x7610, R34 ;  /* 0x00007610ff227816 */ /* 0x000fe40000000022 */
[----:B------:R-:W-:Y:S01]  /*9dd0*/  ISETP.GT.AND P6, PT, R0, 0x10, PT ;  /* 0x000000100000780c */ /* 0x000fe20003fc4270 */
[----:B-1----:R-:W3:Y:S01]  /*9de0*/  LDL.LU.64 R86, [R1+0x2b8] ;  /* 0x0002b80001567983 */ /* 0x002ee20000300a00 */
[----:B------:R-:W-:Y:S01]  /*9df0*/  PRMT R38, RZ, 0x7610, R38 ;  /* 0x00007610ff267816 */ /* 0x000fe20000000026 */
[C---:B------:R-:W-:Y:S01]  /*9e00*/  IMAD.WIDE R10, R92.reuse, 0x2, R10 ;  /* 0x000000025c0a7825 */ /* 0x040fe200078e020a */
[----:B------:R-:W-:Y:S02]  /*9e10*/  PRMT R35, RZ, 0x7610, R35 ;  /* 0x00007610ff237816 */ /* 0x000fe40000000023 */
[----:B------:R-:W-:Y:S01]  /*9e20*/  PRMT R32, RZ, 0x7610, R32 ;  /* 0x00007610ff207816 */ /* 0x000fe20000000020 */
[----:B------:R-:W-:Y:S01]  /*9e30*/  IMAD.WIDE R14, R92, 0x2, R14 ;  /* 0x000000025c0e7825 */ /* 0x000fe200078e020e */
[----:B------:R-:W3:Y:S01]  /*9e40*/  @P2 LDG.E.U16 R38, desc[UR22][R10.64] ;  /* 0x000000160a262981 */ /* 0x000ee2000c1e1500 */
[----:B------:R-:W-:-:S02]  /*9e50*/  PRMT R30, RZ, 0x7610, R30 ;  /* 0x00007610ff1e7816 */ /* 0x000fc4000000001e */
[----:B------:R-:W-:Y:S01]  /*9e60*/  PRMT R31, RZ, 0x7610, R31 ;  /* 0x00007610ff1f7816 */ /* 0x000fe2000000001f */
[C---:B------:R-:W-:Y:S01]  /*9e70*/  IMAD.WIDE R54, R92.reuse, 0x2, R54 ;  /* 0x000000025c367825 */ /* 0x040fe200078e0236 */
[----:B------:R-:W3:Y:S03]  /*9e80*/  @P6 LDG.E.U16 R35, desc[UR22][R2.64] ;  /* 0x0000001602236981 */ /* 0x000ee6000c1e1500 */
[C---:B------:R-:W-:Y:S01]  /*9e90*/  IMAD.WIDE R58, R92.reuse, 0x2, R58 ;  /* 0x000000025c3a7825 */ /* 0x040fe200078e023a */
[----:B------:R-:W3:Y:S04]  /*9ea0*/  @P6 LDG.E.U16 R32, desc[UR22][R72.64] ;  /* 0x0000001648206981 */ /* 0x000ee8000c1e1500 */
[----:B------:R-:W3:Y:S01]  /*9eb0*/  @P6 LDG.E.U16 R30, desc[UR22][R64.64] ;  /* 0x00000016401e6981 */ /* 0x000ee2000c1e1500 */
[----:B----4-:R-:W-:-:S05]  /*9ec0*/  IMAD.WIDE R8, R92, 0x2, R8 ;  /* 0x000000025c087825 */ /* 0x010fca00078e0208 */
[----:B------:R-:W4:Y:S01]  /*9ed0*/  @P2 LDG.E.U16 R41, desc[UR22][R8.64] ;  /* 0x0000001608292981 */ /* 0x000f22000c1e1500 */
[----:B--2---:R-:W-:-:S05]  /*9ee0*/  IMAD.WIDE R6, R92, 0x2, R6 ;  /* 0x000000025c067825 */ /* 0x004fca00078e0206 */
[----:B------:R-:W4:Y:S01]  /*9ef0*/  @P2 LDG.E.U16 R40, desc[UR22][R6.64] ;  /* 0x0000001606282981 */ /* 0x000f22000c1e1500 */
[----:B---3--:R-:W-:-:S05]  /*9f00*/  IMAD.WIDE R4, R92, 0x2, R4 ;  /* 0x000000025c047825 */ /* 0x008fca00078e0204 */
[----:B------:R-:W2:Y:S01]  /*9f10*/  @P2 LDG.E.U16 R43, desc[UR22][R4.64] ;  /* 0x00000016042b2981 */ /* 0x000ea2000c1e1500 */
[----:B------:R-:W-:-:S05]  /*9f20*/  IMAD.WIDE R84, R92, 0x2, R84 ;  /* 0x000000025c547825 */ /* 0x000fca00078e0254 */
[----:B------:R-:W3:Y:S01]  /*9f30*/  @P4 LDG.E.U16 R34, desc[UR22][R84.64] ;  /* 0x0000001654224981 */ /* 0x000ee2000c1e1500 */
[----:B------:R-:W-:-:S05]  /*9f40*/  IMAD.WIDE R18, R92, 0x2, R18 ;  /* 0x000000025c127825 */ /* 0x000fca00078e0212 */
[----:B------:R-:W3:Y:S01]  /*9f50*/  @P4 LDG.E.U16 R37, desc[UR22][R18.64] ;  /* 0x0000001612254981 */ /* 0x000ee2000c1e1500 */
[----:B------:R-:W-:-:S05]  /*9f60*/  IMAD.WIDE R12, R92, 0x2, R12 ;  /* 0x000000025c0c7825 */ /* 0x000fca00078e020c */
[----:B------:R-:W3:Y:S01]  /*9f70*/  @P4 LDG.E.U16 R36, desc[UR22][R12.64] ;  /* 0x000000160c244981 */ /* 0x000ee2000c1e1500 */
[----:B------:R-:W-:-:S05]  /*9f80*/  IMAD.WIDE R86, R92, 0x2, R86 ;  /* 0x000000025c567825 */ /* 0x000fca00078e0256 */
[----:B------:R-:W3:Y:S01]  /*9f90*/  @P4 LDG.E.U16 R39, desc[UR22][R86.64] ;  /* 0x0000001656274981 */ /* 0x000ee2000c1e1500 */
[----:B------:R-:W-:-:S13]  /*9fa0*/  ISETP.GT.AND P4, PT, R0, 0x18, PT ;  /* 0x000000180000780c */ /* 0x000fda0003f84270 */
[----:B------:R-:W3:Y:S01]  /*9fb0*/  @P4 LDG.E.U16 R31, desc[UR22][R78.64] ;  /* 0x000000164e1f4981 */ /* 0x000ee2000c1e1500 */
[----:B------:R-:W-:-:S03]  /*9fc0*/  IMAD.WIDE R52, R92, 0x2, R52 ;  /* 0x000000025c347825 */ /* 0x000fc600078e0234 */
[----:B------:R-:W-:Y:S04]  /*9fd0*/  STL.64 [R1+0x1e8], R14 ;  /* 0x0001e80e01007387 */ /* 0x000fe80000100a00 */
[----:B------:R-:W-:Y:S04]  /*9fe0*/  STL [R1+0xc80], R14 ;  /* 0x000c800e01007387 */ /* 0x000fe80000100800 */
[----:B------:R-:W-:Y:S01]  /*9ff0*/  STL [R1+0xc70], R15 ;  /* 0x000c700f01007387 */ /* 0x000fe20000100800 */
[----:B------:R-:W-:-:S03]  /*a000*/  IMAD.WIDE R74, R92, 0x2, R74 ;  /* 0x000000025c4a7825 */ /* 0x000fc600078e024a */
[----:B------:R-:W-:Y:S04]  /*a010*/  STL.64 [R1+0xcb8], R14 ;  /* 0x000cb80e01007387 */ /* 0x000fe80000100a00 */
[----:B------:R-:W-:Y:S01]  /*a020*/  STL.64 [R1+0x1f0], R54 ;  /* 0x0001f03601007387 */ /* 0x000fe20000100a00 */
[----:B------:R-:W-:-:S03]  /*a030*/  IMAD.WIDE R60, R92, 0x2, R60 ;  /* 0x000000025c3c7825 */ /* 0x000fc600078e023c */
[----:B------:R-:W-:Y:S04]  /*a040*/  STL.64 [R1+0xc78], R54 ;  /* 0x000c783601007387 */ /* 0x000fe80000100a00 */
[----:B------:R-:W-:Y:S01]  /*a050*/  STL.64 [R1+0x1f8], R58 ;  /* 0x0001f83a01007387 */ /* 0x000fe20000100a00 */
[----:B------:R-:W-:-:S03]  /*a060*/  IMAD.WIDE R70, R92, 0x2, R70 ;  /* 0x000000025c467825 */ /* 0x000fc600078e0246 */
[----:B------:R-:W-:Y:S04]  /*a070*/  STL.64 [R1+0xc88], R58 ;  /* 0x000c883a01007387 */ /* 0x000fe80000100a00 */
[----:B------:R-:W-:Y:S01]  /*a080*/  STL.64 [R1+0x200], R52 ;  /* 0x0002003401007387 */ /* 0x000fe20000100a00 */
[----:B------:R-:W-:-:S03]  /*a090*/  IMAD.WIDE R56, R92, 0x2, R56 ;  /* 0x000000025c387825 */ /* 0x000fc600078e0238 */
[----:B------:R-:W-:Y:S01]  /*a0a0*/  STL [R1+0xca0], R52 ;  /* 0x000ca03401007387 */ /* 0x000fe20000100800 */
[----:B------:R-:W-:-:S03]  /*a0b0*/  IMAD.WIDE R48, R92, 0x2, R48 ;  /* 0x000000025c307825 */ /* 0x000fc600078e0230 */
[----:B------:R-:W-:Y:S01]  /*a0c0*/  STL [R1+0xc90], R53 ;  /* 0x000c903501007387 */ /* 0x000fe20000100800 */
[----:B------:R-:W-:-:S03]  /*a0d0*/  IMAD.WIDE R62, R92, 0x2, R62 ;  /* 0x000000025c3e7825 */ /* 0x000fc600078e023e */
[----:B------:R-:W-:Y:S04]  /*a0e0*/  STL.64 [R1+0x280], R74 ;  /* 0x0002804a01007387 */ /* 0x000fe80000100a00 */
[----:B------:R-:W-:Y:S04]  /*a0f0*/  STL.64 [R1+0xcc8], R52 ;  /* 0x000cc83401007387 */ /* 0x000fe80000100a00 */
[----:B------:R-:W-:Y:S04]  /*a100*/  STL.64 [R1+0x208], R60 ;  /* 0x0002083c01007387 */ /* 0x000fe80000100a00 */
[----:B------:R-:W-:Y:S04]  /*a110*/  STL.64 [R1+0xc98], R60 ;  /* 0x000c983c01007387 */ /* 0x000fe80000100a00 */
[----:B------:R-:W-:Y:S01]  /*a120*/  STL.64 [R1+0x210], R70 ;  /* 0x0002104601007387 */ /* 0x000fe20000100a00 */
[----:B------:R-:W-:-:S03]  /*a130*/  IMAD.WIDE R90, R92, 0x2, R90 ;  /* 0x000000025c5a7825 */ /* 0x000fc600078e025a */
[----:B------:R-:W-:Y:S01]  /*a140*/  STL.64 [R1+0xca8], R70 ;  /* 0x000ca84601007387 */ /* 0x000fe20000100a00 */
[----:B------:R-:W-:-:S03]  /*a150*/  IMAD.WIDE R76, R92, 0x2, R76 ;  /* 0x000000025c4c7825 */ /* 0x000fc600078e024c */
[----:B------:R-:W-:Y:S01]  /*a160*/  STL.64 [R1+0x288], R56 ;  /* 0x0002883801007387 */ /* 0x000fe20000100a00 */
[----:B------:R-:W-:-:S03]  /*a170*/  IMAD.WIDE R80, R92, 0x2, R80 ;  /* 0x000000025c507825 */ /* 0x000fc600078e0250 */
[----:B------:R-:W-:Y:S01]  /*a180*/  STL.64 [R1+0x290], R48 ;  /* 0x0002903001007387 */ /* 0x000fe20000100a00 */
[----:B------:R-:W-:-:S03]  /*a190*/  IMAD.WIDE R46, R92, 0x2, R46 ;  /* 0x000000025c2e7825 */ /* 0x000fc600078e022e */
[----:B------:R-:W-:Y:S04]  /*a1a0*/  STL.64 [R1+0x298], R62 ;  /* 0x0002983e01007387 */ /* 0x000fe80000100a00 */
[----:B------:R-:W-:Y:S04]  /*a1b0*/  STL.64 [R1+0x2a0], R84 ;  /* 0x0002a05401007387 */ /* 0x000fe80000100a00 */
[----:B------:R-:W-:Y:S04]  /*a1c0*/  STL.64 [R1+0x2a8], R18 ;  /* 0x0002a81201007387 */ /* 0x000fe80000100a00 */
[----:B------:R-:W-:Y:S04]  /*a1d0*/  STL.64 [R1+0x2b0], R12 ;  /* 0x0002b00c01007387 */ /* 0x000fe80000100a00 */
[----:B------:R-:W-:Y:S04]  /*a1e0*/  STL.64 [R1+0x2b8], R86 ;  /* 0x0002b85601007387 */ /* 0x000fe80000100a00 */
[----:B------:R-:W-:Y:S04]  /*a1f0*/  STL.64 [R1+0x380], R90 ;  /* 0x0003805a01007387 */ /* 0x000fe80000100a00 */
[----:B------:R-:W-:Y:S04]  /*a200*/  STL.64 [R1+0x388], R76 ;  /* 0x0003884c01007387 */ /* 0x000fe80000100a00 */
[----:B------:R1:W-:Y:S04]  /*a210*/  STL.64 [R1+0x390], R80 ;  /* 0x0003905001007387 */ /* 0x0003e80000100a00 */
[----:B------:R-:W-:Y:S01]  /*a220*/  STL.64 [R1+0x398], R46 ;  /* 0x0003982e01007387 */ /* 0x000fe20000100a00 */
[----:B------:R-:W-:-:S02]  /*a230*/  ISETP.GT.AND P3, PT, R0, 0x1, PT ;  /* 0x000000010000780c */ /* 0x000fc40003f64270 */
[----:B------:R-:W-:Y:S02]  /*a240*/  ISETP.GT.AND P5, PT, R0, 0x9, PT ;  /* 0x000000090000780c */ /* 0x000fe40003fa4270 */
[----:B------:R-:W-:Y:S02]  /*a250*/  PRMT R33, RZ, 0x7610, R33 ;  /* 0x00007610ff217816 */ /* 0x000fe40000000021 */
[----:B------:R-:W-:Y:S02]  /*a260*/  PRMT R27, RZ, 0x7610, R27 ;  /* 0x00007610ff1b7816 */ /* 0x000fe4000000001b */
[----:B------:R-:W-:Y:S02]  /*a270*/  PRMT R24, RZ, 0x7610, R24 ;  /* 0x00007610ff187816 */ /* 0x000fe40000000018 */
[----:B------:R-:W-:Y:S01]  /*a280*/  PRMT R25, RZ, 0x7610, R25 ;  /* 0x00007610ff197816 */ /* 0x000fe20000000019 */
[----:B------:R0:W3:Y:S01]  /*a290*/  @P6 LDG.E.U16 R33, desc[UR22][R16.64] ;  /* 0x0000001610216981 */ /* 0x0000e2000c1e1500 */
[----:B------:R-:W-:-:S03]  /*a2a0*/  PRMT R22, RZ, 0x7610, R22 ;  /* 0x00007610ff167816 */ /* 0x000fc60000000016 */
[----:B------:R0:W3:Y:S04]  /*a2b0*/  @P3 LDG.E.U16 R27, desc[UR22][R80.64] ;  /* 0x00000016501b3981 */ /* 0x0000e8000c1e1500 */
[----:B------:R0:W3:Y:S04]  /*a2c0*/  @P3 LDG.E.U16 R24, desc[UR22][R76.64] ;  /* 0x000000164c183981 */ /* 0x0000e8000c1e1500 */
[----:B------:R0:W3:Y:S04]  /*a2d0*/  @P3 LDG.E.U16 R25, desc[UR22][R90.64] ;  /* 0x000000165a193981 */ /* 0x0000e8000c1e1500 */
[----:B------:R0:W3:Y:S04]  /*a2e0*/  @P5 LDG.E.U16 R22, desc[UR22][R62.64] ;  /* 0x000000163e165981 */ /* 0x0000e8000c1e1500 */
[----:B--2---:R-:W-:Y:S04]  /*a2f0*/  STL.64 [R1+0xcd8], R42 ;  /* 0x000cd82a01007387 */ /* 0x004fe80000100a00 */
[----:B------:R-:W-:Y:S04]  /*a300*/  STL [R1+0x5fc], R4 ;  /* 0x0005fc0401007387 */ /* 0x000fe80000100800 */
[----:B------:R-:W-:Y:S04]  /*a310*/  STL [R1+0x6f4], R4 ;  /* 0x0006f40401007387 */ /* 0x000fe80000100800 */
[----:B------:R-:W-:Y:S04]  /*a320*/  STL [R1+0xce0], R4 ;  /* 0x000ce00401007387 */ /* 0x000fe80000100800 */
[----:B------:R-:W-:Y:S04]  /*a330*/  STL [R1+0x5f8], R5 ;  /* 0x0005f80501007387 */ /* 0x000fe80000100800 */
[----:B------:R-:W-:Y:S04]  /*a340*/  STL [R1+0x6f8], R5 ;  /* 0x0006f80501007387 */ /* 0x000fe80000100800 */
[----:B------:R-:W-:Y:S04]  /*a350*/  STL [R1+0x6fc], R5 ;  /* 0x0006fc0501007387 */ /* 0x000fe80000100800 */
[----:B------:R-:W-:Y:S04]  /*a360*/  STL [R1+0xcf0], R5 ;  /* 0x000cf00501007387 */ /* 0x000fe80000100800 */
[----:B------:R-:W-:Y:S04]  /*a370*/  STL.64 [R1+0xd38], R4 ;  /* 0x000d380401007387 */ /* 0x000fe80000100a00 */
[----:B------:R-:W-:Y:S04]  /*a380*/  STL [R1+0x604], R6 ;  /* 0x0006040601007387 */ /* 0x000fe80000100800 */
[----:B------:R-:W-:Y:S04]  /*a390*/  STL [R1+0x600], R7 ;  /* 0x0006000701007387 */ /* 0x000fe80000100800 */
[----:B------:R-:W-:Y:S04]  /*a3a0*/  STL.64 [R1+0xce8], R6 ;  /* 0x000ce80601007387 */ /* 0x000fe80000100a00 */
[----:B----4-:R-:W-:Y:S04]  /*a3b0*/  STL.64 [R1+0xcf8], R40 ;  /* 0x000cf82801007387 */ /* 0x010fe80000100a00 */
        /* <DEDUP_REMOVED lines=8> */
[----:B---3--:R-:W-:Y:S04]  /*a440*/  STL.64 [R1+0xd18], R38 ;  /* 0x000d182601007387 */ /* 0x008fe80000100a00 */
[----:B------:R-:W-:Y:S04]  /*a450*/  STL [R1+0xd20], R36 ;  /* 0x000d202401007387 */ /* 0x000fe80000100800 */
[----:B------:R-:W-:Y:S04]  /*a460*/  STL.64 [R1+0xd58], R36 ;  /* 0x000d582401007387 */ /* 0x000fe80000100a00 */
[----:B------:R-:W-:Y:S04]  /*a470*/  STL.64 [R1+0xd28], R34 ;  /* 0x000d282201007387 */ /* 0x000fe80000100a00 */
[----:B------:R-:W-:Y:S04]  /*a480*/  STL [R1+0xd60], R32 ;  /* 0x000d602001007387 */ /* 0x000fe80000100800 */
[----:B------:R-:W2:Y:S04]  /*a490*/  LDL.LU.64 R72, [R1+0x218] ;  /* 0x0002180001487983 */ /* 0x000ea80000300a00 */
[----:B------:R-:W0:Y:S04]  /*a4a0*/  LDL.LU.64 R16, [R1+0x220] ;  /* 0x0002200001107983 */ /* 0x000e280000300a00 */
[----:B------:R-:W3:Y:S04]  /*a4b0*/  LDL.LU.64 R64, [R1+0x228] ;  /* 0x0002280001407983 */ /* 0x000ee80000300a00 */
[----:B------:R4:W-:Y:S04]  /*a4c0*/  STL.64 [R1+0xd68], R30 ;  /* 0x000d681e01007387 */ /* 0x0009e80000100a00 */
[----:B------:R-:W2:Y:S04]  /*a4d0*/  LDL.LU.64 R78, [R1+0x230] ;  /* 0x00023000014e7983 */ /* 0x000ea80000300a00 */
[----:B-1----:R-:W2:Y:S04]  /*a4e0*/  LDL.LU.64 R80, [R1+0x238] ;  /* 0x0002380001507983 */ /* 0x002ea80000300a00 */
[----:B------:R-:W2:Y:S04]  /*a4f0*/  LDL.LU.64 R76, [R1+0x240] ;  /* 0x00024000014c7983 */ /* 0x000ea80000300a00 */
[----:B------:R-:W2:Y:S04]  /*a500*/  LDL.LU.64 R90, [R1+0x248] ;  /* 0x00024800015a7983 */ /* 0x000ea80000300a00 */
[----:B------:R-:W2:Y:S04]  /*a510*/  LDL.LU.64 R62, [R1+0x250] ;  /* 0x00025000013e7983 */ /* 0x000ea80000300a00 */
[----:B----4-:R-:W4:Y:S04]  /*a520*/  LDL.LU.64 R30, [R1+0x378] ;  /* 0x00037800011e7983 */ /* 0x010f280000300a00 */
[----:B------:R-:W2:Y:S04]  /*a530*/  LDL.LU.64 R36, [R1+0x370] ;  /* 0x0003700001247983 */ /* 0x000ea80000300a00 */
[----:B------:R-:W3:Y:S04]  /*a540*/  LDL.LU.64 R8, [R1+0x368] ;  /* 0x0003680001087983 */ /* 0x000ee80000300a00 */
[----:B------:R-:W3:Y:S04]  /*a550*/  LDL.LU.64 R4, [R1+0x360] ;  /* 0x0003600001047983 */ /* 0x000ee80000300a00 */
[----:B------:R-:W3:Y:S04]  /*a560*/  LDL.LU.64 R34, [R1+0x358] ;  /* 0x0003580001227983 */ /* 0x000ee80000300a00 */
[----:B------:R-:W3:Y:S04]  /*a570*/  LDL.LU.64 R38, [R1+0x350] ;  /* 0x0003500001267983 */ /* 0x000ee80000300a00 */
[----:B------:R-:W3:Y:S04]  /*a580*/  LDL.LU.64 R10, [R1+0x348] ;  /* 0x00034800010a7983 */ /* 0x000ee80000300a00 */
[----:B------:R-:W3:Y:S04]  /*a590*/  LDL.LU.64 R40, [R1+0x340] ;  /* 0x0003400001287983 */ /* 0x000ee80000300a00 */
[----:B------:R-:W3:Y:S01]  /*a5a0*/  LDL.LU.64 R6, [R1+0x338] ;  /* 0x0003380001067983 */ /* 0x000ee20000300a00 */
[----:B------:R-:W-:-:S03]  /*a5b0*/  PRMT R29, RZ, 0x7610, R29 ;  /* 0x00007610ff1d7816 */ /* 0x000fc6000000001d */
[----:B------:R-:W3:Y:S01]  /*a5c0*/  LDL.LU.64 R42, [R1+0x330] ;  /* 0x00033000012a7983 */ /* 0x000ee20000300a00 */
[----:B------:R-:W-:-:S03]  /*a5d0*/  ISETP.GT.AND P2, PT, R0, 0x11, PT ;  /* 0x000000110000780c */ /* 0x000fc60003f44270 */
[----:B------:R-:W3:Y:S04]  /*a5e0*/  LDL.LU.64 R52, [R1+0x328] ;  /* 0x0003280001347983 */ /* 0x000ee80000300a00 */
[----:B------:R-:W3:Y:S01]  /*a5f0*/  LDL.LU.64 R14, [R1+0x320] ;  /* 0x00032000010e7983 */ /* 0x000ee20000300a00 */
[----:B------:R-:W-:-:S03]  /*a600*/  PRMT R82, RZ, 0x7610, R82 ;  /* 0x00007610ff527816 */ /* 0x000fc60000000052 */
        /* <DEDUP_REMOVED lines=12> */
[----:B------:R1:W3:Y:S04]  /*a6d0*/  @P4 LDG.E.U16 R29, desc[UR22][R68.64] ;  /* 0x00000016441d4981 */ /* 0x0002e8000c1e1500 */
[----:B------:R-:W3:Y:S04]  /*a6e0*/  LDL.LU.64 R2, [R1+0x2e8] ;  /* 0x0002e80001027983 */ /* 0x000ee80000300a00 */
[----:B------:R0:W3:Y:S04]  /*a6f0*/  @P4 LDG.E.U16 R82, desc[UR22][R44.64] ;  /* 0x000000162c524981 */ /* 0x0000e8000c1e1500 */
[----:B------:R-:W1:Y:S04]  /*a700*/  LDL.LU.64 R68, [R1+0x2e0] ;  /* 0x0002e00001447983 */ /* 0x000e680000300a00 */
[----:B------:R-:W3:Y:S04]  /*a710*/  LDL.LU.64 R18, [R1+0x2d8] ;  /* 0x0002d80001127983 */ /* 0x000ee80000300a00 */
[----:B------:R-:W3:Y:S04]  /*a720*/  LDL.LU.64 R84, [R1+0x2d0] ;  /* 0x0002d00001547983 */ /* 0x000ee80000300a00 */
[----:B------:R0:W3:Y:S04]  /*a730*/  @P4 LDG.E.U16 R28, desc[UR22][R50.64] ;  /* 0x00000016321c4981 */ /* 0x0000e8000c1e1500 */
        /* <DEDUP_REMOVED lines=11> */
[----:B------:R-:W3:Y:S01]  /*a7f0*/  LDL.LU.64 R56, [R1+0x258] ;  /* 0x0002580001387983 */ /* 0x000ee20000300a00 */
[----:B------:R-:W-:-:S02]  /*a800*/  ISETP.GT.AND P3, PT, R0, 0x2, PT ;  /* 0x000000020000780c */ /* 0x000fc40003f64270 */
[----:B------:R-:W-:Y:S02]  /*a810*/  PRMT R32, RZ, 0x7610, R32 ;  /* 0x00007610ff207816 */ /* 0x000fe40000000020 */
[----:B------:R-:W-:Y:S02]  /*a820*/  PRMT R93, RZ, 0x7610, R93 ;  /* 0x00007610ff5d7816 */ /* 0x000fe4000000005d */
[----:B------:R-:W-:Y:S01]  /*a830*/  PRMT R89, RZ, 0x7610, R89 ;  /* 0x00007610ff597816 */ /* 0x000fe20000000059 */
[----:B----4-:R-:W-:-:S04]  /*a840*/  IMAD.WIDE R30, R92, 0x2, R30 ;  /* 0x000000025c1e7825 */ /* 0x010fc800078e021e */
[C---:B--2---:R-:W-:Y:S02]  /*a850*/  IMAD.WIDE R36, R92.reuse, 0x2, R36 ;  /* 0x000000025c247825 */ /* 0x044fe400078e0224 */
[----:B------:R-:W2:Y:S02]  /*a860*/  @P3 LDG.E.U16 R32, desc[UR22][R30.64] ;  /* 0x000000161e203981 */ /* 0x000ea4000c1e1500 */
[C---:B---3--:R-:W-:Y:S02]  /*a870*/  IMAD.WIDE R8, R92.reuse, 0x2, R8 ;  /* 0x000000025c087825 */ /* 0x048fe400078e0208 */
[----:B------:R-:W3:Y:S04]  /*a880*/  @P3 LDG.E.U16 R93, desc[UR22][R36.64] ;  /* 0x00000016245d3981 */ /* 0x000ee8000c1e1500 */
[----:B------:R-:W4:Y:S01]  /*a890*/  @P3 LDG.E.U16 R89, desc[UR22][R8.64] ;  /* 0x0000001608593981 */ /* 0x000f22000c1e1500 */
[----:B------:R-:W-:-:S04]  /*a8a0*/  IMAD.WIDE R72, R92, 0x2, R72 ;  /* 0x000000025c487825 */ /* 0x000fc800078e0248 */
[C---:B0-----:R-:W-:Y:S01]  /*a8b0*/  IMAD.WIDE R16, R92.reuse, 0x2, R16 ;  /* 0x000000025c107825 */ /* 0x041fe200078e0210 */
[----:B------:R-:W-:Y:S03]  /*a8c0*/  STL.64 [R1+0x218], R72 ;  /* 0x0002184801007387 */ /* 0x000fe60000100a00 */
[C---:B------:R-:W-:Y:S01]  /*a8d0*/  IMAD.WIDE R64, R92.reuse, 0x2, R64 ;  /* 0x000000025c407825 */ /* 0x040fe200078e0240 */
        /* <DEDUP_REMOVED lines=10> */
[----:B------:R-:W-:Y:S04]  /*a980*/  STL.64 [R1+0x248], R90 ;  /* 0x0002485a01007387 */ /* 0x000fe80000100a00 */
[----:B------:R-:W-:Y:S01]  /*a990*/  STL.64 [R1+0x250], R62 ;  /* 0x0002503e01007387 */ /* 0x000fe20000100a00 */
[----:B------:R-:W-:-:S04]  /*a9a0*/  IMAD.WIDE R70, R92, 0x2, R70 ;  /* 0x000000025c467825 */ /* 0x000fc800078e0246 */
[----:B------:R-:W-:-:S04]  /*a9b0*/  IMAD.WIDE R60, R92, 0x2, R60 ;  /* 0x000000025c3c7825 */ /* 0x000fc800078e023c */
[----:B------:R-:W-:-:S04]  /*a9c0*/  IMAD.WIDE R58, R92, 0x2, R58 ;  /* 0x000000025c3a7825 */ /* 0x000fc800078e023a */
[----:B------:R-:W-:-:S04]  /*a9d0*/  IMAD.WIDE R54, R92, 0x2, R54 ;  /* 0x000000025c367825 */ /* 0x000fc800078e0236 */
[----:B------:R-:W-:-:S04]  /*a9e0*/  IMAD.WIDE R86, R92, 0x2, R86 ;  /* 0x000000025c567825 */ /* 0x000fc800078e0256 */
[----:B------:R-:W-:-:S04]  /*a9f0*/  IMAD.WIDE R12, R92, 0x2, R12 ;  /* 0x000000025c0c7825 */ /* 0x000fc800078e020c */
[----:B------:R-:W-:-:S04]  /*aa00*/  IMAD.WIDE R2, R92, 0x2, R2 ;  /* 0x000000025c027825 */ /* 0x000fc800078e0202 */
[----:B-1----:R-:W-:-:S04]  /*aa10*/  IMAD.WIDE R68, R92, 0x2, R68 ;  /* 0x000000025c447825 */ /* 0x002fc800078e0244 */
[----:B------:R-:W-:-:S04]  /*aa20*/  IMAD.WIDE R18, R92, 0x2, R18 ;  /* 0x000000025c127825 */ /* 0x000fc800078e0212 */
[----:B------:R-:W-:-:S04]  /*aa30*/  IMAD.WIDE R84, R92, 0x2, R84 ;  /* 0x000000025c547825 */ /* 0x000fc800078e0254 */
[----:B------:R-:W-:-:S04]  /*aa40*/  IMAD.WIDE R44, R92, 0x2, R44 ;  /* 0x000000025c2c7825 */ /* 0x000fc800078e022c */
[----:B------:R-:W-:-:S04]  /*aa50*/  IMAD.WIDE R50, R92, 0x2, R50 ;  /* 0x000000025c327825 */ /* 0x000fc800078e0232 */
[----:B------:R-:W-:-:S04]  /*aa60*/  IMAD.WIDE R46, R92, 0x2, R46 ;  /* 0x000000025c2e7825 */ /* 0x000fc800078e022e */
[----:B------:R-:W-:-:S04]  /*aa70*/  IMAD.WIDE R48, R92, 0x2, R48 ;  /* 0x000000025c307825 */ /* 0x000fc800078e0230 */
[----:B------:R-:W-:-:S04]  /*aa80*/  IMAD.WIDE R74, R92, 0x2, R74 ;  /* 0x000000025c4a7825 */ /* 0x000fc800078e024a */
[----:B------:R-:W-:-:S04]  /*aa90*/  IMAD.WIDE R66, R92, 0x2, R66 ;  /* 0x000000025c427825 */ /* 0x000fc800078e0242 */
[----:B------:R-:W-:-:S05]  /*aaa0*/  IMAD.WIDE R56, R92, 0x2, R56 ;  /* 0x000000025c387825 */ /* 0x000fca00078e0238 */
[----:B------:R-:W-:Y:S04]  /*aab0*/  STL.64 [R1+0x258], R56 ;  /* 0x0002583801007387 */ /* 0x000fe80000100a00 */
[----:B------:R-:W-:Y:S04]  /*aac0*/  STL.64 [R1+0x260], R66 ;  /* 0x0002604201007387 */ /* 0x000fe80000100a00 */
[----:B------:R-:W-:Y:S04]  /*aad0*/  STL.64 [R1+0x268], R74 ;  /* 0x0002684a01007387 */ /* 0x000fe80000100a00 */
[----:B------:R-:W-:Y:S04]  /*aae0*/  STL.64 [R1+0x270], R48 ;  /* 0x0002703001007387 */ /* 0x000fe80000100a00 */
        /* <DEDUP_REMOVED lines=32> */
[----:B------:R-:W-:Y:S04]  /*acf0*/  STL [R1+0x618], R92 ;  /* 0x0006185c01007387 */ /* 0x000fe80000100800 */
[----:B------:R-:W-:Y:S04]  /*ad00*/  STL.64 [R1+0x370], R36 ;  /* 0x0003702401007387 */ /* 0x000fe80000100a00 */
[----:B------:R0:W-:Y:S01]  /*ad10*/  STL.64 [R1+0x378], R30 ;  /* 0x0003781e01007387 */ /* 0x0001e20000100a00 */
[----:B------:R-:W-:-:S06]  /*ad20*/  PRMT R88, RZ, 0x7610, R88 ;  /* 0x00007610ff587816 */ /* 0x000fcc0000000058 */
[----:B------:R-:W4:Y:S04]  /*ad30*/  @P3 LDG.E.U16 R88, desc[UR22][R4.64] ;  /* 0x0000001604583981 */ /* 0x000f28000c1e1500 */
[----:B0-----:R-:W4:Y:S04]  /*ad40*/  LDL.LU.64 R30, [R1+0xd68] ;  /* 0x000d6800011e7983 */ /* 0x001f280000300a00 */
[----:B--2---:R0:W-:Y:S04]  /*ad50*/  STL [R1+0x5d0], R32 ;  /* 0x0005d02001007387 */ /* 0x0041e80000100800 */
[----:B0-----:R-:W2:Y:S04]  /*ad60*/  LDL.LU R32, [R1+0xd60] ;  /* 0x000d600001207983 */ /* 0x001ea80000300800 */
[----:B------:R-:W2:Y:S04]  /*ad70*/  LDL.LU.64 R36, [R1+0xd58] ;  /* 0x000d580001247983 */ /* 0x000ea80000300a00 */
[----:B---3--:R0:W-:Y:S04]  /*ad80*/  STL [R1+0x5cc], R93 ;  /* 0x0005cc5d01007387 */ /* 0x0081e80000100800 */
[----:B0-----:R-:W3:Y:S04]  /*ad90*/  LDL.LU R93, [R1+0xd50] ;  /* 0x000d5000015d7983 */ /* 0x001ee80000300800 */
[----:B------:R-:W3:Y:S04]  /*ada0*/  LDL.LU.64 R8, [R1+0xd48] ;  /* 0x000d480001087983 */ /* 0x000ee80000300a00 */
[----:B----4-:R0:W-:Y:S04]  /*adb0*/  STL [R1+0x5c8], R89 ;  /* 0x0005c85901007387 */ /* 0x0101e80000100800 */
[----:B0-----:R-:W4:Y:S04]  /*adc0*/  LDL.LU R89, [R1+0xd40] ;  /* 0x000d400001597983 */ /* 0x001f280000300800 */
[----:B------:R-:W4:Y:S01]  /*add0*/  LDL.LU.64 R4, [R1+0xd38] ;  /* 0x000d380001047983 */ /* 0x000f220000300a00 */
[----:B------:R-:W-:-:S02]  /*ade0*/  ISETP.GT.AND P6, PT, R0, 0x3, PT ;  /* 0x000000030000780c */ /* 0x000fc40003fc4270 */
[----:B------:R-:W-:Y:S01]  /*adf0*/  ISETP.GT.AND P4, PT, R0, 0x4, PT ;  /* 0x000000040000780c */ /* 0x000fe20003f84270 */
[----:B------:R0:W-:Y:S04]  /*ae00*/  STL [R1+0x5c4], R88 ;  /* 0x0005c45801007387 */ /* 0x0001e80000100800 */
[----:B0-----:R-:W4:Y:S01]  /*ae10*/  LDL.LU R88, [R1+0xd30] ;  /* 0x000d300001587983 */ /* 0x001f220000300800 */
[----:B--2---:R-:W-:-:S06]  /*ae20*/  PRMT R36, RZ, 0x7610, R36 ;  /* 0x00007610ff247816 */ /* 0x004fcc0000000024 */
[----:B------:R-:W2:Y:S01]  /*ae30*/  @P6 LDG.E.U16 R36, desc[UR22][R34.64] ;  /* 0x0000001622246981 */ /* 0x000ea2000c1e1500 */
[----:B---3--:R-:W-:-:S03]  /*ae40*/  PRMT R93, RZ, 0x7610, R93 ;  /* 0x00007610ff5d7816 */ /* 0x008fc6000000005d */
[----:B------:R-:W3:Y:S01]  /*ae50*/  LDL.LU.64 R34, [R1+0xd28] ;  /* 0x000d280001227983 */ /* 0x000ee20000300a00 */
[----:B------:R-:W-:Y:S02]  /*ae60*/  PRMT R9, RZ, 0x7610, R9 ;  /* 0x00007610ff097816 */ /* 0x000fe40000000009 */
[----:B------:R-:W-:Y:S01]  /*ae70*/  PRMT R8, RZ, 0x7610, R8 ;  /* 0x00007610ff087816 */ /* 0x000fe20000000008 */
[----:B------:R-:W3:Y:S04]  /*ae80*/  @P4 LDG.E.U16 R93, desc[UR22][R42.64] ;  /* 0x000000162a5d4981 */ /* 0x000ee8000c1e1500 */
[----:B------:R-:W3:Y:S04]  /*ae90*/  @P6 LDG.E.U16 R9, desc[UR22][R38.64] ;  /* 0x0000001626096981 */ /* 0x000ee8000c1e1500 */
[----:B------:R-:W3:Y:S01]  /*aea0*/  @P6 LDG.E.U16 R8, desc[UR22][R10.64] ;  /* 0x000000160a086981 */ /* 0x000ee2000c1e1500 */
[----:B----4-:R-:W-:-:S02]  /*aeb0*/  PRMT R5, RZ, 0x7610, R5 ;  /* 0x00007610ff057816 */ /* 0x010fc40000000005 */
[----:B------:R-:W-:-:S04]  /*aec0*/  PRMT R4, RZ, 0x7610, R4 ;  /* 0x00007610ff047816 */ /* 0x000fc80000000004 */
[----:B------:R-:W4:Y:S01]  /*aed0*/  @P6 LDG.E.U16 R5, desc[UR22][R40.64] ;  /* 0x0000001628056981 */ /* 0x000f22000c1e1500 */
[----:B------:R-:W-:-:S03]  /*aee0*/  PRMT R89, RZ, 0x7610, R89 ;  /* 0x00007610ff597816 */ /* 0x000fc60000000059 */
[----:B------:R-:W4:Y:S04]  /*aef0*/  @P4 LDG.E.U16 R4, desc[UR22][R6.64] ;  /* 0x0000001606044981 */ /* 0x000f28000c1e1500 */
[----:B------:R-:W4:Y:S01]  /*af00*/  @P4 LDG.E.U16 R89, desc[UR22][R52.64] ;  /* 0x0000001634594981 */ /* 0x000f22000c1e1500 */
[----:B------:R-:W-:-:S06]  /*af10*/  PRMT R88, RZ, 0x7610, R88 ;  /* 0x00007610ff587816 */ /* 0x000fcc0000000058 */
[----:B------:R-:W4:Y:S04]  /*af20*/  @P4 LDG.E.U16 R88, desc[UR22][R14.64] ;  /* 0x000000160e584981 */ /* 0x000f28000c1e1500 */
[----:B--2---:R0:W-:Y:S04]  /*af30*/  STL [R1+0x5c0], R36 ;  /* 0x0005c02401007387 */ /* 0x0041e80000100800 */
[----:B0-----:R-:W2:Y:S04]  /*af40*/  LDL.LU R36, [R1+0xd20] ;  /* 0x000d200001247983 */ /* 0x001ea80000300800 */
[----:B------:R-:W2:Y:S04]  /*af50*/  LDL.LU.64 R38, [R1+0xd18] ;  /* 0x000d180001267983 */ /* 0x000ea80000300a00 */
[----:B---3--:R0:W-:Y:S04]  /*af60*/  STL [R1+0x5bc], R9 ;  /* 0x0005bc0901007387 */ /* 0x0081e80000100800 */
[----:B0-----:R-:W3:Y:S04]  /*af70*/  LDL.LU R9, [R1+0xd10] ;  /* 0x000d100001097983 */ /* 0x001ee80000300800 */
[----:B------:R-:W2:Y:S04]  /*af80*/  LDL.LU.64 R10, [R1+0xd08] ;  /* 0x000d0800010a7983 */ /* 0x000ea80000300a00 */
[----:B------:R0:W-:Y:S04]  /*af90*/  STL [R1+0x5b8], R8 ;  /* 0x0005b80801007387 */ /* 0x0001e80000100800 */
[----:B0-----:R-:W2:Y:S04]  /*afa0*/  LDL.LU R8, [R1+0xd00] ;  /* 0x000d000001087983 */ /* 0x001ea80000300800 */
[----:B------:R-:W2:Y:S04]  /*afb0*/  LDL.LU.64 R40, [R1+0xcf8] ;  /* 0x000cf80001287983 */ /* 0x000ea80000300a00 */
[----:B----4-:R0:W-:Y:S04]  /*afc0*/  STL [R1+0x5b4], R5 ;  /* 0x0005b40501007387 */ /* 0x0101e80000100800 */
[----:B0-----:R-:W4:Y:S04]  /*afd0*/  LDL.LU R5, [R1+0xcf0] ;  /* 0x000cf00001057983 */ /* 0x001f280000300800 */
[----:B------:R-:W2:Y:S04]  /*afe0*/  LDL.LU.64 R6, [R1+0xce8] ;  /* 0x000ce80001067983 */ /* 0x000ea80000300a00 */
[----:B------:R0:W-:Y:S04]  /*aff0*/  STL [R1+0x5b0], R4 ;  /* 0x0005b00401007387 */ /* 0x0001e80000100800 */
[----:B0-----:R-:W2:Y:S04]  /*b000*/  LDL.LU R4, [R1+0xce0] ;  /* 0x000ce00001047983 */ /* 0x001ea80000300800 */
[----:B------:R-:W2:Y:S04]  /*b010*/  LDL.LU.64 R42, [R1+0xcd8] ;  /* 0x000cd800012a7983 */ /* 0x000ea80000300a00 */
[----:B------:R0:W-:Y:S04]  /*b020*/  STL [R1+0x5ac], R93 ;  /* 0x0005ac5d01007387 */ /* 0x0001e80000100800 */
[----:B0-----:R-:W3:Y:S04]  /*b030*/  LDL.LU R93, [R1+0xcd0] ;  /* 0x000cd000015d7983 */ /* 0x001ee80000300800 */
[----:B------:R-:W3:Y:S04]  /*b040*/  LDL.LU.64 R52, [R1+0xcc8] ;  /* 0x000cc80001347983 */ /* 0x000ee80000300a00 */
[----:B------:R0:W-:Y:S04]  /*b050*/  STL [R1+0x5a8], R89 ;  /* 0x0005a85901007387 */ /* 0x0001e80000100800 */
[----:B0-----:R-:W4:Y:S04]  /*b060*/  LDL.LU R89, [R1+0xcc0] ;  /* 0x000cc00001597983 */ /* 0x001f280000300800 */
[----:B------:R-:W4:Y:S01]  /*b070*/  LDL.LU.64 R14, [R1+0xcb8] ;  /* 0x000cb800010e7983 */ /* 0x000f220000300a00 */
[----:B------:R-:W-:-:S02]  /*b080*/  ISETP.GT.AND P5, PT, R0, 0x5, PT ;  /* 0x000000050000780c */ /* 0x000fc40003fa4270 */
[----:B------:R-:W-:Y:S01]  /*b090*/  ISETP.GT.AND P3, PT, R0, 0x6, PT ;  /* 0x000000060000780c */ /* 0x000fe20003f64270 */
[----:B------:R0:W-:Y:S04]  /*b0a0*/  STL [R1+0x5a4], R88 ;  /* 0x0005a45801007387 */ /* 0x0001e80000100800 */
[----:B0-----:R-:W4:Y:S01]  /*b0b0*/  LDL.LU R88, [R1+0xcb0] ;  /* 0x000cb00001587983 */ /* 0x001f220000300800 */
[----:B--2---:R-:W-:-:S07]  /*b0c0*/  PRMT R42, RZ, 0x7610, R42 ;  /* 0x00007610ff2a7816 */ /* 0x004fce000000002a */
[----:B------:R-:W2:Y:S01]  /*b0d0*/  @P3 LDG.E.U16 R42, desc[UR22][R86.64] ;  /* 0x00000016562a3981 */ /* 0x000ea2000c1e1500 */
[----:B---3--:R-:W-:Y:S02]  /*b0e0*/  PRMT R52, RZ, 0x7610, R52 ;  /* 0x00007610ff347816 */ /* 0x008fe40000000034 */
[----:B------:R-:W-:-:S04]  /*b0f0*/  PRMT R53, RZ, 0x7610, R53 ;  /* 0x00007610ff357816 */ /* 0x000fc80000000035 */
[----:B------:R-:W3:Y:S04]  /*b100*/  @P5 LDG.E.U16 R52, desc[UR22][R70.64] ;  /* 0x0000001646345981 */ /* 0x000ee8000c1e1500 */
[----:B------:R-:W2:Y:S01]  /*b110*/  @P5 LDG.E.U16 R53, desc[UR22][R60.64] ;  /* 0x000000163c355981 */ /* 0x000ea2000c1e1500 */
[----:B------:R-:W-:Y:S02]  /*b120*/  PRMT R93, RZ, 0x7610, R93 ;  /* 0x00007610ff5d7816 */ /* 0x000fe4000000005d */
[----:B----4-:R-:W-:Y:S01]  /*b130*/  PRMT R89, RZ, 0x7610, R89 ;  /* 0x00007610ff597816 */ /* 0x010fe20000000059 */
[----:B------:R-:W4:Y:S01]  /*b140*/  LDL.LU.64 R70, [R1+0xca8] ;  /* 0x000ca80001467983 */ /* 0x000f220000300a00 */
[----:B------:R-:W-:Y:S02]  /*b150*/  PRMT R14, RZ, 0x7610, R14 ;  /* 0x00007610ff0e7816 */ /* 0x000fe4000000000e */
[----:B------:R-:W-:Y:S01]  /*b160*/  PRMT R15, RZ, 0x7610, R15 ;  /* 0x00007610ff0f7816 */ /* 0x000fe2000000000f */
[----:B------:R-:W2:Y:S04]  /*b170*/  @P3 LDG.E.U16 R93, desc[UR22][R12.64] ;  /* 0x000000160c5d3981 */ /* 0x000ea8000c1e1500 */
[----:B------:R-:W4:Y:S04]  /*b180*/  @P5 LDG.E.U16 R14, desc[UR22][R58.64] ;  /* 0x000000163a0e5981 */ /* 0x000f28000c1e1500 */
[----:B------:R-:W4:Y:S04]  /*b190*/  @P5 LDG.E.U16 R15, desc[UR22][R54.64] ;  /* 0x00000016360f5981 */ /* 0x000f28000c1e1500 */
[----:B------:R-:W4:Y:S01]  /*b1a0*/  @P3 LDG.E.U16 R89, desc[UR22][R2.64] ;  /* 0x0000001602593981 */ /* 0x000f22000c1e1500 */
[----:B------:R-:W-:-:S06]  /*b1b0*/  PRMT R88, RZ, 0x7610, R88 ;  /* 0x00007610ff587816 */ /* 0x000fcc0000000058 */
[----:B------:R-:W4:Y:S04]  /*b1c0*/  @P3 LDG.E.U16 R88, desc[UR22][R68.64] ;  /* 0x0000001644583981 */ /* 0x000f28000c1e1500 */
[----:B---3--:R0:W-:Y:S04]  /*b1d0*/  STL [R1+0x5a0], R52 ;  /* 0x0005a03401007387 */ /* 0x0081e80000100800 */
[----:B0-----:R-:W3:Y:S04]  /*b1e0*/  LDL.LU R52, [R1+0xca0] ;  /* 0x000ca00001347983 */ /* 0x001ee80000300800 */
[----:B------:R-:W3:Y:S04]  /*b1f0*/  LDL.LU.64 R60, [R1+0xc98] ;  /* 0x000c9800013c7983 */ /* 0x000ee80000300a00 */
[----:B--2---:R0:W-:Y:S04]  /*b200*/  STL [R1+0x59c], R53 ;  /* 0x00059c3501007387 */ /* 0x0041e80000100800 */
[----:B0-----:R-:W2:Y:S04]  /*b210*/  LDL.LU R53, [R1+0xc90] ;  /* 0x000c900001357983 */ /* 0x001ea80000300800 */
[----:B------:R-:W2:Y:S04]  /*b220*/  LDL.LU.64 R58, [R1+0xc88] ;  /* 0x000c8800013a7983 */ /* 0x000ea80000300a00 */
[----:B----4-:R0:W-:Y:S04]  /*b230*/  STL [R1+0x598], R14 ;  /* 0x0005980e01007387 */ /* 0x0101e80000100800 */
[----:B0-----:R-:W4:Y:S04]  /*b240*/  LDL.LU R14, [R1+0xc80] ;  /* 0x000c8000010e7983 */ /* 0x001f280000300800 */
[----:B------:R-:W2:Y:S04]  /*b250*/  LDL.LU.64 R54, [R1+0xc78] ;  /* 0x000c780001367983 */ /* 0x000ea80000300a00 */
[----:B------:R0:W-:Y:S04]  /*b260*/  STL [R1+0x594], R15 ;  /* 0x0005940f01007387 */ /* 0x0001e80000100800 */
[----:B0-----:R-:W4:Y:S04]  /*b270*/  LDL.LU R15, [R1+0xc70] ;  /* 0x000c7000010f7983 */ /* 0x001f280000300800 */
[----:B------:R-:W2:Y:S04]  /*b280*/  LDL.LU.64 R86, [R1+0xc68] ;  /* 0x000c680001567983 */ /* 0x000ea80000300a00 */
[----:B------:R0:W-:Y:S04]  /*b290*/  STL [R1+0x590], R42 ;  /* 0x0005902a01007387 */ /* 0x0001e80000100800 */
[----:B0-----:R-:W2:Y:S04]  /*b2a0*/  LDL.LU R42, [R1+0xc60] ;  /* 0x000c6000012a7983 */ /* 0x001ea80000300800 */
[----:B------:R-:W3:Y:S04]  /*b2b0*/  LDL.LU.64 R12, [R1+0xc58] ;  /* 0x000c5800010c7983 */ /* 0x000ee80000300a00 */
        /* <DEDUP_REMOVED lines=31> */
[----:B0-----:R-:W3:Y:S04]  /*b4b0*/  LDL.LU R3, [R1+0xc10] ;  /* 0x000c100001037983 */ /* 0x001ee80000300800 */
        /* <DEDUP_REMOVED lines=100> */
[----:B------:R-:W-:-:S03]  /*bb00*/  ISETP.GT.AND P5, PT, R0, 0xf, PT ;  /* 0x0000000f0000780c */ /* 0x000fc60003fa4270 */
[----:B------:R0:W-:Y:S04]  /*bb10*/  STL [R1+0x524], R88 ;  /* 0x0005245801007387 */ /* 0x0001e80000100800 */
[----:B0-----:R-:W4:Y:S01]  /*bb20*/  LDL.LU R88, [R1+0xab0] ;  /* 0x000ab00001587983 */ /* 0x001f220000300800 */
[----:B--2---:R-:W-:-:S06]  /*bb30*/  PRMT R42, RZ, 0x7610, R42 ;  /* 0x00007610ff2a7816 */ /* 0x004fcc000000002a */
[----:B------:R-:W2:Y:S01]  /*bb40*/  @P5 LDG.E.U16 R42, desc[UR22][R2.64] ;  /* 0x00000016022a5981 */ /* 0x000ea2000c1e1500 */
[----:B---3--:R-:W-:-:S06]  /*bb50*/  PRMT R15, RZ, 0x7610, R15 ;  /* 0x00007610ff0f7816 */ /* 0x008fcc000000000f */
[----:B------:R-:W3:Y:S01]  /*bb60*/  @P5 LDG.E.U16 R15, desc[UR22][R12.64] ;  /* 0x000000160c0f5981 */ /* 0x000ee2000c1e1500 */
[----:B------:R-:W-:-:S06]  /*bb70*/  PRMT R93, RZ, 0x7610, R93 ;  /* 0x00007610ff5d7816 */ /* 0x000fcc000000005d */
[----:B------:R-:W2:Y:S01]  /*bb80*/  @P2 LDG.E.U16 R93, desc[UR22][R44.64] ;  /* 0x000000162c5d2981 */ /* 0x000ea2000c1e1500 */
[----:B----4-:R-:W-:-:S03]  /*bb90*/  PRMT R89, RZ, 0x7610, R89 ;  /* 0x00007610ff597816 */ /* 0x010fc60000000059 */
[----:B------:R-:W4:Y:S01]  /*bba0*/  LDL.LU.64 R12, [R1+0xaa8] ;  /* 0x000aa800010c7983 */ /* 0x000f220000300a00 */
[----:B------:R-:W-:Y:S02]  /*bbb0*/  PRMT R86, RZ, 0x7610, R86 ;  /* 0x00007610ff567816 */ /* 0x000fe40000000056 */
[----:B------:R-:W-:Y:S01]  /*bbc0*/  PRMT R87, RZ, 0x7610, R87 ;  /* 0x00007610ff577816 */ /* 0x000fe20000000057 */
[----:B------:R-:W2:Y:S04]  /*bbd0*/  @P2 LDG.E.U16 R89, desc[UR22][R50.64] ;  /* 0x0000001632592981 */ /* 0x000ea8000c1e1500 */
[----:B------:R-:W2:Y:S04]  /*bbe0*/  @P5 LDG.E.U16 R86, desc[UR22][R18.64] ;  /* 0x0000001612565981 */ /* 0x000ea8000c1e1500 */
        /* <DEDUP_REMOVED lines=24> */
[----:B------:R-:W-:Y:S02]  /*bd70*/  ISETP.GT.AND P4, PT, R0, 0x13, PT ;  /* 0x000000130000780c */ /* 0x000fe40003f84270 */
[----:B--2---:R-:W-:-:S11]  /*bd80*/  PRMT R42, RZ, 0x7610, R42 ;  /* 0x00007610ff2a7816 */ /* 0x004fd6000000002a */
        /* <DEDUP_REMOVED lines=36> */
[----:B------:R-:W4:Y:S04]  /*bfd0*/  LDL.LU.64 R66, [R1+0x9c8] ;  /* 0x0009c80001427983 */ /* 0x000f280000300a00 */
[----:B------:R0:W-:Y:S04]  /*bfe0*/  STL [R1+0x4e8], R88 ;  /* 0x0004e85801007387 */ /* 0x0001e80000100800 */
[----:B0-----:R-:W4:Y:S01]  /*bff0*/  LDL.LU R88, [R1+0x9c0] ;  /* 0x0009c00001587983 */ /* 0x001f220000300800 */
[----:B------:R-:W-:-:S02]  /*c000*/  ISETP.GT.AND P5, PT, R0, 0x14, PT ;  /* 0x000000140000780c */ /* 0x000fc40003fa4270 */
        /* <DEDUP_REMOVED lines=82> */
[----:B0-----:R-:W4:Y:S01]  /*c530*/  LDL.LU R88, [R1+0x8c0] ;  /* 0x0008c00001587983 */ /* 0x001f220000300800 */
[----:B------:R-:W-:-:S02]  /*c540*/  ISETP.GT.AND P5, PT, R0, 0x19, PT ;  /* 0x000000190000780c */ /* 0x000fc40003fa4270 */
[----:B--2---:R-:W-:-:S11]  /*c550*/  PRMT R93, RZ, 0x7610, R93 ;  /* 0x00007610ff5d7816 */ /* 0x004fd6000000005d */
[----:B------:R-:W2:Y:S04]  /*c560*/  @P5 LDG.E.U16 R93, desc[UR22][R44.64] ;  /* 0x000000162c5d5981 */ /* 0x000ea8000c1e1500 */
[----:B------:R-:W2:Y:S01]  /*c570*/  LDL.LU.64 R44, [R1+0x8b8] ;  /* 0x0008b800012c7983 */ /* 0x000ea20000300a00 */
[----:B---3--:R-:W-:-:S06]  /*c580*/  PRMT R3, RZ, 0x7610, R3 ;  /* 0x00007610ff037816 */ /* 0x008fcc0000000003 */
[----:B------:R-:W3:Y:S01]  /*c590*/  @P5 LDG.E.U16 R3, desc[UR22][R46.64] ;  /* 0x000000162e035981 */ /* 0x000ee2000c1e1500 */
[----:B------:R-:W-:-:S06]  /*c5a0*/  PRMT R89, RZ, 0x7610, R89 ;  /* 0x00007610ff597816 */ /* 0x000fcc0000000059 */
[----:B------:R-:W3:Y:S01]  /*c5b0*/  @P5 LDG.E.U16 R89, desc[UR22][R48.64] ;  /* 0x0000001630595981 */ /* 0x000ee2000c1e1500 */
[----:B----4-:R-:W-:-:S06]  /*c5c0*/  PRMT R88, RZ, 0x7610, R88 ;  /* 0x00007610ff587816 */ /* 0x010fcc0000000058 */
[----:B------:R-:W4:Y:S04]  /*c5d0*/  @P5 LDG.E.U16 R88, desc[UR22][R50.64] ;  /* 0x0000001632585981 */ /* 0x000f28000c1e1500 */
[----:B--2---:R0:W-:Y:S04]  /*c5e0*/  STL [R1+0x4a4], R93 ;  /* 0x0004a45d01007387 */ /* 0x0041e80000100800 */
[----:B0-----:R-:W2:Y:S04]  /*c5f0*/  LDL.LU R93, [R1+0x8b0] ;  /* 0x0008b000015d7983 */ /* 0x001ea80000300800 */
[----:B------:R-:W2:Y:S04]  /*c600*/  LDL.LU.64 R46, [R1+0x8a8] ;  /* 0x0008a800012e7983 */ /* 0x000ea80000300a00 */
[----:B---3--:R0:W-:Y:S04]  /*c610*/  STL [R1+0x4a0], R3 ;  /* 0x0004a00301007387 */ /* 0x0081e80000100800 */
[----:B0-----:R-:W3:Y:S04]  /*c620*/  LDL.LU R3, [R1+0x8a0] ;  /* 0x0008a00001037983 */ /* 0x001ee80000300800 */
[----:B------:R-:W3:Y:S04]  /*c630*/  LDL.LU.64 R48, [R1+0x898] ;  /* 0x0008980001307983 */ /* 0x000ee80000300a00 */
[----:B------:R0:W-:Y:S04]  /*c640*/  STL [R1+0x49c], R89 ;  /* 0x00049c5901007387 */ /* 0x0001e80000100800 */
[----:B0-----:R-:W3:Y:S04]  /*c650*/  LDL.LU R89, [R1+0x890] ;  /* 0x0008900001597983 */ /* 0x001ee80000300800 */
[----:B------:R-:W3:Y:S04]  /*c660*/  LDL.LU.64 R50, [R1+0x888] ;  /* 0x0008880001327983 */ /* 0x000ee80000300a00 */
[----:B----4-:R0:W-:Y:S04]  /*c670*/  STL [R1+0x498], R88 ;  /* 0x0004985801007387 */ /* 0x0101e80000100800 */
[----:B0-----:R-:W4:Y:S01]  /*c680*/  LDL.LU R88, [R1+0x880] ;  /* 0x0008800001587983 */ /* 0x001f220000300800 */
[----:B------:R-:W-:-:S02]  /*c690*/  ISETP.GT.AND P2, PT, R0, 0x1a, PT ;  /* 0x0000001a0000780c */ /* 0x000fc40003f44270 */
[----:B--2---:R-:W-:-:S11]  /*c6a0*/  PRMT R93, RZ, 0x7610, R93 ;  /* 0x00007610ff5d7816 */ /* 0x004fd6000000005d */
[----:B------:R-:W2:Y:S04]  /*c6b0*/  @P2 LDG.E.U16 R93, desc[UR22][R56.64] ;  /* 0x00000016385d2981 */ /* 0x000ea8000c1e1500 */
[----:B------:R-:W2:Y:S01]  /*c6c0*/  LDL.LU.64 R56, [R1+0x878] ;  /* 0x0008780001387983 */ /* 0x000ea20000300a00 */
[----:B---3--:R-:W-:-:S06]  /*c6d0*/  PRMT R3, RZ, 0x7610, R3 ;  /* 0x00007610ff037816 */ /* 0x008fcc0000000003 */
[----:B------:R-:W3:Y:S01]  /*c6e0*/  @P2 LDG.E.U16 R3, desc[UR22][R62.64] ;  /* 0x000000163e032981 */ /* 0x000ee2000c1e1500 */
[----:B----4-:R-:W-:-:S06]  /*c6f0*/  PRMT R88, RZ, 0x7610, R88 ;  /* 0x00007610ff587816 */ /* 0x010fcc0000000058 */
        /* <DEDUP_REMOVED lines=9> */
[----:B----4-:R0:W-:Y:S04]  /*c790*/  STL [R1+0x48c], R88 ;  /* 0x00048c5801007387 */ /* 0x0101e80000100800 */
[----:B0-----:R-:W4:Y:S04]  /*c7a0*/  LDL.LU R88, [R1+0x850] ;  /* 0x0008500001587983 */ /* 0x001f280000300800 */
[----:B------:R-:W4:Y:S01]  /*c7b0*/  LDL.LU.64 R74, [R1+0x848] ;  /* 0x00084800014a7983 */ /* 0x000f220000300a00 */
[----:B------:R-:W-:-:S03]  /*c7c0*/  ISETP.GT.AND P3, PT, R0, 0x1b, PT ;  /* 0x0000001b0000780c */ /* 0x000fc60003f64270 */
[----:B------:R0:W-:Y:S04]  /*c7d0*/  STL [R1+0x488], R89 ;  /* 0x0004885901007387 */ /* 0x0001e80000100800 */
[----:B0-----:R-:W4:Y:S01]  /*c7e0*/  LDL.LU R89, [R1+0x840] ;  /* 0x0008400001597983 */ /* 0x001f220000300800 */
[----:B------:R-:W-:Y:S02]  /*c7f0*/  ISETP.GT.AND P6, PT, R0, 0x1c, PT ;  /* 0x0000001c0000780c */ /* 0x000fe40003fc4270 */
[----:B---3--:R-:W-:-:S06]  /*c800*/  PRMT R3, RZ, 0x7610, R3 ;  /* 0x00007610ff037816 */ /* 0x008fcc0000000003 */
[----:B------:R-:W3:Y:S04]  /*c810*/  @P3 LDG.E.U16 R3, desc[UR22][R90.64] ;  /* 0x000000165a033981 */ /* 0x000ee8000c1e1500 */
[----:B------:R-:W3:Y:S01]  /*c820*/  LDL.LU.64 R90, [R1+0x838] ;  /* 0x00083800015a7983 */ /* 0x000ee20000300a00 */
[----:B--2---:R-:W-:Y:S02]  /*c830*/  PRMT R93, RZ, 0x7610, R93 ;  /* 0x00007610ff5d7816 */ /* 0x004fe4000000005d */
[----:B------:R-:W-:-:S04]  /*c840*/  PRMT R68, RZ, 0x7610, R68 ;  /* 0x00007610ff447816 */ /* 0x000fc80000000044 */
[----:B------:R-:W2:Y:S01]  /*c850*/  @P3 LDG.E.U16 R93, desc[UR22][R80.64] ;  /* 0x00000016505d3981 */ /* 0x000ea2000c1e1500 */
[----:B------:R-:W-:Y:S02]  /*c860*/  PRMT R69, RZ, 0x7610, R69 ;  /* 0x00007610ff457816 */ /* 0x000fe40000000045 */
[----:B------:R-:W-:Y:S01]  /*c870*/  ISETP.GT.AND P4, PT, R0, 0x1d, PT ;  /* 0x0000001d0000780c */ /* 0x000fe20003f84270 */
[----:B------:R-:W2:Y:S01]  /*c880*/  @P6 LDG.E.U16 R68, desc[UR22][R72.64] ;  /* 0x0000001648446981 */ /* 0x000ea2000c1e1500 */
[----:B------:R-:W-:Y:S02]  /*c890*/  PRMT R62, RZ, 0x7610, R62 ;  /* 0x00007610ff3e7816 */ /* 0x000fe4000000003e */
[----:B------:R-:W-:Y:S01]  /*c8a0*/  PRMT R63, RZ, 0x7610, R63 ;  /* 0x00007610ff3f7816 */ /* 0x000fe2000000003f */
[----:B------:R-:W2:Y:S01]  /*c8b0*/  @P6 LDG.E.U16 R69, desc[UR22][R70.64] ;  /* 0x0000001646456981 */ /* 0x000ea2000c1e1500 */
[----:B------:R-:W-:-:S03]  /*c8c0*/  PRMT R56, RZ, 0x7610, R56 ;  /* 0x00007610ff387816 */ /* 0x000fc60000000038 */
[----:B------:R-:W2:Y:S01]  /*c8d0*/  @P6 LDG.E.U16 R62, desc[UR22][R66.64] ;  /* 0x00000016423e6981 */ /* 0x000ea2000c1e1500 */
[----:B------:R-:W-:Y:S02]  /*c8e0*/  PRMT R57, RZ, 0x7610, R57 ;  /* 0x00007610ff397816 */ /* 0x000fe40000000039 */
[----:B------:R-:W-:Y:S01]  /*c8f0*/  ISETP.GT.AND P5, PT, R0, 0x1e, PT ;  /* 0x0000001e0000780c */ /* 0x000fe20003fa4270 */
[----:B------:R-:W2:Y:S01]  /*c900*/  @P6 LDG.E.U16 R63, desc[UR22][R64.64] ;  /* 0x00000016403f6981 */ /* 0x000ea2000c1e1500 */
[----:B----4-:R-:W-:Y:S02]  /*c910*/  PRMT R74, RZ, 0x7610, R74 ;  /* 0x00007610ff4a7816 */ /* 0x010fe4000000004a */
[----:B------:R-:W-:Y:S01]  /*c920*/  PRMT R75, RZ, 0x7610, R75 ;  /* 0x00007610ff4b7816 */ /* 0x000fe2000000004b */
[----:B------:R-:W4:Y:S04]  /*c930*/  @P4 LDG.E.U16 R56, desc[UR22][R60.64] ;  /* 0x000000163c384981 */ /* 0x000f28000c1e1500 */
[----:B------:R-:W4:Y:S04]  /*c940*/  @P3 LDG.E.U16 R74, desc[UR22][R78.64] ;  /* 0x000000164e4a3981 */ /* 0x000f28000c1e1500 */
[----:B------:R-:W4:Y:S01]  /*c950*/  @P3 LDG.E.U16 R75, desc[UR22][R76.64] ;  /* 0x000000164c4b3981 */ /* 0x000f22000c1e1500 */
[----:B------:R-:W-:-:S02]  /*c960*/  PRMT R50, RZ, 0x7610, R50 ;  /* 0x00007610ff327816 */ /* 0x000fc40000000032 */
[----:B------:R-:W-:Y:S01]  /*c970*/  PRMT R51, RZ, 0x7610, R51 ;  /* 0x00007610ff337816 */ /* 0x000fe20000000033 */
[----:B------:R-:W4:Y:S01]  /*c980*/  @P4 LDG.E.U16 R57, desc[UR22][R58.64] ;  /* 0x000000163a394981 */ /* 0x000f22000c1e1500 */
[----:B------:R-:W-:-:S03]  /*c990*/  PRMT R48, RZ, 0x7610, R48 ;  /* 0x00007610ff307816 */ /* 0x000fc60000000030 */
[----:B------:R-:W4:Y:S01]  /*c9a0*/  @P4 LDG.E.U16 R50, desc[UR22][R54.64] ;  /* 0x0000001636324981 */ /* 0x000f22000c1e1500 */
[----:B------:R-:W-:-:S03]  /*c9b0*/  PRMT R49, RZ, 0x7610, R49 ;  /* 0x00007610ff317816 */ /* 0x000fc60000000031 */
[----:B------:R-:W4:Y:S01]  /*c9c0*/  @P4 LDG.E.U16 R51, desc[UR22][R52.64] ;  /* 0x0000001634334981 */ /* 0x000f22000c1e1500 */
[----:B------:R-:W-:-:S03]  /*c9d0*/  PRMT R46, RZ, 0x7610, R46 ;  /* 0x00007610ff2e7816 */ /* 0x000fc6000000002e */
[----:B------:R-:W4:Y:S01]  /*c9e0*/  @P5 LDG.E.U16 R48, desc[UR22][R12.64] ;  /* 0x000000160c305981 */ /* 0x000f22000c1e1500 */
[----:B------:R-:W-:-:S03]  /*c9f0*/  ISETP.GT.AND P2, PT, R0, 0x1f, PT ;  /* 0x0000001f0000780c */ /* 0x000fc60003f44270 */
[----:B------:R-:W4:Y:S01]  /*ca00*/  @P5 LDG.E.U16 R49, desc[UR22][R14.64] ;  /* 0x000000160e315981 */ /* 0x000f22000c1e1500 */
[----:B------:R-:W-:-:S03]  /*ca10*/  PRMT R47, RZ, 0x7610, R47 ;  /* 0x00007610ff2f7816 */ /* 0x000fc6000000002f */
        /* <DEDUP_REMOVED lines=8> */
[----:B------:R-:W4:Y:S04]  /*caa0*/  @P2 LDG.E.U16 R42, desc[UR22][R88.64] ;  /* 0x00000016582a2981 */ /* 0x000f28000c1e1500 */
[----:B---3--:R0:W-:Y:S04]  /*cab0*/  STL [R1+0x484], R3 ;  /* 0x0004840301007387 */ /* 0x0081e80000100800 */
[----:B------:R-:W3:Y:S04]  /*cac0*/  @P2 LDG.E.U16 R2, desc[UR22][R90.64] ;  /* 0x000000165a022981 */ /* 0x000ee8000c1e1500 */
[----:B0-----:R-:W3:Y:S04]  /*cad0*/  LDL.LU R3, [R1+0x830] ;  /* 0x0008300001037983 */ /* 0x001ee80000300800 */
[----:B------:R-:W3:Y:S04]  /*cae0*/  LDL.LU.64 R80, [R1+0x828] ;  /* 0x0008280001507983 */ /* 0x000ee80000300a00 */
[----:B--2---:R0:W-:Y:S01]  /*caf0*/  STL [R1+0x480], R93 ;  /* 0x0004805d01007387 */ /* 0x0041e20000100800 */
[----:B------:R-:W-:Y:S06]  /*cb00*/  BAR.SYNC.DEFER_BLOCKING 0x0 ;  /* 0x0000000000007b1d */ /* 0x000fec0000010000 */
        /* <DEDUP_REMOVED lines=31> */
[----:B------:R0:W-:Y:S04]  /*cd00*/  STL [R1+0x454], R48 ;  /* 0x0004543001007387 */ /* 0x0001e80000100800 */
[----:B0-----:R-:W2:Y:S04]  /*cd10*/  LDL.LU R48, [R1+0x77c] ;  /* 0x00077c0001307983 */ /* 0x001ea80000300800 */
[----:B------:R-:W-:Y:S04]  /*cd20*/  STL [R1+0x620], R12 ;  /* 0x0006200c01007387 */ /* 0x000fe80000100800 */
[----:B------:R-:W-:Y:S04]  /*cd30*/  STL [R1+0x61c], R13 ;  /* 0x00061c0d01007387 */ /* 0x000fe80000100800 */
        /* <DEDUP_REMOVED lines=17> */
[----:B0-----:R-:W4:Y:S04]  /*ce50*/  LDL.LU R45, [R1+0x768] ;  /* 0x00076800012d7983 */ /* 0x001f280000300800 */
[----:B------:R-:W-:Y:S04]  /*ce60*/  STL [R1+0x648], R86 ;  /* 0x0006485601007387 */ /* 0x000fe80000100800 */
[----:B------:R-:W-:Y:S04]  /*ce70*/  STL [R1+0x644], R87 ;  /* 0x0006445701007387 */ /* 0x000fe80000100800 */
[----:B------:R0:W-:Y:S04]  /*ce80*/  STL [R1+0x43c], R42 ;  /* 0x00043c2a01007387 */ /* 0x0001e80000100800 */
[----:B---3--:R1:W-:Y:S04]  /*ce90*/  STS.U16 [R3+UR9+0x8000], R43 ;  /* 0x0080002b03007988 */ /* 0x0083e80008000409 */
[----:B0-----:R-:W3:Y:S04]  /*cea0*/  LDL.LU R42, [R1+0x764] ;  /* 0x00076400012a7983 */ /* 0x001ee80000300800 */
[----:B------:R-:W-:Y:S04]  /*ceb0*/  STL [R1+0x650], R88 ;  /* 0x0006505801007387 */ /* 0x000fe80000100800 */
[----:B------:R-:W-:Y:S04]  /*cec0*/  STL [R1+0x64c], R89 ;  /* 0x00064c5901007387 */ /* 0x000fe80000100800 */
[----:B------:R-:W-:Y:S04]  /*ced0*/  STL [R1+0x680], R2 ;  /* 0x0006800201007387 */ /* 0x000fe80000100800 */
[----:B------:R-:W-:Y:S04]  /*cee0*/  STL [R1+0x658], R90 ;  /* 0x0006585a01007387 */ /* 0x000fe80000100800 */
[----:B------:R-:W-:Y:S04]  /*cef0*/  STL [R1+0x654], R91 ;  /* 0x0006545b01007387 */ /* 0x000fe80000100800 */
[----:B-1----:R-:W3:Y:S04]  /*cf00*/  LDL.LU R43, [R1+0x760] ;  /* 0x00076000012b7983 */ /* 0x002ee80000300800 */
[----:B------:R0:W-:Y:S04]  /*cf10*/  STS.U16 [R3+UR9+0xa000], R40 ;  /* 0x00a0002803007988 */ /* 0x0001e80008000409 */
[----:B------:R1:W-:Y:S04]  /*cf20*/  STS.U16 [R3+UR9+0xc000], R41 ;  /* 0x00c0002903007988 */ /* 0x0003e80008000409 */
[----:B------:R1:W-:Y:S04]  /*cf30*/  STS.U16 [R3+UR9+0xe000], R38 ;  /* 0x00e0002603007988 */ /* 0x0003e80008000409 */
[----:B0-----:R-:W3:Y:S04]  /*cf40*/  LDL.LU R40, [R1+0x75c] ;  /* 0x00075c0001287983 */ /* 0x001ee80000300800 */
[----:B-1----:R-:W3:Y:S04]  /*cf50*/  LDL.LU R41, [R1+0x758] ;  /* 0x0007580001297983 */ /* 0x002ee80000300800 */
[----:B------:R-:W3:Y:S04]  /*cf60*/  LDL.LU R38, [R1+0x754] ;  /* 0x0007540001267983 */ /* 0x000ee80000300800 */
        /* <DEDUP_REMOVED lines=15> */
[----:B0-----:R-:W3:Y:S01]  /*d060*/  LDL.LU R33, [R1+0x738] ;  /* 0x0007380001217983 */ /* 0x001ee20000300800 */
[----:B-1----:R-:W-:-:S03]  /*d070*/  LOP3.LUT R82, R3, 0x10, RZ, 0x3c, !PT ;  /* 0x0000001003527812 */ /* 0x002fc600078e3cff */
[----:B------:R0:W-:Y:S04]  /*d080*/  STS.U16 [R3+UR9+0x8c00], R31 ;  /* 0x008c001f03007988 */ /* 0x0001e80008000409 */
[----:B------:R-:W3:Y:S04]  /*d090*/  LDL.LU R30, [R1+0x734] ;  /* 0x00073400011e7983 */ /* 0x000ee80000300800 */
[----:B------:R1:W-:Y:S04]  /*d0a0*/  STS.U16 [R3+UR9+0xcc00], R28 ;  /* 0x00cc001c03007988 */ /* 0x0003e80008000409 */
[----:B0-----:R-:W3:Y:S04]  /*d0b0*/  LDL.LU R31, [R1+0x730] ;  /* 0x00073000011f7983 */ /* 0x001ee80000300800 */
[----:B------:R0:W-:Y:S04]  /*d0c0*/  STS.U16 [R3+UR9+0xec00], R29 ;  /* 0x00ec001d03007988 */ /* 0x0001e80008000409 */
[----:B-1----:R-:W3:Y:S04]  /*d0d0*/  LDL.LU R28, [R1+0x72c] ;  /* 0x00072c00011c7983 */ /* 0x002ee80000300800 */
[----:B------:R1:W-:Y:S04]  /*d0e0*/  STS.U16 [R82+UR9+0x8080], R26 ;  /* 0x0080801a52007988 */ /* 0x0003e80008000409 */
[----:B0-----:R-:W3:Y:S04]  /*d0f0*/  LDL.LU R29, [R1+0x728] ;  /* 0x00072800011d7983 */ /* 0x001ee80000300800 */
        /* <DEDUP_REMOVED lines=15> */
[----:B0-----:R-:W3:Y:S04]  /*d1f0*/  LDL.LU R21, [R1+0x708] ;  /* 0x0007080001157983 */ /* 0x001ee80000300800 */
[----:B------:R0:W-:Y:S02]  /*d200*/  STS.U16 [R82+UR9+0x8880], R83 ;  /* 0x0088805352007988 */ /* 0x0001e40008000409 */
[----:B0-----:R-:W0:Y:S01]  /*d210*/  S2R R83, SR_TID.X ;  /* 0x0000000000537919 */ /* 0x001e220000002100 */
[----:B------:R-:W-:Y:S01]  /*d220*/  PRMT R5, RZ, 0x7610, R5 ;  /* 0x00007610ff057816 */ /* 0x000fe20000000005 */
[----:B------:R-:W4:Y:S01]  /*d230*/  LDL.LU R82, [R1+0x704] ;  /* 0x0007040001527983 */ /* 0x000f220000300800 */
[----:B------:R-:W-:-:S02]  /*d240*/  PRMT R4, RZ, 0x7610, R4 ;  /* 0x00007610ff047816 */ /* 0x000fc40000000004 */
[----:B0-----:R-:W-:-:S04]  /*d250*/  LOP3.LUT R83, R83, 0x1f, RZ, 0xc0, !PT ;  /* 0x0000001f53537812 */ /* 0x001fc800078ec0ff */
[----:B------:R-:W-:Y:S02]  /*d260*/  ISETP.GE.AND P2, PT, R83, R0, PT ;  /* 0x000000005300720c */ /* 0x000fe40003f46270 */
[----:B------:R-:W4:Y:S04]  /*d270*/  LDL.LU R83, [R1+0x700] ;  /* 0x0007000001537983 */ /* 0x000f280000300800 */
[----:B------:R-:W-:Y:S04]  /*d280*/  STL [R1+0x660], R0 ;  /* 0x0006600001007387 */ /* 0x000fe80000100800 */
[----:B--2---:R-:W-:Y:S04]  /*d290*/  STL [R1+0x664], R93 ;  /* 0x0006645d01007387 */ /* 0x004fe80000100800 */
[----:B------:R0:W-:Y:S04]  /*d2a0*/  STL.S16 [R1+0x420], R5 ;  /* 0x0004200501007387 */ /* 0x0001e80000100600 */
[----:B0-----:R-:W2:Y:S01]  /*d2b0*/  LDL.LU R5, [R1+0x6fc] ;  /* 0x0006fc0001057983 */ /* 0x001ea20000300800 */
[----:B---3--:R-:W-:-:S05]  /*d2c0*/  IMAD.WIDE R20, R93, 0x2, R20 ;  /* 0x000000025d147825 */ /* 0x008fca00078e0214 */
[----:B------:R-:W3:Y:S01]  /*d2d0*/  @!P2 LDG.E.U16 R4, desc[UR22][R20.64] ;  /* 0x000000161404a981 */ /* 0x000ee2000c1e1500 */
[----:B--2---:R-:W-:-:S05]  /*d2e0*/  PRMT R5, RZ, 0x7610, R5 ;  /* 0x00007610ff057816 */ /* 0x004fca0000000005 */
[----:B------:R0:W-:Y:S04]  /*d2f0*/  STL.S16 [R1+0x418], R5 ;  /* 0x0004180501007387 */ /* 0x0001e80000100600 */
[----:B0-----:R-:W2:Y:S04]  /*d300*/  LDL.LU R5, [R1+0x6f8] ;  /* 0x0006f80001057983 */ /* 0x001ea80000300800 */
[----:B---3--:R0:W-:Y:S04]  /*d310*/  STL [R1+0x430], R4 ;  /* 0x0004300401007387 */ /* 0x0081e80000100800 */
[----:B0-----:R-:W3:Y:S04]  /*d320*/  LDL.LU R4, [R1+0x6f4] ;  /* 0x0006f40001047983 */ /* 0x001ee80000300800 */
[----:B------:R0:W-:Y:S04]  /*d330*/  STL [R1+0x66c], R20 ;  /* 0x00066c1401007387 */ /* 0x0001e80000100800 */
[----:B0-----:R0:W2:Y:S04]  /*d340*/  LDL.LU R20, [R1+0x420] ;  /* 0x0004200001147983 */ /* 0x0010a80000300800 */
[----:B------:R1:W-:Y:S04]  /*d350*/  STL [R1+0x668], R21 ;  /* 0x0006681501007387 */ /* 0x0003e80000100800 */
[----:B-1----:R0:W3:Y:S01]  /*d360*/  LDL.LU R21, [R1+0x418] ;  /* 0x0004180001157983 */ /* 0x0020e20000300800 */
[----:B------:R-:W-:Y:S01]  /*d370*/  PRMT R2, RZ, 0x7610, R2 ;  /* 0x00007610ff027816 */ /* 0x000fe20000000002 */
[----:B------:R-:W-:-:S04]  /*d380*/  IMAD.WIDE R24, R93, 0x2, R24 ;  /* 0x000000025d187825 */ /* 0x000fc800078e0218 */
[C---:B------:R-:W-:Y:S01]  /*d390*/  IMAD.WIDE R28, R93.reuse, 0x2, R28 ;  /* 0x000000025d1c7825 */ /* 0x040fe200078e021c */
[----:B------:R-:W3:Y:S03]  /*d3a0*/  @!P2 LDG.E.U16 R2, desc[UR22][R24.64] ;  /* 0x000000161802a981 */ /* 0x000ee6000c1e1500 */
[----:B------:R-:W-:-:S04]  /*d3b0*/  IMAD.WIDE R32, R93, 0x2, R32 ;  /* 0x000000025d207825 */ /* 0x000fc800078e0220 */
[----:B------:R-:W-:-:S04]  /*d3c0*/  IMAD.WIDE R80, R93, 0x2, R80 ;  /* 0x000000025d507825 */ /* 0x000fc800078e0250 */
[----:B------:R-:W-:-:S04]  /*d3d0*/  IMAD.WIDE R78, R93, 0x2, R78 ;  /* 0x000000025d4e7825 */ /* 0x000fc800078e024e */
[----:B------:R-:W-:-:S04]  /*d3e0*/  IMAD.WIDE R76, R93, 0x2, R76 ;  /* 0x000000025d4c7825 */ /* 0x000fc800078e024c */
[----:B----4-:R-:W-:-:S04]  /*d3f0*/  IMAD.WIDE R74, R93, 0x2, R74 ;  /* 0x000000025d4a7825 */ /* 0x010fc800078e024a */
        /* <DEDUP_REMOVED lines=23> */
[----:B------:R-:W-:Y:S01]  /*d570*/  IMAD.WIDE R82, R93, 0x2, R82 ;  /* 0x000000025d527825 */ /* 0x000fe200078e0252 */
[----:B------:R-:W-:Y:S02]  /*d580*/  PRMT R93, RZ, 0x7610, R93 ;  /* 0x00007610ff5d7816 */ /* 0x000fe4000000005d */
[----:B------:R-:W-:-:S04]  /*d590*/  PRMT R0, RZ, 0x7610, R0 ;  /* 0x00007610ff007816 */ /* 0x000fc80000000000 */
[----:B------:R-:W4:Y:S01]  /*d5a0*/  @!P2 LDG.E.U16 R93, desc[UR22][R36.64] ;  /* 0x00000016245da981 */ /* 0x000f22000c1e1500 */
[----:B------:R-:W-:-:S03]  /*d5b0*/  PRMT R3, RZ, 0x7610, R3 ;  /* 0x00007610ff037816 */ /* 0x000fc60000000003 */
[----:B------:R-:W4:Y:S01]  /*d5c0*/  @!P2 LDG.E.U16 R0, desc[UR22][R40.64] ;  /* 0x000000162800a981 */ /* 0x000f22000c1e1500 */
[----:B------:R-:W-:-:S03]  /*d5d0*/  PRMT R90, RZ, 0x7610, R90 ;  /* 0x00007610ff5a7816 */ /* 0x000fc6000000005a */
[----:B------:R-:W4:Y:S01]  /*d5e0*/  @!P2 LDG.E.U16 R3, desc[UR22][R44.64] ;  /* 0x000000162c03a981 */ /* 0x000f22000c1e1500 */
[----:B------:R-:W-:-:S03]  /*d5f0*/  PRMT R91, RZ, 0x7610, R91 ;  /* 0x00007610ff5b7816 */ /* 0x000fc6000000005b */
[----:B------:R-:W4:Y:S04]  /*d600*/  @!P2 LDG.E.U16 R90, desc[UR22][R48.64] ;  /* 0x00000016305aa981 */ /* 0x000f28000c1e1500 */
[----:B------:R-:W4:Y:S04]  /*d610*/  @!P2 LDG.E.U16 R91, desc[UR22][R52.64] ;  /* 0x00000016345ba981 */ /* 0x000f28000c1e1500 */
[----:B--2---:R-:W2:Y:S04]  /*d620*/  @!P2 LDG.E.U16 R20, desc[UR22][R28.64] ;  /* 0x000000161c14a981 */ /* 0x004ea8000c1e1500 */
[----:B---3--:R-:W3:Y:S04]  /*d630*/  @!P2 LDG.E.U16 R21, desc[UR22][R32.64] ;  /* 0x000000162015a981 */ /* 0x008ee8000c1e1500 */
[----:B------:R1:W-:Y:S04]  /*d640*/  STL [R1+0x428], R2 ;  /* 0x0004280201007387 */ /* 0x0003e80000100800 */
[----:B-1----:R-:W3:Y:S04]  /*d650*/  LDL.LU R2, [R1+0x500] ;  /* 0x0005000001027983 */ /* 0x002ee80000300800 */
[----:B------:R1:W-:Y:S04]  /*d660*/  STL [R1+0x674], R24 ;  /* 0x0006741801007387 */ /* 0x0003e80000100800 */
[----:B-1----:R-:W4:Y:S04]  /*d670*/  LDL.LU R24, [R1+0x508] ;  /* 0x0005080001187983 */ /* 0x002f280000300800 */
[----:B------:R1:W-:Y:S04]  /*d680*/  STL [R1+0x670], R25 ;  /* 0x0006701901007387 */ /* 0x0003e80000100800 */
[----:B-1----:R-:W4:Y:S01]  /*d690*/  LDL.LU R25, [R1+0x50c] ;  /* 0x00050c0001197983 */ /* 0x002f220000300800 */
[----:B------:R-:W-:-:S02]  /*d6a0*/  PRMT R88, RZ, 0x7610, R88 ;  /* 0x00007610ff587816 */ /* 0x000fc40000000058 */
[----:B------:R-:W-:-:S04]  /*d6b0*/  PRMT R89, RZ, 0x7610, R89 ;  /* 0x00007610ff597816 */ /* 0x000fc80000000059 */
[----:B------:R-:W4:Y:S04]  /*d6c0*/  @!P2 LDG.E.U16 R88, desc[UR22][R56.64] ;  /* 0x000000163858a981 */ /* 0x000f28000c1e1500 */
[----:B------:R-:W4:Y:S04]  /*d6d0*/  @!P2 LDG.E.U16 R89, desc[UR22][R60.64] ;  /* 0x000000163c59a981 */ /* 0x000f28000c1e1500 */
[----:B--2---:R1:W-:Y:S04]  /*d6e0*/  STL [R1+0x688], R20 ;  /* 0x0006881401007387 */ /* 0x0043e80000100800 */
[----:B-1----:R-:W2:Y:S04]  /*d6f0*/  LDL.LU R20, [R1+0x4fc] ;  /* 0x0004fc0001147983 */ /* 0x002ea80000300800 */
[----:B------:R1:W-:Y:S04]  /*d700*/  STL [R1+0x684], R28 ;  /* 0x0006841c01007387 */ /* 0x0003e80000100800 */
[----:B-1----:R-:W2:Y:S04]  /*d710*/  LDL.LU R28, [R1+0x504] ;  /* 0x00050400011c7983 */ /* 0x002ea80000300800 */
[----:B------:R1:W-:Y:S04]  /*d720*/  STL [R1+0x67c], R29 ;  /* 0x00067c1d01007387 */ /* 0x0003e80000100800 */
[----:B-1----:R-:W2:Y:S04]  /*d730*/  LDL.LU R29, [R1+0x564] ;  /* 0x00056400011d7983 */ /* 0x002ea80000300800 */
[----:B---3--:R1:W-:Y:S04]  /*d740*/  STL [R1+0x694], R21 ;  /* 0x0006941501007387 */ /* 0x0083e80000100800 */
[----:B-1----:R-:W3:Y:S04]  /*d750*/  LDL.LU R21, [R1+0x568] ;  /* 0x0005680001157983 */ /* 0x002ee80000300800 */
[----:B------:R1:W-:Y:S04]  /*d760*/  STL [R1+0x690], R32 ;  /* 0x0006902001007387 */ /* 0x0003e80000100800 */
[----:B-1----:R-:W2:Y:S04]  /*d770*/  LDL.LU R32, [R1+0x56c] ;  /* 0x00056c0001207983 */ /* 0x002ea80000300800 */
[----:B------:R1:W-:Y:S04]  /*d780*/  STL [R1+0x68c], R33 ;  /* 0x00068c2101007387 */ /* 0x0003e80000100800 */
[----:B-1----:R-:W2:Y:S04]  /*d790*/  LDL.LU R33, [R1+0x570] ;  /* 0x0005700001217983 */ /* 0x002ea80000300800 */
[----:B----4-:R1:W-:Y:S04]  /*d7a0*/  STL [R1+0x6a0], R93 ;  /* 0x0006a05d01007387 */ /* 0x0103e80000100800 */
[----:B-1----:R-:W4:Y:S04]  /*d7b0*/  LDL.LU R93, [R1+0x5c4] ;  /* 0x0005c400015d7983 */ /* 0x002f280000300800 */
[----:B------:R1:W-:Y:S04]  /*d7c0*/  STL [R1+0x69c], R36 ;  /* 0x00069c2401007387 */ /* 0x0003e80000100800 */
[----:B-1----:R-:W2:Y:S04]  /*d7d0*/  LDL.LU R36, [R1+0x5c8] ;  /* 0x0005c80001247983 */ /* 0x002ea80000300800 */
[----:B------:R1:W-:Y:S04]  /*d7e0*/  STL [R1+0x698], R37 ;  /* 0x0006982501007387 */ /* 0x0003e80000100800 */
[----:B-1----:R-:W2:Y:S04]  /*d7f0*/  LDL.LU R37, [R1+0x5cc] ;  /* 0x0005cc0001257983 */ /* 0x002ea80000300800 */
[----:B------:R1:W-:Y:S04]  /*d800*/  STL [R1+0x6ac], R0 ;  /* 0x0006ac0001007387 */ /* 0x0003e80000100800 */
[----:B-1----:R-:W2:Y:S04]  /*d810*/  LDL.LU R0, [R1+0x5d0] ;  /* 0x0005d00001007983 */ /* 0x002ea80000300800 */
[----:B------:R1:W-:Y:S04]  /*d820*/  STL [R1+0x6a8], R40 ;  /* 0x0006a82801007387 */ /* 0x0003e80000100800 */
[----:B-1----:R-:W2:Y:S04]  /*d830*/  LDL.LU R40, [R1+0x498] ;  /* 0x0004980001287983 */ /* 0x002ea80000300800 */
[----:B------:R1:W-:Y:S04]  /*d840*/  STL [R1+0x6a4], R41 ;  /* 0x0006a42901007387 */ /* 0x0003e80000100800 */
[----:B-1----:R-:W2:Y:S04]  /*d850*/  LDL R41, [R1+0x5f0] ;  /* 0x0005f00001297983 */ /* 0x002ea80000100800 */
        /* <DEDUP_REMOVED lines=8> */
[----:B------:R-:W-:Y:S04]  /*d8e0*/  STL [R1+0x6c0], R48 ;  /* 0x0006c03001007387 */ /* 0x000fe80000100800 */
[----:B------:R-:W-:Y:S04]  /*d8f0*/  STL [R1+0x6bc], R49 ;  /* 0x0006bc3101007387 */ /* 0x000fe80000100800 */
[----:B------:R-:W-:Y:S04]  /*d900*/  STL [R1+0x6d0], R91 ;  /* 0x0006d05b01007387 */ /* 0x000fe80000100800 */
[----:B------:R-:W-:Y:S04]  /*d910*/  STL [R1+0x6cc], R52 ;  /* 0x0006cc3401007387 */ /* 0x000fe80000100800 */
[----:B------:R1:W-:Y:S04]  /*d920*/  STL [R1+0x6c8], R53 ;  /* 0x0006c83501007387 */ /* 0x0003e80000100800 */
[----:B-1----:R-:W3:Y:S04]  /*d930*/  LDL R53, [R1+0x5ec] ;  /* 0x0005ec0001357983 */ /* 0x002ee80000100800 */
        /* <DEDUP_REMOVED lines=8> */
[----:B--2---:R-:W-:Y:S04]  /*d9c0*/  STS.U16 [R41+UR9+0xa880], R90 ;  /* 0x00a8805a29007988 */ /* 0x004fe80008000409 */
[----:B------:R1:W-:Y:S04]  /*d9d0*/  STS.U16 [R41+UR9+0xc880], R25 ;  /* 0x00c8801929007988 */ /* 0x0003e80008000409 */
[----:B------:R2:W-:Y:S04]  /*d9e0*/  STS.U16 [R41+UR9+0xe880], R24 ;  /* 0x00e8801829007988 */ /* 0x0005e80008000409 */
[----:B------:R-:W-:Y:S04]  /*d9f0*/  STS.U16 [R41+UR9+0x8c80], R45 ;  /* 0x008c802d29007988 */ /* 0x000fe80008000409 */
[----:B------:R-:W-:Y:S04]  /*da00*/  STS.U16 [R41+UR9+0xac80], R44 ;  /* 0x00ac802c29007988 */ /* 0x000fe80008000409 */
[----:B------:R-:W-:Y:S04]  /*da10*/  STS.U16 [R41+UR9+0xcc80], R3 ;  /* 0x00cc800329007988 */ /* 0x000fe80008000409 */
[----:B------:R-:W-:Y:S04]  /*da20*/  STS.U16 [R41+UR9+0xec80], R40 ;  /* 0x00ec802829007988 */ /* 0x000fe80008000409 */
[----:B-1----:R-:W4:Y:S04]  /*da30*/  LDL.LU R25, [R1+0x4f8] ;  /* 0x0004f80001197983 */ /* 0x002f280000300800 */
[----:B---3--:R-:W-:Y:S04]  /*da40*/  STS.U16 [R53+UR9+0x8100], R0 ;  /* 0x0081000035007988 */ /* 0x008fe80008000409 */
[----:B------:R-:W-:Y:S04]  /*da50*/  STS.U16 [R53+UR9+0xa100], R37 ;  /* 0x00a1002535007988 */ /* 0x000fe80008000409 */
[----:B------:R-:W-:Y:S04]  /*da60*/  STS.U16 [R53+UR9+0xc100], R36 ;  /* 0x00c1002435007988 */ /* 0x000fe80008000409 */
[----:B--2---:R-:W2:Y:S04]  /*da70*/  LDL.LU R24, [R1+0x494] ;  /* 0x0004940001187983 */ /* 0x004ea80000300800 */
[----:B----4-:R-:W-:Y:S04]  /*da80*/  STS.U16 [R53+UR9+0xe100], R93 ;  /* 0x00e1005d35007988 */ /* 0x010fe80008000409 */
[----:B------:R-:W-:Y:S04]  /*da90*/  STS.U16 [R53+UR9+0x8500], R33 ;  /* 0x0085002135007988 */ /* 0x000fe80008000409 */
[----:B------:R-:W3:Y:S04]  /*daa0*/  LDL.LU R56, [R1+0x490] ;  /* 0x0004900001387983 */ /* 0x000ee80000300800 */
[----:B------:R-:W-:Y:S04]  /*dab0*/  STS.U16 [R53+UR9+0xa500], R32 ;  /* 0x00a5002035007988 */ /* 0x000fe80008000409 */
[----:B------:R-:W4:Y:S04]  /*dac0*/  LDL.LU R88, [R1+0x48c] ;  /* 0x00048c0001587983 */ /* 0x000f280000300800 */
[----:B------:R-:W-:Y:S04]  /*dad0*/  STS.U16 [R53+UR9+0xc500], R21 ;  /* 0x00c5001535007988 */ /* 0x000fe80008000409 */
[----:B------:R-:W4:Y:S04]  /*dae0*/  LDL.LU R52, [R1+0x488] ;  /* 0x0004880001347983 */ /* 0x000f280000300800 */
[----:B------:R-:W-:Y:S04]  /*daf0*/  STS.U16 [R53+UR9+0xe500], R29 ;  /* 0x00e5001d35007988 */ /* 0x000fe80008000409 */
[----:B------:R-:W4:Y:S04]  /*db00*/  LDL.LU R91, [R1+0x5c0] ;  /* 0x0005c000015b7983 */ /* 0x000f280000300800 */
[----:B------:R-:W-:Y:S04]  /*db10*/  STS.U16 [R53+UR9+0x8900], R28 ;  /* 0x0089001c35007988 */ /* 0x000fe80008000409 */
[----:B------:R-:W4:Y:S04]  /*db20*/  LDL.LU R49, [R1+0x5bc] ;  /* 0x0005bc0001317983 */ /* 0x000f280000300800 */
[----:B------:R1:W-:Y:S04]  /*db30*/  STS.U16 [R53+UR9+0xa900], R2 ;  /* 0x00a9000235007988 */ /* 0x0003e80008000409 */
[----:B------:R-:W4:Y:S04]  /*db40*/  LDL.LU R48, [R1+0x5b8] ;  /* 0x0005b80001307983 */ /* 0x000f280000300800 */
[----:B-1----:R-:W4:Y:S04]  /*db50*/  LDL.LU R2, [R1+0x5b4] ;  /* 0x0005b40001027983 */ /* 0x002f280000300800 */
        /* <DEDUP_REMOVED lines=11> */
[----:B------:R-:W4:Y:S01]  /*dc10*/  LDL.LU R21, [R1+0x478] ;  /* 0x0004780001157983 */ /* 0x000f220000300800 */
[----:B------:R-:W1:Y:S03]  /*dc20*/  S2R R3, SR_TID.X ;  /* 0x0000000000037919 */ /* 0x000e660000002100 */
[----:B------:R0:W-:Y:S01]  /*dc30*/  STS.U16 [R53+UR9+0xc900], R20 ;  /* 0x00c9001435007988 */ /* 0x0001e20008000409 */
[----:B------:R-:W-:-:S03]  /*dc40*/  PRMT R86, RZ, 0x7610, R86 ;  /* 0x00007610ff567816 */ /* 0x000fc60000000056 */
[----:B------:R-:W4:Y:S04]  /*dc50*/  LDL.LU R29, [R1+0x5b0] ;  /* 0x0005b000011d7983 */ /* 0x000f280000300800 */
[----:B------:R-:W4:Y:S04]  /*dc60*/  @!P2 LDG.E.U16 R86, desc[UR22][R64.64] ;  /* 0x000000164056a981 */ /* 0x000f28000c1e1500 */
[----:B0-----:R-:W4:Y:S01]  /*dc70*/  LDL.LU R20, [R1+0x5ac] ;  /* 0x0005ac0001147983 */ /* 0x001f220000300800 */
[C---:B-1----:R-:W-:Y:S01]  /*dc80*/  IMAD.SHL.U32 R32, R3.reuse, 0x2, RZ ;  /* 0x0000000203207824 */ /* 0x042fe200078e00ff */
[----:B------:R-:W-:-:S04]  /*dc90*/  LOP3.LUT R3, R3, 0x40, RZ, 0xc0, !PT ;  /* 0x0000004003037812 */ /* 0x000fc800078ec0ff */
[----:B------:R-:W-:-:S05]  /*dca0*/  LOP3.LUT R32, R32, 0x7e, RZ, 0xc0, !PT ;  /* 0x0000007e20207812 */ /* 0x000fca00078ec0ff */
[----:B------:R-:W-:-:S05]  /*dcb0*/  IMAD R3, R3, 0x40, R32 ;  /* 0x0000004003037824 */ /* 0x000fca00078e0220 */
[----:B------:R-:W-:Y:S01]  /*dcc0*/  LOP3.LUT R3, R3, 0x30, RZ, 0x3c, !PT ;  /* 0x0000003003037812 */ /* 0x000fe200078e3cff */
[----:B------:R0:W-:Y:S04]  /*dcd0*/  STS.U16 [R53+UR9+0xe900], R25 ;  /* 0x00e9001935007988 */ /* 0x0001e80008000409 */
[----:B0-----:R-:W4:Y:S04]  /*dce0*/  LDL.LU R25, [R1+0x5a8] ;  /* 0x0005a80001197983 */ /* 0x001f280000300800 */
[----:B--2---:R0:W-:Y:S04]  /*dcf0*/  STS.U16 [R53+UR9+0x8d00], R24 ;  /* 0x008d001835007988 */ /* 0x0041e80008000409 */
[----:B0-----:R-:W2:Y:S04]  /*dd00*/  LDL.LU R24, [R1+0x5a4] ;  /* 0x0005a40001187983 */ /* 0x001ea80000300800 */
[----:B---3--:R-:W-:Y:S04]  /*dd10*/  STS.U16 [R53+UR9+0xad00], R56 ;  /* 0x00ad003835007988 */ /* 0x008fe80008000409 */
[----:B----4-:R-:W-:Y:S04]  /*dd20*/  STS.U16 [R53+UR9+0xcd00], R88 ;  /* 0x00cd005835007988 */ /* 0x010fe80008000409 */
[----:B------:R-:W-:Y:S04]  /*dd30*/  STS.U16 [R53+UR9+0xed00], R52 ;  /* 0x00ed003435007988 */ /* 0x000fe80008000409 */
[----:B------:R-:W-:Y:S04]  /*dd40*/  STS.U16 [R3+UR9+0x8180], R91 ;  /* 0x0081805b03007988 */ /* 0x000fe80008000409 */
        /* <DEDUP_REMOVED lines=9> */
[----:B0-----:R-:W3:Y:S04]  /*dde0*/  LDL.LU R2, [R1+0x550] ;  /* 0x0005500001027983 */ /* 0x001ee80000300800 */
[----:B------:R0:W-:Y:S04]  /*ddf0*/  STS.U16 [R3+UR9+0xc980], R28 ;  /* 0x00c9801c03007988 */ /* 0x0001e80008000409 */
[----:B------:R-:W-:Y:S04]  /*de00*/  STS.U16 [R3+UR9+0xe980], R37 ;  /* 0x00e9802503007988 */ /* 0x000fe80008000409 */
[----:B0-----:R-:W4:Y:S04]  /*de10*/  LDL.LU R28, [R1+0x54c] ;  /* 0x00054c00011c7983 */ /* 0x001f280000300800 */
[----:B------:R-:W4:Y:S04]  /*de20*/  LDL.LU R65, [R1+0x548] ;  /* 0x0005480001417983 */ /* 0x000f280000300800 */
        /* <DEDUP_REMOVED lines=9> */
[----:B0-----:R-:W4:Y:S04]  /*dec0*/  LDL.LU R3, [R1+0x474] ;  /* 0x0004740001037983 */ /* 0x001f280000300800 */
[----:B------:R-:W4:Y:S04]  /*ded0*/  LDL.LU R56, [R1+0x470] ;  /* 0x0004700001387983 */ /* 0x000f280000300800 */
[----:B------:R-:W4:Y:S04]  /*dee0*/  LDL.LU R88, [R1+0x46c] ;  /* 0x00046c0001587983 */ /* 0x000f280000300800 */
[----:B------:R-:W4:Y:S04]  /*def0*/  LDL.LU R91, [R1+0x468] ;  /* 0x00046800015b7983 */ /* 0x000f280000300800 */
[----:B------:R-:W4:Y:S01]  /*df00*/  LDL.LU R48, [R1+0x5a0] ;  /* 0x0005a00001307983 */ /* 0x000f220000300800 */
[----:B------:R-:W0:Y:S02]  /*df10*/  S2R R0, SR_TID.X ;  /* 0x0000000000007919 */ /* 0x000e240000002100 */
[C---:B0-----:R-:W-:Y:S01]  /*df20*/  IMAD.SHL.U32 R53, R0.reuse, 0x2, RZ ;  /* 0x0000000200357824 */ /* 0x041fe200078e00ff */
[----:B------:R-:W-:-:S04]  /*df30*/  LOP3.LUT R52, R0, 0x40, RZ, 0xc0, !PT ;  /* 0x0000004000347812 */ /* 0x000fc800078ec0ff */
[----:B------:R-:W-:-:S05]  /*df40*/  LOP3.LUT R53, R53, 0x7e, RZ, 0xc0, !PT ;  /* 0x0000007e35357812 */ /* 0x000fca00078ec0ff */
[----:B------:R-:W-:-:S05]  /*df50*/  IMAD R52, R52, 0x40, R53 ;  /* 0x0000004034347824 */ /* 0x000fca00078e0235 */
[----:B------:R-:W-:-:S05]  /*df60*/  LOP3.LUT R52, R52, 0x40, RZ, 0x3c, !PT ;  /* 0x0000004034347812 */ /* 0x000fca00078e3cff */
[----:B------:R-:W-:Y:S04]  /*df70*/  STS.U16 [R52+UR9+0x8200], R29 ;  /* 0x0082001d34007988 */ /* 0x000fe80008000409 */
[----:B------:R0:W-:Y:S04]  /*df80*/  STS.U16 [R52+UR9+0xa200], R20 ;  /* 0x00a2001434007988 */ /* 0x0001e80008000409 */
[----:B0-----:R-:W4:Y:S04]  /*df90*/  LDL.LU R20, [R1+0x458] ;  /* 0x0004580001147983 */ /* 0x001f280000300800 */
[----:B------:R0:W-:Y:S04]  /*dfa0*/  STS.U16 [R52+UR9+0xc200], R25 ;  /* 0x00c2001934007988 */ /* 0x0001e80008000409 */
[----:B0-----:R-:W4:Y:S04]  /*dfb0*/  LDL.LU R25, [R1+0x590] ;  /* 0x0005900001197983 */ /* 0x001f280000300800 */
[----:B--2---:R0:W-:Y:S04]  /*dfc0*/  STS.U16 [R52+UR9+0xe200], R24 ;  /* 0x00e2001834007988 */ /* 0x0041e80008000409 */
[----:B0-----:R-:W2:Y:S04]  /*dfd0*/  LDL.LU R24, [R1+0x58c] ;  /* 0x00058c0001187983 */ /* 0x001ea80000300800 */
[----:B---3--:R0:W-:Y:S04]  /*dfe0*/  STS.U16 [R52+UR9+0x8600], R2 ;  /* 0x0086000234007988 */ /* 0x0081e80008000409 */
[----:B0-----:R-:W3:Y:S04]  /*dff0*/  LDL.LU R2, [R1+0x588] ;  /* 0x0005880001027983 */ /* 0x001ee80000300800 */
[----:B----4-:R-:W-:Y:S04]  /*e000*/  STS.U16 [R52+UR9+0xa600], R28 ;  /* 0x00a6001c34007988 */ /* 0x010fe80008000409 */
[----:B------:R-:W-:Y:S04]  /*e010*/  STS.U16 [R52+UR9+0xc600], R65 ;  /* 0x00c6004134007988 */ /* 0x000fe80008000409 */
[----:B------:R-:W-:Y:S04]  /*e020*/  STS.U16 [R52+UR9+0xe600], R64 ;  /* 0x00e6004034007988 */ /* 0x000fe80008000409 */
[----:B------:R-:W4:Y:S04]  /*e030*/  LDL.LU R49, [R1+0x59c] ;  /* 0x00059c0001317983 */ /* 0x000f280000300800 */
[----:B------:R-:W-:Y:S04]  /*e040*/  STS.U16 [R52+UR9+0x8a00], R61 ;  /* 0x008a003d34007988 */ /* 0x000fe80008000409 */
[----:B------:R-:W2:Y:S04]  /*e050*/  LDL.LU R90, [R1+0x598] ;  /* 0x00059800015a7983 */ /* 0x000ea80000300800 */
[----:B------:R-:W-:Y:S04]  /*e060*/  STS.U16 [R52+UR9+0xaa00], R60 ;  /* 0x00aa003c34007988 */ /* 0x000fe80008000409 */
[----:B------:R-:W3:Y:S04]  /*e070*/  LDL.LU R45, [R1+0x594] ;  /* 0x00059400012d7983 */ /* 0x000ee80000300800 */
[----:B------:R-:W-:Y:S04]  /*e080*/  STS.U16 [R52+UR9+0xca00], R89 ;  /* 0x00ca005934007988 */ /* 0x000fe80008000409 */
[----:B------:R-:W3:Y:S04]  /*e090*/  LDL.LU R44, [R1+0x540] ;  /* 0x00054000012c7983 */ /* 0x000ee80000300800 */
[----:B------:R-:W-:Y:S04]  /*e0a0*/  STS.U16 [R52+UR9+0xea00], R57 ;  /* 0x00ea003934007988 */ /* 0x000fe80008000409 */
[----:B------:R-:W3:Y:S04]  /*e0b0*/  LDL.LU R41, [R1+0x53c] ;  /* 0x00053c0001297983 */ /* 0x000ee80000300800 */
[----:B------:R0:W-:Y:S04]  /*e0c0*/  STS.U16 [R52+UR9+0x8e00], R3 ;  /* 0x008e000334007988 */ /* 0x0001e80008000409 */
[----:B------:R-:W3:Y:S04]  /*e0d0*/  LDL.LU R40, [R1+0x538] ;  /* 0x0005380001287983 */ /* 0x000ee80000300800 */
[----:B------:R-:W3:Y:S01]  /*e0e0*/  LDL.LU R37, [R1+0x534] ;  /* 0x0005340001257983 */ /* 0x000ee20000300800 */
[C---:B0-----:R-:W-:Y:S01]  /*e0f0*/  IMAD.SHL.U32 R3, R0.reuse, 0x2, RZ ;  /* 0x0000000200037824 */ /* 0x041fe200078e00ff */
[----:B------:R-:W-:-:S02]  /*e100*/  LOP3.LUT R0, R0, 0x40, RZ, 0xc0, !PT ;  /* 0x0000004000007812 */ /* 0x000fc400078ec0ff */
[----:B------:R-:W3:Y:S02]  /*e110*/  LDL.LU R36, [R1+0x4d4] ;  /* 0x0004d40001247983 */ /* 0x000ee40000300800 */
[----:B------:R-:W-:Y:S02]  /*e120*/  LOP3.LUT R3, R3, 0x7e, RZ, 0xc0, !PT ;  /* 0x0000007e03037812 */ /* 0x000fe400078ec0ff */
[----:B------:R-:W3:Y:S04]  /*e130*/  LDL.LU R93, [R1+0x4d0] ;  /* 0x0004d000015d7983 */ /* 0x000ee80000300800 */
[----:B------:R-:W3:Y:S01]  /*e140*/  LDL.LU R33, [R1+0x4cc] ;  /* 0x0004cc0001217983 */ /* 0x000ee20000300800 */
[----:B------:R-:W-:-:S03]  /*e150*/  IMAD R0, R0, 0x40, R3 ;  /* 0x0000004000007824 */ /* 0x000fc600078e0203 */
[----:B------:R-:W3:Y:S04]  /*e160*/  LDL.LU R32, [R1+0x4c8] ;  /* 0x0004c80001207983 */ /* 0x000ee80000300800 */
[----:B------:R-:W3:Y:S04]  /*e170*/  LDL.LU R21, [R1+0x464] ;  /* 0x0004640001157983 */ /* 0x000ee80000300800 */
[----:B------:R-:W3:Y:S04]  /*e180*/  LDL.LU R29, [R1+0x460] ;  /* 0x00046000011d7983 */ /* 0x000ee80000300800 */
[----:B------:R-:W3:Y:S01]  /*e190*/  LDL.LU R28, [R1+0x45c] ;  /* 0x00045c00011c7983 */ /* 0x000ee20000300800 */
[----:B------:R-:W-:-:S03]  /*e1a0*/  LOP3.LUT R0, R0, 0x50, RZ, 0x3c, !PT ;  /* 0x0000005000007812 */ /* 0x000fc600078e3cff */
[----:B------:R-:W-:Y:S04]  /*e1b0*/  STS.U16 [R52+UR9+0xae00], R56 ;  /* 0x00ae003834007988 */ /* 0x000fe80008000409 */
[----:B------:R-:W-:Y:S04]  /*e1c0*/  STS.U16 [R52+UR9+0xce00], R88 ;  /* 0x00ce005834007988 */ /* 0x000fe80008000409 */
[----:B------:R-:W-:Y:S04]  /*e1d0*/  STS.U16 [R52+UR9+0xee00], R91 ;  /* 0x00ee005b34007988 */ /* 0x000fe80008000409 */
[----:B------:R0:W-:Y:S04]  /*e1e0*/  STS.U16 [R0+UR9+0x8280], R48 ;  /* 0x0082803000007988 */ /* 0x0001e80008000409 */
[----:B0-----:R-:W3:Y:S04]  /*e1f0*/  LDL R48, [R1+0x5dc] ;  /* 0x0005dc0001307983 */ /* 0x001ee80000100800 */
[----:B------:R-:W3:Y:S04]  /*e200*/  LDL.LU R64, [R1+0x584] ;  /* 0x0005840001407983 */ /* 0x000ee80000300800 */
        /* <DEDUP_REMOVED lines=10> */
[----:B----4-:R-:W-:Y:S04]  /*e2b0*/  STS.U16 [R0+UR9+0xa280], R49 ;  /* 0x00a2803100007988 */ /* 0x010fe80008000409 */
[----:B--2---:R0:W-:Y:S04]  /*e2c0*/  STS.U16 [R0+UR9+0xc280], R90 ;  /* 0x00c2805a00007988 */ /* 0x0041e80008000409 */
[----:B---3--:R-:W-:Y:S04]  /*e2d0*/  STS.U16 [R0+UR9+0xe280], R45 ;  /* 0x00e2802d00007988 */ /* 0x008fe80008000409 */
[----:B0-----:R-:W2:Y:S04]  /*e2e0*/  LDL.LU R90, [R1+0x44c] ;  /* 0x00044c00015a7983 */ /* 0x001ea80000300800 */
[----:B------:R0:W-:Y:S04]  /*e2f0*/  STS.U16 [R0+UR9+0x8680], R44 ;  /* 0x0086802c00007988 */ /* 0x0001e80008000409 */
[----:B------:R-:W3:Y:S04]  /*e300*/  LDL.LU R49, [R1+0x448] ;  /* 0x0004480001317983 */ /* 0x000ee80000300800 */
[----:B------:R-:W-:Y:S04]  /*e310*/  STS.U16 [R0+UR9+0xa680], R41 ;  /* 0x00a6802900007988 */ /* 0x000fe80008000409 */
[----:B------:R-:W4:Y:S04]  /*e320*/  LDL.LU R3, [R1+0x580] ;  /* 0x0005800001037983 */ /* 0x000f280000300800 */
        /* <DEDUP_REMOVED lines=9> */
[----:B0-----:R-:W4:Y:S04]  /*e3c0*/  LDL.LU R44, [R1+0x57c] ;  /* 0x00057c00012c7983 */ /* 0x001f280000300800 */
[----:B------:R0:W-:Y:S04]  /*e3d0*/  STS.U16 [R0+UR9+0xee80], R20 ;  /* 0x00ee801400007988 */ /* 0x0001e80008000409 */
[----:B------:R-:W4:Y:S04]  /*e3e0*/  LDL.LU R45, [R1+0x578] ;  /* 0x00057800012d7983 */ /* 0x000f280000300800 */
[----:B0-----:R-:W4:Y:S04]  /*e3f0*/  LDL.LU R0, [R1+0x574] ;  /* 0x0005740001007983 */ /* 0x001f280000300800 */
[----:B------:R-:W4:Y:S04]  /*e400*/  LDL.LU R40, [R1+0x520] ;  /* 0x0005200001287983 */ /* 0x000f280000300800 */
[----:B------:R-:W4:Y:S04]  /*e410*/  LDL.LU R41, [R1+0x51c] ;  /* 0x00051c0001297983 */ /* 0x000f280000300800 */
[----:B------:R-:W4:Y:S04]  /*e420*/  LDL.LU R93, [R1+0x518] ;  /* 0x00051800015d7983 */ /* 0x000f280000300800 */
[----:B------:R-:W4:Y:S04]  /*e430*/  LDL.LU R36, [R1+0x514] ;  /* 0x0005140001247983 */ /* 0x000f280000300800 */
[----:B------:R-:W4:Y:S04]  /*e440*/  LDL.LU R37, [R1+0x4b4] ;  /* 0x0004b40001257983 */ /* 0x000f280000300800 */
[----:B------:R-:W4:Y:S04]  /*e450*/  LDL.LU R21, [R1+0x4b0] ;  /* 0x0004b00001157983 */ /* 0x000f280000300800 */
        /* <DEDUP_REMOVED lines=8> */
[----:B------:R-:W4:Y:S04]  /*e4e0*/  LDL R29, [R1+0x5d8] ;  /* 0x0005d800011d7983 */ /* 0x000f280000100800 */
[----:B------:R-:W4:Y:S04]  /*e4f0*/  LDL.LU R24, [R1+0x430] ;  /* 0x0004300001187983 */ /* 0x000f280000300800 */
[----:B------:R-:W4:Y:S04]  /*e500*/  LDL.LU R25, [R1+0x428] ;  /* 0x0004280001197983 */ /* 0x000f280000300800 */
[----:B------:R0:W-:Y:S04]  /*e510*/  STS.U16 [R48+UR9+0xe300], R64 ;  /* 0x00e3004030007988 */ /* 0x0001e80008000409 */
[----:B------:R1:W-:Y:S04]  /*e520*/  STS.U16 [R48+UR9+0x8700], R65 ;  /* 0x0087004130007988 */ /* 0x0003e80008000409 */
[----:B------:R1:W-:Y:S04]  /*e530*/  STS.U16 [R48+UR9+0xa700], R89 ;  /* 0x00a7005930007988 */ /* 0x0003e80008000409 */
[----:B0-----:R0:W5:Y:S04]  /*e540*/  LDL.LU R64, [R1+0x6f0] ;  /* 0x0006f00001407983 */ /* 0x0011680000300800 */
[----:B-1----:R0:W5:Y:S04]  /*e550*/  LDL.LU R65, [R1+0x6ec] ;  /* 0x0006ec0001417983 */ /* 0x0021680000300800 */
[----:B------:R-:W4:Y:S04]  /*e560*/  LDL.LU R89, [R1+0x6e8] ;  /* 0x0006e80001597983 */ /* 0x000f280000300800 */
[----:B------:R1:W-:Y:S04]  /*e570*/  STS.U16 [R48+UR9+0xc700], R60 ;  /* 0x00c7003c30007988 */ /* 0x0003e80008000409 */
[----:B------:R0:W-:Y:S04]  /*e580*/  STS.U16 [R48+UR9+0xe700], R61 ;  /* 0x00e7003d30007988 */ /* 0x0001e80008000409 */
[----:B------:R0:W-:Y:S04]  /*e590*/  STS.U16 [R48+UR9+0x8b00], R88 ;  /* 0x008b005830007988 */ /* 0x0001e80008000409 */
[----:B-1----:R1:W5:Y:S04]  /*e5a0*/  LDL.LU R60, [R1+0x6e4] ;  /* 0x0006e400013c7983 */ /* 0x0023680000300800 */
[----:B0-----:R1:W5:Y:S04]  /*e5b0*/  LDL.LU R61, [R1+0x6e0] ;  /* 0x0006e000013d7983 */ /* 0x0013680000300800 */
        /* <DEDUP_REMOVED lines=9> */
[----:B-1----:R1:W5:Y:S04]  /*e650*/  LDL.LU R52, [R1+0x6cc] ;  /* 0x0006cc0001347983 */ /* 0x0023680000300800 */
[----:B0-----:R1:W5:Y:S04]  /*e660*/  LDL.LU R53, [R1+0x6c8] ;  /* 0x0006c80001357983 */ /* 0x0013680000300800 */
[----:B--2---:R0:W-:Y:S04]  /*e670*/  STS.U16 [R48+UR9+0xcf00], R90 ;  /* 0x00cf005a30007988 */ /* 0x0041e80008000409 */
[----:B---3--:R2:W-:Y:S04]  /*e680*/  STS.U16 [R48+UR9+0xef00], R49 ;  /* 0x00ef003130007988 */ /* 0x0085e80008000409 */
[----:B0-----:R-:W3:Y:S04]  /*e690*/  LDL.LU R90, [R1+0x6c4] ;  /* 0x0006c400015a7983 */ /* 0x001ee80000300800 */
[----:B--2---:R1:W5:Y:S04]  /*e6a0*/  LDL.LU R48, [R1+0x6c0] ;  /* 0x0006c00001307983 */ /* 0x0043680000300800 */
[----:B------:R1:W5:Y:S04]  /*e6b0*/  LDL.LU R49, [R1+0x6bc] ;  /* 0x0006bc0001317983 */ /* 0x0003680000300800 */
[----:B----4-:R0:W-:Y:S04]  /*e6c0*/  STS.U16 [R29+UR9+0x8380], R3 ;  /* 0x008380031d007988 */ /* 0x0101e80008000409 */
[----:B------:R2:W-:Y:S04]  /*e6d0*/  STS.U16 [R29+UR9+0xa380], R44 ;  /* 0x00a3802c1d007988 */ /* 0x0005e80008000409 */
[----:B------:R4:W-:Y:S04]  /*e6e0*/  STS.U16 [R29+UR9+0xc380], R45 ;  /* 0x00c3802d1d007988 */ /* 0x0009e80008000409 */
[----:B0-----:R-:W3:Y:S04]  /*e6f0*/  LDL.LU R3, [R1+0x6b8] ;  /* 0x0006b80001037983 */ /* 0x001ee80000300800 */
[----:B--2---:R1:W5:Y:S04]  /*e700*/  LDL.LU R44, [R1+0x6b4] ;  /* 0x0006b400012c7983 */ /* 0x0043680000300800 */
[----:B----4-:R1:W5:Y:S04]  /*e710*/  LDL.LU R45, [R1+0x6b0] ;  /* 0x0006b000012d7983 */ /* 0x0103680000300800 */
[----:B------:R0:W-:Y:S04]  /*e720*/  STS.U16 [R29+UR9+0xe380], R0 ;  /* 0x00e380001d007988 */ /* 0x0001e80008000409 */
        /* <DEDUP_REMOVED lines=22> */
[----:B----4-:R-:W2:Y:S01]  /*e890*/  LDL.LU R2, [R1+0x680] ;  /* 0x0006800001027983 */ /* 0x010ea20000300800 */
[----:B------:R-:W-:-:S02]  /*e8a0*/  PRMT R4, RZ, 0x7610, R4 ;  /* 0x00007610ff047816 */ /* 0x000fc40000000004 */
[----:B------:R-:W-:Y:S02]  /*e8b0*/  PRMT R87, RZ, 0x7610, R87 ;  /* 0x00007610ff577816 */ /* 0x000fe40000000057 */
[----:B------:R-:W-:Y:S02]  /*e8c0*/  PRMT R84, RZ, 0x7610, R84 ;  /* 0x00007610ff547816 */ /* 0x000fe40000000054 */
[----:B------:R-:W-:Y:S01]  /*e8d0*/  PRMT R85, RZ, 0x7610, R85 ;  /* 0x00007610ff557816 */ /* 0x000fe20000000055 */
[----:B------:R-:W4:Y:S01]  /*e8e0*/  @!P2 LDG.E.U16 R4, desc[UR22][R68.64] ;  /* 0x000000164404a981 */ /* 0x000f22000c1e1500 */
[----:B------:R-:W-:Y:S02]  /*e8f0*/  PRMT R18, RZ, 0x7610, R18 ;  /* 0x00007610ff127816 */ /* 0x000fe40000000012 */
[----:B------:R-:W-:Y:S01]  /*e900*/  PRMT R19, RZ, 0x7610, R19 ;  /* 0x00007610ff137816 */ /* 0x000fe20000000013 */
[----:B------:R-:W3:Y:S01]  /*e910*/  @!P2 LDG.E.U16 R87, desc[UR22][R72.64] ;  /* 0x000000164857a981 */ /* 0x000ee2000c1e1500 */
[----:B------:R-:W-:-:S02]  /*e920*/  PRMT R16, RZ, 0x7610, R16 ;  /* 0x00007610ff107816 */ /* 0x000fc40000000010 */
[----:B------:R-:W-:Y:S01]  /*e930*/  PRMT R17, RZ, 0x7610, R17 ;  /* 0x00007610ff117816 */ /* 0x000fe20000000011 */
[----:B------:R-:W3:Y:S01]  /*e940*/  @!P2 LDG.E.U16 R84, desc[UR22][R76.64] ;  /* 0x000000164c54a981 */ /* 0x000ee2000c1e1500 */
[----:B------:R-:W-:Y:S02]  /*e950*/  PRMT R14, RZ, 0x7610, R14 ;  /* 0x00007610ff0e7816 */ /* 0x000fe4000000000e */
[----:B------:R-:W-:Y:S01]  /*e960*/  PRMT R15, RZ, 0x7610, R15 ;  /* 0x00007610ff0f7816 */ /* 0x000fe2000000000f */
[----:B------:R-:W3:Y:S01]  /*e970*/  @!P2 LDG.E.U16 R85, desc[UR22][R80.64] ;  /* 0x000000165055a981 */ /* 0x000ee2000c1e1500 */
[----:B------:R-:W-:Y:S02]  /*e980*/  PRMT R12, RZ, 0x7610, R12 ;  /* 0x00007610ff0c7816 */ /* 0x000fe4000000000c */
[----:B------:R-:W-:Y:S01]  /*e990*/  PRMT R13, RZ, 0x7610, R13 ;  /* 0x00007610ff0d7816 */ /* 0x000fe2000000000d */
[----:B------:R-:W3:Y:S01]  /*e9a0*/  @!P2 LDG.E.U16 R18, desc[UR22][R22.64] ;  /* 0x000000161612a981 */ /* 0x000ee2000c1e1500 */
[----:B------:R-:W-:-:S03]  /*e9b0*/  PRMT R92, RZ, 0x7610, R92 ;  /* 0x00007610ff5c7816 */ /* 0x000fc6000000005c */
        /* <DEDUP_REMOVED lines=14> */
[----:B------:R-:W3:Y:S04]  /*eaa0*/  @!P2 LDG.E.U16 R92, desc[UR22][R54.64] ;  /* 0x00000016365ca981 */ /* 0x000ee8000c1e1500 */
[----:B------:R-:W3:Y:S04]  /*eab0*/  @!P2 LDG.E.U16 R10, desc[UR22][R58.64] ;  /* 0x000000163a0aa981 */ /* 0x000ee8000c1e1500 */
[----:B------:R-:W3:Y:S04]  /*eac0*/  @!P2 LDG.E.U16 R11, desc[UR22][R62.64] ;  /* 0x000000163e0ba981 */ /* 0x000ee8000c1e1500 */
[----:B------:R-:W3:Y:S04]  /*ead0*/  @!P2 LDG.E.U16 R8, desc[UR22][R66.64] ;  /* 0x000000164208a981 */ /* 0x000ee8000c1e1500 */
[----:B------:R-:W3:Y:S04]  /*eae0*/  @!P2 LDG.E.U16 R9, desc[UR22][R70.64] ;  /* 0x000000164609a981 */ /* 0x000ee8000c1e1500 */
[----:B------:R-:W3:Y:S04]  /*eaf0*/  @!P2 LDG.E.U16 R6, desc[UR22][R74.64] ;  /* 0x000000164a06a981 */ /* 0x000ee8000c1e1500 */
[----:B------:R-:W3:Y:S04]  /*eb00*/  @!P2 LDG.E.U16 R7, desc[UR22][R78.64] ;  /* 0x000000164e07a981 */ /* 0x000ee8000c1e1500 */
[----:B------:R-:W3:Y:S04]  /*eb10*/  @!P2 LDG.E.U16 R5, desc[UR22][R82.64] ;  /* 0x000000165205a981 */ /* 0x000ee8000c1e1500 */
[----:B--2---:R0:W-:Y:S04]  /*eb20*/  STS.U16 [R29+UR9+0xef80], R2 ;  /* 0x00ef80021d007988 */ /* 0x0041e80008000409 */
[----:B0-----:R1:W5:Y:S04]  /*eb30*/  LDL.LU R29, [R1+0x67c] ;  /* 0x00067c00011d7983 */ /* 0x0013680000300800 */
[----:B------:R-:W2:Y:S04]  /*eb40*/  LDL.LU R2, [R1+0x678] ;  /* 0x0006780001027983 */ /* 0x000ea80000300800 */
[----:B--2---:R0:W-:Y:S04]  /*eb50*/  STS.U16 [R2+UR9+0x12000], R24 ;  /* 0x0120001802007988 */ /* 0x0041e80008000409 */
[----:B------:R2:W-:Y:S04]  /*eb60*/  STS.U16 [R2+UR9+0x12200], R25 ;  /* 0x0122001902007988 */ /* 0x0005e80008000409 */
[----:B---3--:R3:W-:Y:S04]  /*eb70*/  STS.U16 [R2+UR9+0x12400], R20 ;  /* 0x0124001402007988 */ /* 0x0087e80008000409 */
[----:B0-----:R1:W5:Y:S04]  /*eb80*/  LDL.LU R24, [R1+0x674] ;  /* 0x0006740001187983 */ /* 0x0013680000300800 */
[----:B--2---:R1:W5:Y:S04]  /*eb90*/  LDL.LU R25, [R1+0x670] ;  /* 0x0006700001197983 */ /* 0x0043680000300800 */
[----:B---3--:R1:W5:Y:S04]  /*eba0*/  LDL.LU R20, [R1+0x66c] ;  /* 0x00066c0001147983 */ /* 0x0083680000300800 */
[----:B------:R0:W-:Y:S04]  /*ebb0*/  STS.U16 [R2+UR9+0x12600], R21 ;  /* 0x0126001502007988 */ /* 0x0001e80008000409 */
[----:B------:R2:W-:Y:S04]  /*ebc0*/  STS.U16 [R2+UR9+0x12800], R93 ;  /* 0x0128005d02007988 */ /* 0x0005e80008000409 */
[----:B------:R3:W-:Y:S04]  /*ebd0*/  STS.U16 [R2+UR9+0x12a00], R0 ;  /* 0x012a000002007988 */ /* 0x0007e80008000409 */
        /* <DEDUP_REMOVED lines=10> */
[----:B----4-:R2:W-:Y:S04]  /*ec80*/  STS.U16 [R2+UR9+0x13800], R4 ;  /* 0x0138000402007988 */ /* 0x0105e80008000409 */
[----:B------:R3:W-:Y:S04]  /*ec90*/  STS.U16 [R2+UR9+0x13400], R89 ;  /* 0x0134005902007988 */ /* 0x0007e80008000409 */
[----:B0-----:R1:W5:Y:S01]  /*eca0*/  LDL.LU R88, [R1+0x650] ;  /* 0x0006500001587983 */ /* 0x0013620000300800 */
[----:B--2---:R-:W-:-:S03]  /*ecb0*/  LOP3.LUT R4, R2, 0x20, RZ, 0x3c, !PT ;  /* 0x0000002002047812 */ /* 0x004fc600078e3cff */
[----:B------:R0:W-:Y:S04]  /*ecc0*/  STS.U16 [R2+UR9+0x13600], R86 ;  /* 0x0136005602007988 */ /* 0x0001e80008000409 */
[----:B---3--:R1:W5:Y:S04]  /*ecd0*/  LDL.LU R89, [R1+0x64c] ;  /* 0x00064c0001597983 */ /* 0x0083680000300800 */
[----:B------:R2:W-:Y:S04]  /*ece0*/  STS.U16 [R2+UR9+0x13a00], R87 ;  /* 0x013a005702007988 */ /* 0x0005e80008000409 */
[----:B0-----:R1:W5:Y:S04]  /*ecf0*/  LDL.LU R86, [R1+0x648] ;  /* 0x0006480001567983 */ /* 0x0013680000300800 */
[----:B------:R0:W-:Y:S04]  /*ed00*/  STS.U16 [R2+UR9+0x13c00], R84 ;  /* 0x013c005402007988 */ /* 0x0001e80008000409 */
[----:B--2---:R1:W5:Y:S04]  /*ed10*/  LDL.LU R87, [R1+0x644] ;  /* 0x0006440001577983 */ /* 0x0043680000300800 */
        /* <DEDUP_REMOVED lines=33> */
[----:B0-----:R1:W5:Y:S01]  /*ef30*/  LDL.LU R7, [R1+0x600] ;  /* 0x0006000001077983 */ /* 0x0013620000300800 */
[----:B------:R0:W-:Y:S06]  /*ef40*/  MEMBAR.ALL.CTA ;  /* 0x0000000000007992 */ /* 0x0001ec0000008000 */
[----:B0-----:R-:W0:Y:S04]  /*ef50*/  FENCE.VIEW.ASYNC.S ;  /* 0x00000000000073c6 */ /* 0x001e280000000000 */
[----:B--2---:R1:W5:Y:S04]  /*ef60*/  LDL.LU R4, [R1+0x5fc] ;  /* 0x0005fc0001047983 */ /* 0x0043680000300800 */
[----:B------:R1:W5:Y:S01]  /*ef70*/  LDL.LU R5, [R1+0x5f8] ;  /* 0x0005f80001057983 */ /* 0x0003620000300800 */
[----:B------:R-:W-:-:S04]  /*ef80*/  ULEA UR11, UR24, UR9, 0x3 ;  /* 0x00000009180b7291 */ /* 0x000fc8000f8e18ff */
[----:B------:R-:W-:Y:S01]  /*ef90*/  UIADD3 UR11, UPT, UPT, UR11, 0x14000, URZ ;  /* 0x000140000b0b7890 */ /* 0x000fe2000fffe0ff */
[----:B0-----:R-:W-:Y:S06]  /*efa0*/  BAR.SYNC.DEFER_BLOCKING 0x0 ;  /* 0x0000000000007b1d */ /* 0x001fec0000010000 */
[----:B------:R-:W-:Y:S05]  /*efb0*/  @P0 BRA `(.L_x_9) ;  /* 0x0000000000900947 */ /* 0x000fea0003800000 */
[----:B------:R-:W-:Y:S02]  /*efc0*/  UIADD3 UR25, UPT, UPT, UR8, 0x80, URZ ;  /* 0x0000008008197890 */ /* 0x000fe4000fffe0ff */
[----:B------:R-:W-:Y:S02]  /*efd0*/  UIADD3 UR42, UPT, UPT, UR8, 0x80, URZ ;  /* 0x00000080082a7890 */ /* 0x000fe4000fffe0ff */
[----:B------:R-:W-:Y:S02]  /*efe0*/  UIADD3 UR43, UPT, UPT, UR8, 0x100, URZ ;  /* 0x00000100082b7890 */ /* 0x000fe4000fffe0ff */
[----:B------:R-:W-:Y:S02]  /*eff0*/  UIADD3 UR48, UPT, UPT, UR8, 0x100, URZ ;  /* 0x0000010008307890 */ /* 0x000fe4000fffe0ff */
[----:B------:R-:W-:Y:S01]  /*f000*/  UIADD3 UR49, UPT, UPT, UR8, 0x180, URZ ;  /* 0x0000018008317890 */ /* 0x000fe2000fffe0ff */
[----:B------:R-:W-:Y:S01]  /*f010*/  UMOV UR20, 0x0 ;  /* 0x0000000000147882 */ /* 0x000fe20000000000 */
[----:B------:R-:W-:Y:S01]  /*f020*/  UMOV UR21, 0x8208010 ;  /* 0x0820801000157882 */ /* 0x000fe20000000000 */
[----:B------:R-:W-:Y:S01]  /*f030*/  UMOV UR19, 0x40004040 ;  /* 0x4000404000137882 */ /* 0x000fe20000000000 */
[----:B------:R-:W-:-:S02]  /*f040*/  UIADD3 UR54, UPT, UPT, UR8, 0x180, URZ ;  /* 0x0000018008367890 */ /* 0x000fc4000fffe0ff */
[----:B------:R0:W-:Y:S01]  /*f050*/  UTCHMMA gdesc[UR18], gdesc[UR16], tmem[UR8], tmem[UR20], idesc[UR21], UPT ;  /* 0x00ff1410120075ea */ /* 0x0001e2000b800008 */
[----:B------:R-:W-:Y:S01]  /*f060*/  UMOV UR38, 0x0 ;  /* 0x0000000000267882 */ /* 0x000fe20000000000 */
[----:B------:R-:W-:Y:S01]  /*f070*/  UMOV UR39, 0x8208010 ;  /* 0x0820801000277882 */ /* 0x000fe20000000000 */
[----:B------:R-:W-:Y:S01]  /*f080*/  UMOV UR40, 0x0 ;  /* 0x0000000000287882 */ /* 0x000fe20000000000 */
[----:B------:R-:W-:Y:S01]  /*f090*/  UMOV UR41, 0x8208010 ;  /* 0x0820801000297882 */ /* 0x000fe20000000000 */
[----:B------:R-:W-:Y:S01]  /*f0a0*/  UMOV UR44, 0x0 ;  /* 0x00000000002c7882 */ /* 0x000fe20000000000 */
[----:B------:R-:W-:Y:S01]  /*f0b0*/  UMOV UR45, 0x8208010 ;  /* 0x08208010002d7882 */ /* 0x000fe20000000000 */
[----:B------:R0:W-:Y:S01]  /*f0c0*/  UTCHMMA gdesc[UR12], gdesc[UR14], tmem[UR8], tmem[UR38], idesc[UR39], UPT ;  /* 0x00ff260e0c0075ea */ /* 0x0001e2000b800008 */
        /* <DEDUP_REMOVED lines=8> */
[----:B------:R-:W-:Y:S01]  /*f150*/  UMOV UR6, UR11 ;  /* 0x0000000b00067c82 */ /* 0x000fe20008000000 */
[----:B------:R-:W-:Y:S01]  /*f160*/  UMOV UR7, URZ ;  /* 0x000000ff00077c82 */ /* 0x000fe20008000000 */
[----:B------:R0:W-:Y:S01]  /*f170*/  UTCHMMA gdesc[UR30], gdesc[UR16], tmem[UR43], tmem[UR46], idesc[UR47], UPT ;  /* 0x00ff2e101e0075ea */ /* 0x0001e2000b80002b */
[----:B------:R-:W-:Y:S01]  /*f180*/  UMOV UR56, 0x0 ;  /* 0x0000000000387882 */ /* 0x000fe20000000000 */
[----:B------:R-:W-:Y:S01]  /*f190*/  UMOV UR57, 0x8208010 ;  /* 0x0820801000397882 */ /* 0x000fe20000000000 */
[----:B------:R0:W-:Y:S01]  /*f1a0*/  UTCHMMA gdesc[UR32], gdesc[UR14], tmem[UR48], tmem[UR50], idesc[UR51], UPT ;  /* 0x00ff320e200075ea */ /* 0x0001e2000b800030 */
[----:B------:R-:W-:Y:S01]  /*f1b0*/  UMOV UR4, UR6 ;  /* 0x0000000600047c82 */ /* 0x000fe20008000000 */
[----:B------:R0:W-:Y:S01]  /*f1c0*/  UTCHMMA gdesc[UR34], gdesc[UR16], tmem[UR49], tmem[UR52], idesc[UR53], UPT ;  /* 0x00ff3410220075ea */ /* 0x0001e2000b800031 */
[----:B------:R0:W-:Y:S01]  /*f1d0*/  UTCHMMA gdesc[UR36], gdesc[UR14], tmem[UR54], tmem[UR56], idesc[UR57], UPT ;  /* 0x00ff380e240075ea */ /* 0x0001e2000b800036 */
[----:B------:R0:W-:Y:S01]  /*f1e0*/  UTCBAR [UR4], URZ ;  /* 0x000000ff040073e9 */ /* 0x0001e200080000ff */
[----:B------:R-:W-:Y:S01]  /*f1f0*/  NOP ;  /* 0x0000000000007918 */ /* 0x000fe20000000000 */
.L_x_9:
[----:B------:R2:W-:Y:S04]  /*f200*/  STL [R1+0x5f8], R2 ;  /* 0x0005f80201007387 */ /* 0x0005e80000100800 */
[----:B--2---:R-:W2:Y:S01]  /*f210*/  LDL.LU R2, [R1+0x434] ;  /* 0x0004340001027983 */ /* 0x004ea20000300800 */
[----:B------:R-:W-:-:S04]  /*f220*/  UIADD3 UR24, UPT, UPT, UR24, 0x1, URZ ;  /* 0x0000000118187890 */ /* 0x000fc8000fffe0ff */
[----:B------:R-:W-:-:S04]  /*f230*/  UISETP.GT.AND UP1, UPT, UR24, 0x1, UPT ;  /* 0x000000011800788c */ /* 0x000fc8000bf24270 */
[----:B0-----:R-:W-:Y:S02]  /*f240*/  USEL UR4, URZ, 0x1, !UP1 ;  /* 0x00000001ff047887 */ /* 0x001fe4000c800000 */
[----:B------:R-:W-:Y:S01]  /*f250*/  USEL UR24, UR24, URZ, !UP1 ;  /* 0x000000ff18187287 */ /* 0x000fe2000c800000 */
[----:B--2---:R-:W-:-:S05]  /*f260*/  VIADD R2, R2, 0xffffffff ;  /* 0xffffffff02027836 */ /* 0x004fca0000000000 */
[----:B------:R0:W-:Y:S01]  /*f270*/  STL [R1+0x434], R2 ;  /* 0x0004340201007387 */ /* 0x0001e20000100800 */
[----:B------:R-:W-:-:S03]  /*f280*/  ISETP.NE.U32.AND P2, PT, R2, RZ, PT ;  /* 0x000000ff0200720c */ /* 0x000fc60003f45070 */
[----:B0-----:R2:W5:Y:S01]  /*f290*/  LDL.LU R2, [R1+0x5f8] ;  /* 0x0005f80001027983 */ /* 0x0015620000300800 */
[----:B------:R-:W-:Y:S01]  /*f2a0*/  ULOP3.LUT UR6, UR5, UR4, URZ, 0x3c, !UPT ;  /* 0x0000000405067292 */ /* 0x000fe2000f8e3cff */
[----:B-----5:R-:W-:Y:S02]  /*f2b0*/  VIADD R0, R0, 0xffffffe0 ;  /* 0xffffffe000007836 */ /* 0x020fe40000000000 */
[----:B------:R-:W-:-:S04]  /*f2c0*/  UMOV UR4, UR5 ;  /* 0x0000000500047c82 */ /* 0x000fc80008000000 */
[----:B------:R-:W-:Y:S02]  /*f2d0*/  UMOV UR5, UR6 ;  /* 0x0000000600057c82 */ /* 0x000fe40008000000 */
[----:B--2---:R-:W-:Y:S05]  /*f2e0*/  @P2 BRA `(.L_x_10) ;  /* 0xffffff8c00e02947 */ /* 0x004fea000383ffff */
.L_x_7:
[----:B------:R-:W2:Y:S02]  /*f2f0*/  LDL.LU R93, [R1+0x5f4] ;  /* 0x0005f400015d7983 */ /* 0x000ea40000300800 */
[----:B--2---:R-:W-:-:S13]  /*f300*/  ISETP.GE.AND P0, PT, R93, 0x20, PT ;  /* 0x000000205d00780c */ /* 0x004fda0003f06270 */
[----:B------:R-:W-:Y:S05]  /*f310*/  @!P0 BRA `(.L_x_11) ;  /* 0x0000000000108947 */ /* 0x000fea0003800000 */
[----:B------:R-:W-:-:S06]  /*f320*/  USHF.L.U32 UR4, UR4, 0x1f, URZ ;  /* 0x0000001f04047899 */ /* 0x000fcc00080006ff */
[----:B------:R-:W-:-:S04]  /*f330*/  IMAD.U32 R0, RZ, RZ, UR4 ;  /* 0x00000004ff007e24 */ /* 0x000fc8000f8e00ff */
[----:B------:R-:W0:Y:S02]  /*f340*/  SYNCS.PHASECHK.TRANS64.TRYWAIT P0, [UR11], R0 ;  /* 0x00000000ff0075a7 */ /* 0x000e24000800110b */
[----:B0-----:R-:W-:Y:S05]  /*f350*/  @!P0 BRA `(.L_x_12) ;  /* 0x0000012800488947 */ /* 0x001fea0003800000 */
.L_x_11:
[----:B------:R-:W-:Y:S01]  /*f360*/  STL [R1+0x868], R65 ;  /* 0x0008684101007387 */ /* 0x000fe20000100800 */
[----:B------:R-:W0:Y:S03]  /*f370*/  LDCU.128 UR16, c[0x0][0x390] ;  /* 0x00007200ff1077ac */ /* 0x000e260008000c00 */
[----:B------:R-:W-:Y:S01]  /*f380*/  STL [R1+0x864], R62 ;  /* 0x0008643e01007387 */ /* 0x000fe20000100800 */
[----:B------:R-:W2:Y:S03]  /*f390*/  LDCU.64 UR32, c[0x0][0x398] ;  /* 0x00007300ff2077ac */ /* 0x000ea60008000a00 */
[----:B------:R-:W-:Y:S01]  /*f3a0*/  STL [R1+0x860], R59 ;  /* 0x0008603b01007387 */ /* 0x000fe20000100800 */
[----:B------:R-:W3:Y:S03]  /*f3b0*/  LDCU UR30, c[0x0][0x3b8] ;  /* 0x00007700ff1e77ac */ /* 0x000ee60008000800 */
[----:B------:R-:W-:Y:S01]  /*f3c0*/  STL [R1+0x86c], R59 ;  /* 0x00086c3b01007387 */ /* 0x000fe20000100800 */
[----:B------:R-:W4:Y:S03]  /*f3d0*/  LDCU.64 UR4, c[0x0][0x398] ;  /* 0x00007300ff0477ac */ /* 0x000f260008000a00 */
[----:B------:R-:W-:Y:S01]  /*f3e0*/  STL [R1+0x878], R59 ;  /* 0x0008783b01007387 */ /* 0x000fe20000100800 */
[----:B------:R-:W5:Y:S03]  /*f3f0*/  LDCU.64 UR12, c[0x0][0x398] ;  /* 0x00007300ff0c77ac */ /* 0x000f660008000a00 */
[----:B------:R-:W-:Y:S01]  /*f400*/  STL [R1+0x884], R59 ;  /* 0x0008843b01007387 */ /* 0x000fe20000100800 */
[----:B------:R-:W1:Y:S03]  /*f410*/  LDCU.64 UR28, c[0x0][0x398] ;  /* 0x00007300ff1c77ac */ /* 0x000e660008000a00 */
[----:B------:R-:W-:Y:S01]  /*f420*/  STL [R1+0x890], R59 ;  /* 0x0008903b01007387 */ /* 0x000fe20000100800 */
[----:B------:R-:W0:Y:S03]  /*f430*/  LDCU.64 UR26, c[0x0][0x398] ;  /* 0x00007300ff1a77ac */ /* 0x000e260008000a00 */
        /* <DEDUP_REMOVED lines=9> */
[----:B------:R-:W0:Y:S03]  /*f4d0*/  LDCU UR40, c[0x0][0x398] ;  /* 0x00007300ff2877ac */ /* 0x000e260008000800 */
        /* <DEDUP_REMOVED lines=49> */
[----:B------:R-:W0:Y:S01]  /*f7f0*/  LDCU UR71, c[0x0][0x398] ;  /* 0x00007300ff4777ac */ /* 0x000e220008000800 */
[----:B------:R-:W-:Y:S06]  /*f800*/  BAR.SYNC.DEFER_BLOCKING 0x0 ;  /* 0x0000000000007b1d */ /* 0x000fec0000010000 */
[----:B------:R-:W0:Y:S01]  /*f810*/  LDCU UR46, c[0x0][0x398] ;  /* 0x00007300ff2e77ac */ /* 0x000e220008000800 */
        /* <DEDUP_REMOVED lines=9> */
[----:B------:R-:W0:Y:S01]  /*f8b0*/  @!P1 SYNCS.CCTL.IV [UR9+0x14000] ;  /* 0x01400000ff0099b1 */ /* 0x000e220008000009 */
[----:B------:R-:W0:Y:S02]  /*f8c0*/  LDCU UR35, c[0x0][0x398] ;  /* 0x00007300ff2377ac */ /* 0x000e240008000800 */
        /* <DEDUP_REMOVED lines=26> */
[----:B------:R-:W-:Y:S04]  /*fa70*/  STL [R1+0x6a8], R74 ;  /* 0x0006a84a01007387 */ /* 0x000fe80000100800 */
[----:B------:R-:W-:Y:S04]  /*fa80*/  STL [R1+0x6a4], R73 ;  /* 0x0006a44901007387 */ /* 0x000fe80000100800 */
[----:B------:R-:W-:Y:S04]  /*fa90*/  STL [R1+0x6a0], R72 ;  /* 0x0006a04801007387 */ /* 0x000fe80000100800 */
[----:B------:R-:W-:Y:S04]  /*faa0*/  STL [R1+0x69c], R71 ;  /* 0x00069c4701007387 */ /* 0x000fe80000100800 */
[----:B------:R-:W-:Y:S04]  /*fab0*/  STL [R1+0x698], R70 ;  /* 0x0006984601007387 */ /* 0x000fe80000100800 */
[----:B------:R-:W-:Y:S04]  /*fac0*/  STL [R1+0x694], R69 ;  /* 0x0006944501007387 */ /* 0x000fe80000100800 */
[----:B------:R1:W-:Y:S01]  /*fad0*/  STL [R1+0x690], R68 ;  /* 0x0006904401007387 */ /* 0x0003e20000100800 */
[----:B0-----:R-:W-:Y:S06]  /*fae0*/  BAR.SYNC.DEFER_BLOCKING 0x0 ;  /* 0x0000000000007b1d */ /* 0x001fec0000010000 */
[----:B-1----:R-:W0:Y:S01]  /*faf0*/  LDTM.x64 R28, tmem[UR10] ;  /* 0x0000000a001c79ee */ /* 0x002e220008340000 */
[----:B------:R-:W-:Y:S04]  /*fb00*/  STL [R1+0x678], R3 ;  /* 0x0006780301007387 */ /* 0x000fe80000100800 */
[----:B------:R-:W-:Y:S04]  /*fb10*/  STL [R1+0x680], R3 ;  /* 0x0006800301007387 */ /* 0x000fe80000100800 */
[----:B------:R-:W-:Y:S04]  /*fb20*/  STL [R1+0x688], R3 ;  /* 0x0006880301007387 */ /* 0x000fe80000100800 */
[----:B------:R-:W-:Y:S01]  /*fb30*/  STL [R1+0x720], R3 ;  /* 0x0007200301007387 */ /* 0x000fe20000100800 */
[----:B------:R-:W1:Y:S03]  /*fb40*/  @!P1 SYNCS.CCTL.IV [UR9+0x14008] ;  /* 0x01400800ff0099b1 */ /* 0x000e660008000009 */
[----:B------:R-:W-:Y:S01]  /*fb50*/  STL [R1+0x674], R0 ;  /* 0x0006740001007387 */ /* 0x000fe20000100800 */
[----:B------:R-:W1:Y:S03]  /*fb60*/  LDCU UR9, c[0x0][0x398] ;  /* 0x00007300ff0977ac */ /* 0x000e660008000800 */
[----:B------:R-:W-:Y:S01]  /*fb70*/  STL [R1+0x724], R0 ;  /* 0x0007240001007387 */ /* 0x000fe20000100800 */
[----:B0-----:R-:W-:-:S03]  /*fb80*/  IMAD.MOV.U32 R9, RZ, RZ, R88 ;  /* 0x000000ffff097224 */ /* 0x001fc600078e0058 */
[----:B------:R-:W-:Y:S01]  /*fb90*/  STL.64 [R1+0x200], R28 ;  /* 0x0002001c01007387 */ /* 0x000fe20000100a00 */
[----:B------:R-:W-:-:S03]  /*fba0*/  IMAD.MOV.U32 R27, RZ, RZ, R87 ;  /* 0x000000ffff1b7224 */ /* 0x000fc600078e0057 */
        /* <DEDUP_REMOVED lines=11> */
[----:B------:R-:W-:Y:S04]  /*fc60*/  STL.64 [R1+0x260], R52 ;  /* 0x0002603401007387 */ /* 0x000fe80000100a00 */
[----:B------:R-:W-:Y:S04]  /*fc70*/  STL.64 [R1+0x268], R54 ;  /* 0x0002683601007387 */ /* 0x000fe80000100a00 */
[----:B------:R-:W-:Y:S01]  /*fc80*/  STL.64 [R1+0x270], R56 ;  /* 0x0002703801007387 */ /* 0x000fe20000100a00 */
[----:B0-----:R-:W-:-:S03]  /*fc90*/  IMAD.MOV.U32 R50, RZ, RZ, R86 ;  /* 0x000000ffff327224 */ /* 0x001fc600078e0056 */
[----:B------:R-:W-:Y:S04]  /*fca0*/  STL.64 [R1+0x278], R58 ;  /* 0x0002783a01007387 */ /* 0x000fe80000100a00 */
[----:B------:R-:W-:Y:S04]  /*fcb0*/  STL.64 [R1+0x280], R60 ;  /* 0x0002803c01007387 */ /* 0x000fe80000100a00 */
[----:B------:R0:W-:Y:S04]  /*fcc0*/  STL.64 [R1+0x288], R62 ;  /* 0x0002883e01007387 */ /* 0x0001e80000100a00 */
[----:B------:R-:W-:Y:S04]  /*fcd0*/  STL.64 [R1+0x290], R64 ;  /* 0x0002904001007387 */ /* 0x000fe80000100a00 */
[----:B------:R0:W-:Y:S04]  /*fce0*/  STL.64 [R1+0x298], R66 ;  /* 0x0002984201007387 */ /* 0x0001e80000100a00 */
        /* <DEDUP_REMOVED lines=10> */
[----:B------:R1:W-:Y:S04]  /*fd90*/  STL.64 [R1+0x2f8], R90 ;  /* 0x0002f85a01007387 */ /* 0x0003e80000100a00 */
[----:B0-----:R-:W2:Y:S04]  /*fda0*/  LDL.LU R62, [R1+0x2e4] ;  /* 0x0002e400013e7983 */ /* 0x001ea80000300800 */
[----:B------:R-:W2:Y:S04]  /*fdb0*/  LDL.LU R53, [R1+0x2e0] ;  /* 0x0002e00001357983 */ /* 0x000ea80000300800 */
[----:B------:R-:W2:Y:S04]  /*fdc0*/  LDL.LU R38, [R1+0x2dc] ;  /* 0x0002dc0001267983 */ /* 0x000ea80000300800 */
[----:B------:R-:W2:Y:S04]  /*fdd0*/  LDL.LU R30, [R1+0x2d8] ;  /* 0x0002d800011e7983 */ /* 0x000ea80000300800 */
[----:B------:R-:W2:Y:S04]  /*fde0*/  LDL.LU R21, [R1+0x2d4] ;  /* 0x0002d40001157983 */ /* 0x000ea80000300800 */
[----:B------:R-:W2:Y:S04]  /*fdf0*/  LDL.LU R12, [R1+0x2d0] ;  /* 0x0002d000010c7983 */ /* 0x000ea80000300800 */
[----:B------:R-:W2:Y:S04]  /*fe00*/  LDL.LU R66, [R1+0x2b0] ;  /* 0x0002b00001427983 */ /* 0x000ea80000300800 */
        /* <DEDUP_REMOVED lines=20> */
[----:B------:R-:W5:Y:S04]  /*ff50*/  LDL.LU R7, [R1+0x260] ;  /* 0x0002600001077983 */ /* 0x000f680000300800 */
[----:B------:R-:W5:Y:S04]  /*ff60*/  LDL.LU R4, [R1+0x25c] ;  /* 0x00025c0001047983 */ /* 0x000f680000300800 */
[----:B------:R-:W5:Y:S04]  /*ff70*/  LDL.LU R92, [R1+0x224] ;  /* 0x00022400015c7983 */ /* 0x000f680000300800 */
[----:B-1----:R-:W5:Y:S04]  /*ff80*/  LDL.LU R91, [R1+0x210] ;  /* 0x00021000015b7983 */ /* 0x002f680000300800 */
[----:B------:R-:W5:Y:S04]  /*ff90*/  LDL.LU R90, [R1+0x20c] ;  /* 0x00020c00015a7983 */ /* 0x000f680000300800 */
[----:B------:R-:W5:Y:S04]  /*ffa0*/  LDL.LU R89, [R1+0x208] ;  /* 0x0002080001597983 */ /* 0x000f680000300800 */
        /* <DEDUP_REMOVED lines=30> */
[----:B-----5:R-:W-:Y:S04]  /*10190*/  STL [R1+0x92c], R7 ;  /* 0x00092c0701007387 */ /* 0x020fe80000100800 */
[----:B------:R0:W-:Y:S04]  /*101a0*/  STL [R1+0x928], R4 ;  /* 0x0009280401007387 */ /* 0x0001e80000100800 */
[----:B------:R-:W-:Y:S04]  /*101b0*/  STL [R1+0x7a0], R92 ;  /* 0x0007a05c01007387 */ /* 0x000fe80000100800 */
[----:B------:R-:W-:Y:S01]  /*101c0*/  STL [R1+0x76c], R91 ;  /* 0x00076c5b01007387 */ /* 0x000fe20000100800 */
[----:B0-----:R-:W0:Y:S03]  /*101d0*/  LDTM.x64 R4, tmem[UR10+0x40] ;  /* 0x0000400a000479ee */ /* 0x001e260008340000 */
[----:B------:R-:W-:Y:S04]  /*101e0*/  STL [R1+0x764], R90 ;  /* 0x0007645a01007387 */ /* 0x000fe80000100800 */
[----:B------:R-:W-:Y:S04]  /*101f0*/  STL [R1+0x75c], R89 ;  /* 0x00075c5901007387 */ /* 0x000fe80000100800 */
[----:B0-----:R-:W-:Y:S01]  /*10200*/  STL.64 [R1+0x160], R28 ;  /* 0x0001601c01007387 */ /* 0x001fe20000100a00 */
[----:B------:R-:W-:-:S02]  /*10210*/  IMAD.MOV.U32 R93, RZ, RZ, R25 ;  /* 0x000000ffff5d7224 */ /* 0x000fc400078e0019 */
[----:B------:R-:W-:Y:S01]  /*10220*/  IMAD.MOV.U32 R85, RZ, RZ, R22 ;  /* 0x000000ffff557224 */ /* 0x000fe200078e0016 */
[----:B------:R-:W-:Y:S01]  /*10230*/  STL.64 [R1+0x168], R30 ;  /* 0x0001681e01007387 */ /* 0x000fe20000100a00 */
[----:B------:R-:W-:Y:S02]  /*10240*/  IMAD.MOV.U32 R82, RZ, RZ, R19 ;  /* 0x000000ffff527224 */ /* 0x000fe400078e0013 */
[----:B------:R-:W-:Y:S01]  /*10250*/  IMAD.MOV.U32 R79, RZ, RZ, R16 ;  /* 0x000000ffff4f7224 */ /* 0x000fe200078e0010 */
[----:B------:R-:W-:Y:S01]  /*10260*/  STL.64 [R1+0x170], R32 ;  /* 0x0001702001007387 */ /* 0x000fe20000100a00 */
[----:B------:R-:W-:Y:S02]  /*10270*/  IMAD.MOV.U32 R76, RZ, RZ, R13 ;  /* 0x000000ffff4c7224 */ /* 0x000fe400078e000d */
[----:B------:R-:W-:Y:S01]  /*10280*/  IMAD.MOV.U32 R73, RZ, RZ, R10 ;  /* 0x000000ffff497224 */ /* 0x000fe200078e000a */
[----:B------:R-:W-:Y:S01]  /*10290*/  STL.64 [R1+0x178], R34 ;  /* 0x0001782201007387 */ /* 0x000fe20000100a00 */
        /* <DEDUP_REMOVED lines=34> */
[----:B0-----:R-:W2:Y:S04]  /*104c0*/  LDL.LU R63, [R1+0x97c] ;  /* 0x00097c00013f7983 */ /* 0x001ea80000300800 */
[----:B------:R-:W3:Y:S04]  /*104d0*/  LDL.LU R60, [R1+0x978] ;  /* 0x00097800013c7983 */ /* 0x000ee80000300800 */
[----:B------:R-:W4:Y:S04]  /*104e0*/  LDL.LU R57, [R1+0x974] ;  /* 0x0009740001397983 */ /* 0x000f280000300800 */
[----:B------:R-:W5:Y:S04]  /*104f0*/  LDL.LU R54, [R1+0x970] ;  /* 0x0009700001367983 */ /* 0x000f680000300800 */
        /* <DEDUP_REMOVED lines=21> */
[----:B--2---:R-:W-:Y:S04]  /*10650*/  STL.64 [R1+0x920], R62 ;  /* 0x0009203e01007387 */ /* 0x004fe80000100a00 */
[----:B---3--:R-:W-:Y:S04]  /*10660*/  STL [R1+0x91c], R60 ;  /* 0x00091c3c01007387 */ /* 0x008fe80000100800 */
[----:B----4-:R-:W-:Y:S04]  /*10670*/  STL [R1+0x918], R57 ;  /* 0x0009183901007387 */ /* 0x010fe80000100800 */
[----:B-----5:R-:W-:Y:S04]  /*10680*/  STL [R1+0x914], R54 ;  /* 0x0009143601007387 */ /* 0x020fe80000100800 */
        /* <DEDUP_REMOVED lines=19> */
[----:B------:R-:W2:Y:S04]  /*107c0*/  LDL.LU R91, [R1+0x2b8] ;  /* 0x0002b800015b7983 */ /* 0x000ea80000300800 */
[----:B------:R-:W3:Y:S04]  /*107d0*/  LDL.LU R92, [R1+0x2b4] ;  /* 0x0002b400015c7983 */ /* 0x000ee80000300800 */
        /* <DEDUP_REMOVED lines=10> */
[----:B------:R1:W-:Y:S01]  /*10880*/  STL [R1+0x784], R77 ;  /* 0x0007844d01007387 */ /* 0x0003e20000100800 */
[----:B0-----:R-:W0:Y:S03]  /*10890*/  LDTM.x64 R4, tmem[UR10+0x80] ;  /* 0x0000800a000479ee */ /* 0x001e260008340000 */
[----:B-1----:R-:W4:Y:S04]  /*108a0*/  LDL.LU R77, [R1+0x2bc] ;  /* 0x0002bc00014d7983 */ /* 0x002f280000300800 */
        /* <DEDUP_REMOVED lines=12> */
[----:B-1----:R-:W5:Y:S04]  /*10970*/  LDL.LU R83, [R1+0x2c0] ;  /* 0x0002c00001537983 */ /* 0x002f680000300800 */
[----:B------:R-:W-:Y:S04]  /*10980*/  STL [R1+0x740], R84 ;  /* 0x0007405401007387 */ /* 0x000fe80000100800 */
[----:B------:R-:W-:Y:S04]  /*10990*/  STL [R1+0x7d0], R84 ;  /* 0x0007d05401007387 */ /* 0x000fe80000100800 */
[----:B------:R-:W-:Y:S04]  /*109a0*/  STL [R1+0x73c], R85 ;  /* 0x00073c5501007387 */ /* 0x000fe80000100800 */
[----:B------:R1:W-:Y:S04]  /*109b0*/  STL [R1+0x7c8], R85 ;  /* 0x0007c85501007387 */ /* 0x0003e80000100800 */
[----:B-1----:R-:W2:Y:S04]  /*109c0*/  LDL.LU R85, [R1+0x2c4] ;  /* 0x0002c40001557983 */ /* 0x002ea80000300800 */
        /* <DEDUP_REMOVED lines=10> */
[----:B0-----:R-:W-:Y:S04]  /*10a70*/  STL.64 [R1], R4 ;  /* 0x0000000401007387 */ /* 0x001fe80000100a00 */
        /* <DEDUP_REMOVED lines=30> */
[----:B------:R1:W-:Y:S04]  /*10c60*/  STL.64 [R1+0xf0], R64 ;  /* 0x0000f04001007387 */ /* 0x0003e80000100a00 */
[----:B------:R1:W-:Y:S04]  /*10c70*/  STL [R1+0xf8], R66 ;  /* 0x0000f84201007387 */ /* 0x0003e80000100800 */
[----:B0-----:R-:W2:Y:S04]  /*10c80*/  LDL.LU.64 R62, [R1+0x920] ;  /* 0x00092000013e7983 */ /* 0x001ea80000300a00 */
        /* <DEDUP_REMOVED lines=8> */
[----:B------:R-:W2:Y:S04]  /*10d10*/  LDL.LU.64 R38, [R1+0x8f8] ;  /* 0x0008f80001267983 */ /* 0x000ea80000300a00 */
        /* <DEDUP_REMOVED lines=18> */
[----:B-1----:R-:W2:Y:S04]  /*10e40*/  LDL.LU R65, [R1+0xe4] ;  /* 0x0000e40001417983 */ /* 0x002ea80000300800 */
        /* <DEDUP_REMOVED lines=8> */
[----:B------:R-:W5:Y:S04]  /*10ed0*/  LDL.LU R84, [R1+0xc0] ;  /* 0x0000c00001547983 */ /* 0x000f680000300800 */
[----:B------:R-:W4:Y:S04]  /*10ee0*/  LDL.LU R79, [R1+0xbc] ;  /* 0x0000bc00014f7983 */ /* 0x000f280000300800 */
[----:B------:R-:W2:Y:S04]  /*10ef0*/  LDL.LU R75, [R1+0xb8] ;  /* 0x0000b800014b7983 */ /* 0x000ea80000300800 */
[----:B------:R-:W3:Y:S04]  /*10f00*/  LDL.LU R71, [R1+0xb4] ;  /* 0x0000b40001477983 */ /* 0x000ee80000300800 */
        /* <DEDUP_REMOVED lines=42> */
[----:B------:R0:W3:Y:S04]  /*111b0*/  LDL.LU R59, [R1+0x8b4] ;  /* 0x0008b400013b7983 */ /* 0x0000e80000300800 */
[----:B--2---:R1:W-:Y:S04]  /*111c0*/  STL [R1+0x818], R78 ;  /* 0x0008184e01007387 */ /* 0x0043e80000100800 */
[----:B-1----:R-:W2:Y:S04]  /*111d0*/  LDL.LU R78, [R1+0x2c8] ;  /* 0x0002c800014e7983 */ /* 0x002ea80000300800 */
[----:B------:R-:W-:Y:S04]  /*111e0*/  STL [R1+0x814], R76 ;  /* 0x0008144c01007387 */ /* 0x000fe80000100800 */
[----:B------:R-:W-:Y:S04]  /*111f0*/  STL [R1+0x80c], R74 ;  /* 0x00080c4a01007387 */ /* 0x000fe80000100800 */
[----:B------:R-:W-:Y:S04]  /*11200*/  STL [R1+0x808], R73 ;  /* 0x0008084901007387 */ /* 0x000fe80000100800 */
[----:B------:R-:W-:Y:S04]  /*11210*/  STL [R1+0x800], R72 ;  /* 0x0008004801007387 */ /* 0x000fe80000100800 */
[----:B------:R-:W-:Y:S04]  /*11220*/  STL [R1+0x7fc], R70 ;  /* 0x0007fc4601007387 */ /* 0x000fe80000100800 */
[----:B------:R-:W-:Y:S01]  /*11230*/  STL [R1+0x7f4], R68 ;  /* 0x0007f44401007387 */ /* 0x000fe20000100800 */
[----:B---3--:R-:W-:-:S03]  /*11240*/  F2FP.F16.F32.PACK_AB R59, R30, R38 ;  /* 0x000000261e3b723e */ /* 0x008fc600000000ff */
[----:B------:R-:W-:Y:S04]  /*11250*/  STL [R1+0x7f0], R87 ;  /* 0x0007f05701007387 */ /* 0x000fe80000100800 */
[----:B------:R1:W-:Y:S04]  /*11260*/  STL [R1+0x7e8], R93 ;  /* 0x0007e85d01007387 */ /* 0x0003e80000100800 */
[----:B-1----:R-:W3:Y:S04]  /*11270*/  LDL.LU R93, [R1+0x2cc] ;  /* 0x0002cc00015d7983 */ /* 0x002ee80000300800 */
[----:B------:R-:W-:Y:S04]  /*11280*/  STL [R1+0x7e4], R3 ;  /* 0x0007e40301007387 */ /* 0x000fe80000100800 */
[----:B------:R-:W-:Y:S04]  /*11290*/  STL [R1+0x7dc], R0 ;  /* 0x0007dc0001007387 */ /* 0x000fe80000100800 */
[----:B------:R-:W2:Y:S04]  /*112a0*/  LDL.LU R30, [R1+0x8b0] ;  /* 0x0008b000011e7983 */ /* 0x000ea80000300800 */
[----:B------:R-:W2:Y:S04]  /*112b0*/  LDL.LU R38, [R1+0x8ac] ;  /* 0x0008ac0001267983 */ /* 0x000ea80000300800 */
[----:B------:R1:W-:Y:S04]  /*112c0*/  STL [R1+0x324], R59 ;  /* 0x0003243b01007387 */ /* 0x0003e80000100800 */
[----:B-1----:R0:W2:Y:S02]  /*112d0*/  LDL.LU R59, [R1+0x8a8] ;  /* 0x0008a800013b7983 */ /* 0x0020a40000300800 */
[----:B--2---:R-:W-:-:S02]  /*112e0*/  F2FP.F16.F32.PACK_AB R59, R53, R62 ;  /* 0x0000003e353b723e */ /* 0x004fc400000000ff */
        /* <DEDUP_REMOVED lines=11> */
[----:B------:R0:W2:Y:S04]  /*113a0*/  LDL.LU R9, [R1+0x888] ;  /* 0x0008880001097983 */ /* 0x0000a80000300800 */
[----:B------:R1:W-:Y:S04]  /*113b0*/  STL [R1+0x30c], R59 ;  /* 0x00030c3b01007387 */ /* 0x0003e80000100800 */
[----:B-1----:R0:W2:Y:S02]  /*113c0*/  LDL.LU R59, [R1+0x884] ;  /* 0x00088400013b7983 */ /* 0x0020a40000300800 */
[----:B--2---:R-:W-:-:S02]  /*113d0*/  F2FP.F16.F32.PACK_AB R59, R18, R27 ;  /* 0x0000001b123b723e */ /* 0x004fc400000000ff */
[----:B------:R0:W2:Y:S04]  /*113e0*/  LDL.LU R18, [R1+0x880] ;  /* 0x0008800001127983 */ /* 0x0000a80000300800 */
[----:B------:R0:W2:Y:S04]  /*113f0*/  LDL.LU R27, [R1+0x87c] ;  /* 0x00087c00011b7983 */ /* 0x0000a80000300800 */
[----:B------:R1:W-:Y:S04]  /*11400*/  STL [R1+0x304], R59 ;  /* 0x0003043b01007387 */ /* 0x0003e80000100800 */
[----:B-1----:R0:W2:Y:S02]  /*11410*/  LDL.LU R59, [R1+0x878] ;  /* 0x00087800013b7983 */ /* 0x0020a40000300800 */
[----:B--2---:R-:W-:-:S02]  /*11420*/  F2FP.F16.F32.PACK_AB R59, R35, R50 ;  /* 0x00000032233b723e */ /* 0x004fc400000000ff */
[----:B------:R0:W2:Y:S04]  /*11430*/  LDL.LU R35, [R1+0x874] ;  /* 0x0008740001237983 */ /* 0x0000a80000300800 */
[----:B------:R0:W2:Y:S04]  /*11440*/  LDL.LU R50, [R1+0x870] ;  /* 0x0008700001327983 */ /* 0x0000a80000300800 */
[----:B------:R1:W-:Y:S04]  /*11450*/  STL [R1+0x2fc], R59 ;  /* 0x0002fc3b01007387 */ /* 0x0003e80000100800 */
[----:B-1----:R0:W4:Y:S01]  /*11460*/  LDL.LU R59, [R1+0x86c] ;  /* 0x00086c00013b7983 */ /* 0x0021220000300800 */
[----:B------:R-:W-:-:S02]  /*11470*/  F2FP.F16.F32.PACK_AB R27, R32, R30 ;  /* 0x0000001e201b723e */ /* 0x000fc400000000ff */
[----:B------:R-:W-:Y:S02]  /*11480*/  F2FP.F16.F32.PACK_AB R18, R24, R21 ;  /* 0x000000151812723e */ /* 0x000fe400000000ff */
[----:B------:R-:W-:Y:S02]  /*11490*/  F2FP.F16.F32.PACK_AB R9, R15, R12 ;  /* 0x0000000c0f09723e */ /* 0x000fe400000000ff */
[----:B---3--:R-:W-:Y:S02]  /*114a0*/  F2FP.F16.F32.PACK_AB R87, R6, R93 ;  /* 0x0000005d0657723e */ /* 0x008fe400000000ff */
[----:B------:R-:W-:Y:S02]  /*114b0*/  F2FP.F16.F32.PACK_AB R76, R67, R78 ;  /* 0x0000004e434c723e */ /* 0x000fe400000000ff */
[----:B--2---:R-:W-:Y:S02]  /*114c0*/  F2FP.F16.F32.PACK_AB R50, R56, R53 ;  /* 0x000000353832723e */ /* 0x004fe400000000ff */
[----:B------:R-:W-:-:S02]  /*114d0*/  F2FP.F16.F32.PACK_AB R35, R47, R38 ;  /* 0x000000262f23723e */ /* 0x000fc400000000ff */
[----:B----4-:R-:W-:Y:S02]  /*114e0*/  F2FP.F16.F32.PACK_AB R59, R65, R62 ;  /* 0x0000003e413b723e */ /* 0x010fe400000000ff */
[----:B------:R0:W2:Y:S04]  /*114f0*/  LDL.LU R65, [R1+0x868] ;  /* 0x0008680001417983 */ /* 0x0000a80000300800 */
[----:B------:R0:W3:Y:S04]  /*11500*/  LDL.LU R62, [R1+0x864] ;  /* 0x00086400013e7983 */ /* 0x0000e80000300800 */
[----:B------:R1:W-:Y:S04]  /*11510*/  STL [R1+0x2f4], R59 ;  /* 0x0002f43b01007387 */ /* 0x0003e80000100800 */
[----:B-1----:R0:W4:Y:S04]  /*11520*/  LDL.LU R59, [R1+0x860] ;  /* 0x00086000013b7983 */ /* 0x0021280000300800 */
[----:B------:R0:W4:Y:S04]  /*11530*/  LDL.LU R56, [R1+0x85c] ;  /* 0x00085c0001387983 */ /* 0x0001280000300800 */
[----:B------:R0:W4:Y:S04]  /*11540*/  LDL.LU R53, [R1+0x858] ;  /* 0x0008580001357983 */ /* 0x0001280000300800 */
        /* <DEDUP_REMOVED lines=19> */
[----:B------:R0:W4:Y:S01]  /*11680*/  LDL.LU R67, [R1+0x81c] ;  /* 0x00081c0001437983 */ /* 0x0001220000300800 */
[----:B------:R-:W-:Y:S01]  /*11690*/  F2FP.F16.F32.PACK_AB R74, R86, R85 ;  /* 0x00000055564a723e */ /* 0x000fe200000000ff */
[----:B------:R-:W-:Y:S01]  /*116a0*/  IMAD.MOV.U32 R78, RZ, RZ, R42 ;  /* 0x000000ffff4e7224 */ /* 0x000fe200078e002a */
[----:B-----5:R-:W-:Y:S01]  /*116b0*/  F2FP.F16.F32.PACK_AB R73, R84, R83 ;  /* 0x000000535449723e */ /* 0x020fe200000000ff */
[----:B------:R-:W-:Y:S01]  /*116c0*/  STL [R1+0x2cc], R87 ;  /* 0x0002cc5701007387 */ /* 0x000fe20000100800 */
[----:B------:R-:W-:-:S02]  /*116d0*/  F2FP.F16.F32.PACK_AB R72, R79, R77 ;  /* 0x0000004d4f48723e */ /* 0x000fc400000000ff */
[----:B------:R-:W-:Y:S01]  /*116e0*/  F2FP.F16.F32.PACK_AB R70, R75, R91 ;  /* 0x0000005b4b46723e */ /* 0x000fe200000000ff */
[----:B------:R1:W-:Y:S01]  /*116f0*/  STL [R1+0x2c8], R76 ;  /* 0x0002c84c01007387 */ /* 0x0003e20000100800 */
[----:B------:R-:W-:Y:S02]  /*11700*/  F2FP.F16.F32.PACK_AB R68, R71, R92 ;  /* 0x0000005c4744723e */ /* 0x000fe400000000ff */
[----:B------:R-:W-:Y:S01]  /*11710*/  F2FP.F16.F32.PACK_AB R3, R46, R45 ;  /* 0x0000002d2e03723e */ /* 0x000fe200000000ff */
[----:B------:R5:W-:Y:S01]  /*11720*/  STL [R1+0x2c4], R74 ;  /* 0x0002c44a01007387 */ /* 0x000be20000100800 */
[----:B------:R-:W-:-:S03]  /*11730*/  F2FP.F16.F32.PACK_AB R0, R44, R43 ;  /* 0x0000002b2c00723e */ /* 0x000fc600000000ff */
[----:B------:R0:W-:Y:S04]  /*11740*/  STL [R1+0x2c0], R73 ;  /* 0x0002c04901007387 */ /* 0x0001e80000100800 */
[----:B------:R0:W-:Y:S01]  /*11750*/  STL [R1+0x2bc], R72 ;  /* 0x0002bc4801007387 */ /* 0x0001e20000100800 */
[----:B-1----:R-:W-:-:S03]  /*11760*/  IMAD.MOV.U32 R76, RZ, RZ, R41 ;  /* 0x000000ffff4c7224 */ /* 0x002fc600078e0029 */
[----:B------:R1:W-:Y:S04]  /*11770*/  STL [R1+0x2b8], R70 ;  /* 0x0002b84601007387 */ /* 0x0003e80000100800 */
[----:B------:R0:W-:Y:S01]  /*11780*/  STL [R1+0x2b4], R68 ;  /* 0x0002b44401007387 */ /* 0x0001e20000100800 */
[----:B------:R-:W-:Y:S02]  /*11790*/  F2FP.F16.F32.PACK_AB R82, R78, R76 ;  /* 0x0000004c4e52723e */ /* 0x000fe400000000ff */
[----:B--2---:R-:W-:Y:S02]  /*117a0*/  F2FP.F16.F32.PACK_AB R65, R69, R66 ;  /* 0x000000424541723e */ /* 0x004fe400000000ff */
[----:B---3--:R-:W-:-:S03]  /*117b0*/  F2FP.F16.F32.PACK_AB R62, R64, R63 ;  /* 0x0000003f403e723e */ /* 0x008fc600000000ff */
[----:B------:R-:W-:Y:S04]  /*117c0*/  STL [R1+0x2b0], R65 ;  /* 0x0002b04101007387 */ /* 0x000fe80000100800 */
[----:B------:R-:W-:Y:S01]  /*117d0*/  STL [R1+0x2ac], R62 ;  /* 0x0002ac3e01007387 */ /* 0x000fe20000100800 */
[----:B----4-:R-:W-:Y:S02]  /*117e0*/  F2FP.F16.F32.PACK_AB R59, R61, R60 ;  /* 0x0000003c3d3b723e */ /* 0x010fe400000000ff */
[----:B------:R-:W-:-:S03]  /*117f0*/  F2FP.F16.F32.PACK_AB R56, R58, R57 ;  /* 0x000000393a38723e */ /* 0x000fc600000000ff */
[----:B------:R-:W-:Y:S01]  /*11800*/  STL [R1+0x2a8], R59 ;  /* 0x0002a83b01007387 */ /* 0x000fe20000100800 */
[----:B------:R-:W-:-:S03]  /*11810*/  F2FP.F16.F32.PACK_AB R53, R55, R54 ;  /* 0x000000363735723e */ /* 0x000fc600000000ff */
[----:B------:R-:W-:Y:S04]  /*11820*/  STL [R1+0x2a4], R56 ;  /* 0x0002a43801007387 */ /* 0x000fe80000100800 */
[----:B------:R-:W-:Y:S01]  /*11830*/  STL [R1+0x2a0], R53 ;  /* 0x0002a03501007387 */ /* 0x000fe20000100800 */
[----:B------:R-:W-:Y:S02]  /*11840*/  F2FP.F16.F32.PACK_AB R50, R52, R51 ;  /* 0x000000333432723e */ /* 0x000fe400000000ff */
[----:B------:R-:W-:-:S03]  /*11850*/  F2FP.F16.F32.PACK_AB R47, R49, R48 ;  /* 0x00000030312f723e */ /* 0x000fc600000000ff */
[----:B------:R-:W-:Y:S04]  /*11860*/  STL [R1+0x29c], R50 ;  /* 0x00029c3201007387 */ /* 0x000fe80000100800 */
[----:B------:R-:W-:Y:S04]  /*11870*/  STL [R1+0x298], R47 ;  /* 0x0002982f01007387 */ /* 0x000fe80000100800 */
[----:B------:R2:W-:Y:S04]  /*11880*/  STL [R1+0x294], R3 ;  /* 0x0002940301007387 */ /* 0x0005e80000100800 */
[----:B------:R3:W-:Y:S04]  /*11890*/  STL [R1+0x290], R0 ;  /* 0x0002900001007387 */ /* 0x0007e80000100800 */
[----:B-----5:R-:W4:Y:S04]  /*118a0*/  LDL.LU R74, [R1+0x54] ;  /* 0x00005400014a7983 */ /* 0x020f280000300800 */
[----:B0-----:R-:W4:Y:S04]  /*118b0*/  LDL.LU R73, [R1+0x254] ;  /* 0x0002540001497983 */ /* 0x001f280000300800 */
[----:B------:R-:W5:Y:S01]  /*118c0*/  LDL.LU R72, [R1+0x50] ;  /* 0x0000500001487983 */ /* 0x000f620000300800 */
[----:B------:R-:W-:-:S03]  /*118d0*/  F2FP.F16.F32.PACK_AB R38, R40, R39 ;  /* 0x000000272826723e */ /* 0x000fc600000000ff */
[----:B-1----:R-:W5:Y:S04]  /*118e0*/  LDL.LU R70, [R1+0x250] ;  /* 0x0002500001467983 */ /* 0x002f680000300800 */
[----:B------:R-:W4:Y:S01]  /*118f0*/  LDL.LU R68, [R1+0x4c] ;  /* 0x00004c0001447983 */ /* 0x000f220000300800 */
[----:B------:R-:W-:-:S03]  /*11900*/  F2FP.F16.F32.PACK_AB R35, R37, R36 ;  /* 0x000000242523723e */ /* 0x000fc600000000ff */
[----:B------:R-:W4:Y:S04]  /*11910*/  LDL.LU R87, [R1+0x24c] ;  /* 0x00024c0001577983 */ /* 0x000f280000300800 */
[----:B------:R-:W4:Y:S01]  /*11920*/  LDL.LU R93, [R1+0x48] ;  /* 0x00004800015d7983 */ /* 0x000f220000300800 */
[----:B------:R-:W-:-:S03]  /*11930*/  F2FP.F16.F32.PACK_AB R32, R34, R33 ;  /* 0x000000212220723e */ /* 0x000fc600000000ff */
[----:B--2---:R-:W2:Y:S04]  /*11940*/  LDL.LU R3, [R1+0x248] ;  /* 0x0002480001037983 */ /* 0x004ea80000300800 */
[----:B---3--:R-:W3:Y:S01]  /*11950*/  LDL.LU R0, [R1+0x44] ;  /* 0x0000440001007983 */ /* 0x008ee20000300800 */
[----:B------:R-:W-:-:S03]  /*11960*/  F2FP.F16.F32.PACK_AB R30, R2, R31 ;  /* 0x0000001f021e723e */ /* 0x000fc600000000ff */
[----:B------:R-:W3:Y:S04]  /*11970*/  LDL.LU R83, [R1+0x244] ;  /* 0x0002440001537983 */ /* 0x000ee80000300800 */
[----:B------:R-:W2:Y:S01]  /*11980*/  LDL.LU R84, [R1+0x240] ;  /* 0x0002400001547983 */ /* 0x000ea20000300800 */
[----:B------:R-:W-:-:S03]  /*11990*/  F2FP.F16.F32.PACK_AB R27, R29, R28 ;  /* 0x0000001c1d1b723e */ /* 0x000fc600000000ff */
[----:B------:R-:W-:Y:S04]  /*119a0*/  STL [R1+0x28c], R38 ;  /* 0x00028c2601007387 */ /* 0x000fe80000100800 */
[----:B------:R-:W2:Y:S01]  /*119b0*/  LDL.LU R85, [R1+0x23c] ;  /* 0x00023c0001557983 */ /* 0x000ea20000300800 */
[----:B------:R-:W-:-:S03]  /*119c0*/  F2FP.F16.F32.PACK_AB R24, R26, R25 ;  /* 0x000000191a18723e */ /* 0x000fc600000000ff */
[----:B------:R-:W-:Y:S04]  /*119d0*/  STL [R1+0x288], R35 ;  /* 0x0002882301007387 */ /* 0x000fe80000100800 */
[----:B------:R-:W2:Y:S01]  /*119e0*/  LDL.LU R86, [R1+0x238] ;  /* 0x0002380001567983 */ /* 0x000ea20000300800 */
[----:B------:R-:W-:-:S03]  /*119f0*/  F2FP.F16.F32.PACK_AB R21, R23, R22 ;  /* 0x000000161715723e */ /* 0x000fc600000000ff */
[----:B------:R-:W-:Y:S01]  /*11a00*/  STL [R1+0x284], R32 ;  /* 0x0002842001007387 */ /* 0x000fe20000100800 */
[----:B------:R-:W-:-:S03]  /*11a10*/  F2FP.F16.F32.PACK_AB R18, R20, R19 ;  /* 0x000000131412723e */ /* 0x000fc600000000ff */
[----:B------:R-:W2:Y:S04]  /*11a20*/  LDL.LU R2, [R1+0x234] ;  /* 0x0002340001027983 */ /* 0x000ea80000300800 */
[----:B------:R-:W-:Y:S01]  /*11a30*/  STL [R1+0x280], R30 ;  /* 0x0002801e01007387 */ /* 0x000fe20000100800 */
[----:B------:R-:W-:-:S03]  /*11a40*/  F2FP.F16.F32.PACK_AB R15, R17, R16 ;  /* 0x00000010110f723e */ /* 0x000fc600000000ff */
[----:B------:R-:W2:Y:S04]  /*11a50*/  LDL.LU R69, [R1+0x230] ;  /* 0x0002300001457983 */ /* 0x000ea80000300800 */
[----:B------:R-:W-:Y:S01]  /*11a60*/  STL [R1+0x27c], R27 ;  /* 0x00027c1b01007387 */ /* 0x000fe20000100800 */
[----:B------:R-:W-:-:S03]  /*11a70*/  F2FP.F16.F32.PACK_AB R12, R14, R13 ;  /* 0x0000000d0e0c723e */ /* 0x000fc600000000ff */
[----:B------:R-:W2:Y:S04]  /*11a80*/  LDL.LU R71, [R1+0x22c] ;  /* 0x00022c0001477983 */ /* 0x000ea80000300800 */
[----:B------:R-:W-:Y:S04]  /*11a90*/  STL [R1+0x278], R24 ;  /* 0x0002781801007387 */ /* 0x000fe80000100800 */
[----:B------:R-:W2:Y:S01]  /*11aa0*/  LDL.LU R92, [R1+0x228] ;  /* 0x00022800015c7983 */ /* 0x000ea20000300800 */
[----:B------:R-:W-:-:S03]  /*11ab0*/  F2FP.F16.F32.PACK_AB R9, R11, R10 ;  /* 0x0000000a0b09723e */ /* 0x000fc600000000ff */
[----:B------:R-:W-:Y:S01]  /*11ac0*/  STL [R1+0x274], R21 ;  /* 0x0002741501007387 */ /* 0x000fe20000100800 */
[----:B------:R-:W-:-:S03]  /*11ad0*/  F2FP.F16.F32.PACK_AB R67, R5, R4 ;  /* 0x000000040543723e */ /* 0x000fc600000000ff */
[----:B------:R-:W-:Y:S01]  /*11ae0*/  STL [R1+0x270], R18 ;  /* 0x0002701201007387 */ /* 0x000fe20000100800 */
[----:B------:R-:W-:-:S03]  /*11af0*/  F2FP.F16.F32.PACK_AB R6, R8, R7 ;  /* 0x000000070806723e */ /* 0x000fc600000000ff */
[----:B------:R-:W2:Y:S04]  /*11b00*/  LDL.LU R75, [R1+0x220] ;  /* 0x00022000014b7983 */ /* 0x000ea80000300800 */
[----:B------:R-:W-:Y:S04]  /*11b10*/  STL [R1+0x26c], R15 ;  /* 0x00026c0f01007387 */ /* 0x000fe80000100800 */
[----:B------:R-:W2:Y:S04]  /*11b20*/  LDL.LU R77, [R1+0x21c] ;  /* 0x00021c00014d7983 */ /* 0x000ea80000300800 */
[----:B------:R-:W-:Y:S04]  /*11b30*/  STL [R1+0x268], R12 ;  /* 0x0002680c01007387 */ /* 0x000fe80000100800 */
[----:B------:R-:W2:Y:S04]  /*11b40*/  LDL.LU R79, [R1+0x218] ;  /* 0x00021800014f7983 */ /* 0x000ea80000300800 */
[----:B------:R-:W2:Y:S04]  /*11b50*/  LDL.LU R91, [R1+0x214] ;  /* 0x00021400015b7983 */ /* 0x000ea80000300800 */
[----:B------:R-:W-:Y:S04]  /*11b60*/  STL [R1+0x264], R9 ;  /* 0x0002640901007387 */ /* 0x000fe80000100800 */
[----:B------:R-:W-:Y:S04]  /*11b70*/  STL [R1+0x25c], R67 ;  /* 0x00025c4301007387 */ /* 0x000fe80000100800 */
[----:B------:R0:W-:Y:S04]  /*11b80*/  STL [R1+0x260], R6 ;  /* 0x0002600601007387 */ /* 0x0001e80000100800 */
[----:B------:R-:W2:Y:S04]  /*11b90*/  LDL.LU R78, [R1+0x818] ;  /* 0x00081800014e7983 */ /* 0x000ea80000300800 */
[----:B------:R-:W2:Y:S04]  /*11ba0*/  LDL.LU R76, [R1+0x814] ;  /* 0x00081400014c7983 */ /* 0x000ea80000300800 */
[----:B------:R1:W-:Y:S01]  /*11bb0*/  STL [R1+0x258], R82 ;  /* 0x0002585201007387 */ /* 0x0003e20000100800 */
[----:B0-----:R-:W0:Y:S03]  /*11bc0*/  LDTM.x64 R4, tmem[UR10+0xc0] ;  /* 0x0000c00a000479ee */ /* 0x001e260008340000 */
[----:B-1----:R1:W4:Y:S02]  /*11bd0*/  LDL.LU R82, [R1+0x810] ;  /* 0x0008100001527983 */ /* 0x0023240000300800 */
[----:B----4-:R-:W-:-:S02]  /*11be0*/  F2FP.F16.F32.PACK_AB R82, R74, R73 ;  /* 0x000000494a52723e */ /* 0x010fc400000000ff */
[----:B------:R-:W4:Y:S04]  /*11bf0*/  LDL.LU R74, [R1+0x80c] ;  /* 0x00080c00014a7983 */ /* 0x000f280000300800 */
[----:B------:R-:W2:Y:S04]  /*11c00*/  LDL.LU R73, [R1+0x808] ;  /* 0x0008080001497983 */ /* 0x000ea80000300800 */
[----:B------:R0:W-:Y:S04]  /*11c10*/  STL [R1+0x254], R82 ;  /* 0x0002545201007387 */ /* 0x0001e80000100800 */
[----:B0-----:R1:W5:Y:S02]  /*11c20*/  LDL.LU R82, [R1+0x804] ;  /* 0x0008040001527983 */ /* 0x0013640000300800 */
[----:B-----5:R-:W-:-:S02]  /*11c30*/  F2FP.F16.F32.PACK_AB R82, R72, R70 ;  /* 0x000000464852723e */ /* 0x020fc400000000ff */
[----:B------:R-:W5:Y:S04]  /*11c40*/  LDL.LU R72, [R1+0x800] ;  /* 0x0008000001487983 */ /* 0x000f680000300800 */
[----:B------:R-:W2:Y:S04]  /*11c50*/  LDL.LU R70, [R1+0x7fc] ;  /* 0x0007fc0001467983 */ /* 0x000ea80000300800 */
[----:B------:R0:W-:Y:S04]  /*11c60*/  STL [R1+0x250], R82 ;  /* 0x0002505201007387 */ /* 0x0001e80000100800 */
[----:B0-----:R1:W2:Y:S02]  /*11c70*/  LDL.LU R82, [R1+0x7f8] ;  /* 0x0007f80001527983 */ /* 0x0012a40000300800 */
[----:B--2---:R-:W-:-:S02]  /*11c80*/  F2FP.F16.F32.PACK_AB R82, R68, R87 ;  /* 0x000000574452723e */ /* 0x004fc400000000ff */
[----:B------:R-:W2:Y:S04]  /*11c90*/  LDL.LU R68, [R1+0x7f4] ;  /* 0x0007f40001447983 */ /* 0x000ea80000300800 */
[----:B------:R-:W2:Y:S04]  /*11ca0*/  LDL.LU R87, [R1+0x7f0] ;  /* 0x0007f00001577983 */ /* 0x000ea80000300800 */
[----:B------:R0:W-:Y:S04]  /*11cb0*/  STL [R1+0x24c], R82 ;  /* 0x00024c5201007387 */ /* 0x0001e80000100800 */
[----:B0-----:R1:W2:Y:S02]  /*11cc0*/  LDL.LU R82, [R1+0x7ec] ;  /* 0x0007ec0001527983 */ /* 0x0012a40000300800 */
[----:B--2---:R-:W-:-:S02]  /*11cd0*/  F2FP.F16.F32.PACK_AB R82, R93, R3 ;  /* 0x000000035d52723e */ /* 0x004fc400000000ff */
[----:B------:R-:W2:Y:S04]  /*11ce0*/  LDL.LU R93, [R1+0x7e8] ;  /* 0x0007e800015d7983 */ /* 0x000ea80000300800 */
[----:B------:R-:W2:Y:S04]  /*11cf0*/  LDL.LU R3, [R1+0x7e4] ;  /* 0x0007e40001037983 */ /* 0x000ea80000300800 */
[----:B------:R0:W-:Y:S04]  /*11d00*/  STL [R1+0x248], R82 ;  /* 0x0002485201007387 */ /* 0x0001e80000100800 */
[----:B0-----:R1:W3:Y:S02]  /*11d10*/  LDL.LU R82, [R1+0x7e0] ;  /* 0x0007e00001527983 */ /* 0x0012e40000300800 */
[----:B---3--:R-:W-:-:S02]  /*11d20*/  F2FP.F16.F32.PACK_AB R82, R0, R83 ;  /* 0x000000530052723e */ /* 0x008fc400000000ff */
[----:B------:R-:W3:Y:S04]  /*11d30*/  LDL.LU R0, [R1+0x7dc] ;  /* 0x0007dc0001007983 */ /* 0x000ee80000300800 */
[----:B------:R1:W3:Y:S04]  /*11d40*/  LDL.LU R83, [R1+0x7d8] ;  /* 0x0007d80001537983 */ /* 0x0002e80000300800 */
[----:B------:R0:W-:Y:S04]  /*11d50*/  STL [R1+0x244], R82 ;  /* 0x0002445201007387 */ /* 0x0001e80000100800 */
[----:B0-----:R-:W2:Y:S01]  /*11d60*/  LDL.LU R82, [R1+0x1fc] ;  /* 0x0001fc0001527983 */ /* 0x001ea20000300800 */
[----:B---3--:R-:W-:-:S03]  /*11d70*/  F2FP.F16.F32.PACK_AB R83, R0, R84 ;  /* 0x000000540053723e */ /* 0x008fc600000000ff */
[----:B------:R1:W3:Y:S04]  /*11d80*/  LDL.LU R0, [R1+0x7d4] ;  /* 0x0007d40001007983 */ /* 0x0002e80000300800 */
[----:B------:R1:W2:Y:S04]  /*11d90*/  LDL.LU R84, [R1+0x7d0] ;  /* 0x0007d00001547983 */ /* 0x0002a80000300800 */
[----:B------:R0:W-:Y:S04]  /*11da0*/  STL [R1+0x240], R83 ;  /* 0x0002405301007387 */ /* 0x0001e80000100800 */
[----:B0-----:R-:W3:Y:S01]  /*11db0*/  LDL.LU R83, [R1+0x1f8] ;  /* 0x0001f80001537983 */ /* 0x001ee20000300800 */
[----:B--2---:R-:W-:-:S03]  /*11dc0*/  F2FP.F16.F32.PACK_AB R84, R3, R85 ;  /* 0x000000550354723e */ /* 0x004fc600000000ff */
[----:B------:R1:W5:Y:S04]  /*11dd0*/  LDL.LU R3, [R1+0x7cc] ;  /* 0x0007cc0001037983 */ /* 0x0003680000300800 */
[----:B------:R1:W2:Y:S04]  /*11de0*/  LDL.LU R85, [R1+0x7c8] ;  /* 0x0007c80001557983 */ /* 0x0002a80000300800 */
[----:B------:R0:W-:Y:S04]  /*11df0*/  STL [R1+0x23c], R84 ;  /* 0x00023c5401007387 */ /* 0x0001e80000100800 */
[----:B0-----:R-:W3:Y:S01]  /*11e00*/  LDL.LU R84, [R1+0x1f4] ;  /* 0x0001f40001547983 */ /* 0x001ee20000300800 */
[----:B--2---:R-:W-:-:S03]  /*11e10*/  F2FP.F16.F32.PACK_AB R85, R93, R86 ;  /* 0x000000565d55723e */ /* 0x004fc600000000ff */
[----:B------:R1:W2:Y:S04]  /*11e20*/  LDL.LU R93, [R1+0x7c4] ;  /* 0x0007c400015d7983 */ /* 0x0002a80000300800 */
[----:B------:R1:W2:Y:S04]  /*11e30*/  LDL.LU R86, [R1+0x7c0] ;  /* 0x0007c00001567983 */ /* 0x0002a80000300800 */
[----:B------:R0:W-:Y:S04]  /*11e40*/  STL [R1+0x238], R85 ;  /* 0x0002385501007387 */ /* 0x0001e80000100800 */
[----:B0-----:R-:W3:Y:S01]  /*11e50*/  LDL.LU R85, [R1+0x1f0] ;  /* 0x0001f00001557983 */ /* 0x001ee20000300800 */
[----:B--2---:R-:W-:-:S03]  /*11e60*/  F2FP.F16.F32.PACK_AB R86, R87, R2 ;  /* 0x000000025756723e */ /* 0x004fc600000000ff */
[----:B------:R1:W2:Y:S04]  /*11e70*/  LDL.LU R87, [R1+0x7bc] ;  /* 0x0007bc0001577983 */ /* 0x0002a80000300800 */
[----:B------:R-:W3:Y:S01]  /*11e80*/  LDL.LU R2, [R1+0x7b8] ;  /* 0x0007b80001027983 */ /* 0x000ee20000300800 */
[----:B------:R-:W-:-:S03]  /*11e90*/  F2FP.F16.F32.PACK_AB R93, R70, R71 ;  /* 0x00000047465d723e */ /* 0x000fc600000000ff */
[----:B------:R0:W-:Y:S01]  /*11ea0*/  STL [R1+0x234], R86 ;  /* 0x0002345601007387 */ /* 0x0001e20000100800 */
[----:B-----5:R-:W-:-:S03]  /*11eb0*/  F2FP.F16.F32.PACK_AB R3, R72, R92 ;  /* 0x0000005c4803723e */ /* 0x020fc600000000ff */
[----:B0-----:R-:W5:Y:S01]  /*11ec0*/  LDL.LU R86, [R1+0x1ec] ;  /* 0x0001ec0001567983 */ /* 0x001f620000300800 */
[----:B--2---:R-:W-:-:S03]  /*11ed0*/  F2FP.F16.F32.PACK_AB R87, R68, R69 ;  /* 0x000000454457723e */ /* 0x004fc600000000ff */
[----:B------:R-:W2:Y:S04]  /*11ee0*/  LDL.LU R68, [R1+0x7b4] ;  /* 0x0007b40001447983 */ /* 0x000ea80000300800 */
[----:B------:R-:W2:Y:S04]  /*11ef0*/  LDL.LU R69, [R1+0x7b0] ;  /* 0x0007b00001457983 */ /* 0x000ea80000300800 */
[----:B------:R0:W-:Y:S04]  /*11f00*/  STL [R1+0x230], R87 ;  /* 0x0002305701007387 */ /* 0x0001e80000100800 */
[----:B0-----:R-:W2:Y:S04]  /*11f10*/  LDL.LU R87, [R1+0x1e8] ;  /* 0x0001e80001577983 */ /* 0x001ea80000300800 */
[----:B------:R-:W2:Y:S04]  /*11f20*/  LDL.LU R70, [R1+0x7ac] ;  /* 0x0007ac0001467983 */ /* 0x000ea80000300800 */
[----:B------:R-:W2:Y:S04]  /*11f30*/  LDL.LU R71, [R1+0x7a8] ;  /* 0x0007a80001477983 */ /* 0x000ea80000300800 */
[----:B------:R0:W-:Y:S04]  /*11f40*/  STL [R1+0x22c], R93 ;  /* 0x00022c5d01007387 */ /* 0x0001e80000100800 */
[----:B0-----:R-:W2:Y:S04]  /*11f50*/  LDL.LU R93, [R1+0x1e4] ;  /* 0x0001e400015d7983 */ /* 0x001ea80000300800 */
[----:B------:R-:W2:Y:S04]  /*11f60*/  LDL.LU R72, [R1+0x7a4] ;  /* 0x0007a40001487983 */ /* 0x000ea80000300800 */
[----:B------:R-:W3:Y:S04]  /*11f70*/  LDL.LU R92, [R1+0x7a0] ;  /* 0x0007a000015c7983 */ /* 0x000ee80000300800 */
[----:B------:R0:W-:Y:S04]  /*11f80*/  STL [R1+0x228], R3 ;  /* 0x0002280301007387 */ /* 0x0001e80000100800 */
[----:B0-----:R-:W2:Y:S01]  /*11f90*/  LDL.LU R3, [R1+0x1e0] ;  /* 0x0001e00001037983 */ /* 0x001ea20000300800 */
[----:B---3--:R-:W-:-:S03]  /*11fa0*/  F2FP.F16.F32.PACK_AB R0, R73, R92 ;  /* 0x0000005c4900723e */ /* 0x008fc600000000ff */
[----:B------:R-:W3:Y:S04]  /*11fb0*/  LDL.LU R73, [R1+0x79c] ;  /* 0x00079c0001497983 */ /* 0x000ee80000300800 */
[----:B------:R1:W4:Y:S04]  /*11fc0*/  LDL.LU R92, [R1+0x798] ;  /* 0x00079800015c7983 */ /* 0x0003280000300800 */
[----:B------:R0:W-:Y:S04]  /*11fd0*/  STL [R1+0x224], R0 ;  /* 0x0002240001007387 */ /* 0x0001e80000100800 */
[----:B0-----:R-:W2:Y:S01]  /*11fe0*/  LDL.LU R0, [R1+0x1dc] ;  /* 0x0001dc0001007983 */ /* 0x001ea20000300800 */
[----:B----4-:R-:W-:-:S03]  /*11ff0*/  F2FP.F16.F32.PACK_AB R92, R74, R75 ;  /* 0x0000004b4a5c723e */ /* 0x010fc600000000ff */
[----:B------:R-:W4:Y:S04]  /*12000*/  LDL.LU R74, [R1+0x794] ;  /* 0x00079400014a7983 */ /* 0x000f280000300800 */
        /* <DEDUP_REMOVED lines=20> */
[----:B------:R1:W2:Y:S04]  /*12150*/  LDL.LU R91, [R1+0x760] ;  /* 0x00076000015b7983 */ /* 0x0002a80000300800 */
[----:B------:R0:W-:Y:S04]  /*12160*/  STL [R1+0x660], R92 ;  /* 0x0006605c01007387 */ /* 0x0001e80000100800 */
[----:B0-----:R-:W3:Y:S01]  /*12170*/  LDL.LU R92, [R1+0x200] ;  /* 0x00020000015c7983 */ /* 0x001ee20000300800 */
[----:B--2---:R-:W-:-:S03]  /*12180*/  F2FP.F16.F32.PACK_AB R91, R89, R90 ;  /* 0x0000005a595b723e */ /* 0x004fc600000000ff */
[----:B------:R-:W2:Y:S04]  /*12190*/  LDL.LU R89, [R1+0x75c] ;  /* 0x00075c0001597983 */ /* 0x000ea80000300800 */
[----:B------:R1:W2:Y:S04]  /*121a0*/  LDL.LU R90, [R1+0x758] ;  /* 0x00075800015a7983 */ /* 0x0002a80000300800 */
[----:B------:R0:W-:Y:S04]  /*121b0*/  STL [R1+0x664], R91 ;  /* 0x0006645b01007387 */ /* 0x0001e80000100800 */
[----:B0-----:R-:W3:Y:S01]  /*121c0*/  LDL.LU R91, [R1] ;  /* 0x00000000015b7983 */ /* 0x001ee20000300800 */
[----:B--2---:R-:W-:-:S03]  /*121d0*/  F2FP.F16.F32.PACK_AB R90, R81, R89 ;  /* 0x00000059515a723e */ /* 0x004fc600000000ff */
[----:B------:R-:W2:Y:S04]  /*121e0*/  LDL.LU R81, [R1+0x754] ;  /* 0x0007540001517983 */ /* 0x000ea80000300800 */
[----:B------:R1:W2:Y:S04]  /*121f0*/  LDL.LU R89, [R1+0x750] ;  /* 0x0007500001597983 */ /* 0x0002a80000300800 */
[----:B------:R0:W-:Y:S04]  /*12200*/  STL [R1+0x668], R90 ;  /* 0x0006685a01007387 */ /* 0x0001e80000100800 */
[----:B0-----:R-:W2:Y:S02]  /*12210*/  LDL.LU R90, [R1+0x204] ;  /* 0x00020400015a7983 */ /* 0x001ea40000300800 */
[----:B--2---:R-:W-:-:S02]  /*12220*/  F2FP.F16.F32.PACK_AB R89, R88, R90 ;  /* 0x0000005a5859723e */ /* 0x004fc400000000ff */
[----:B------:R1:W3:Y:S04]  /*12230*/  LDL.LU R88, [R1+0x74c] ;  /* 0x00074c0001587983 */ /* 0x0002e80000300800 */
[----:B------:R-:W-:Y:S01]  /*12240*/  STL [R1+0x66c], R89 ;  /* 0x00066c5901007387 */ /* 0x000fe20000100800 */
[----:B---3--:R-:W-:-:S05]  /*12250*/  F2FP.F16.F32.PACK_AB R88, R91, R92 ;  /* 0x0000005c5b58723e */ /* 0x008fca00000000ff */
[----:B------:R0:W-:Y:S02]  /*12260*/  STL [R1+0x670], R88 ;  /* 0x0006705801007387 */ /* 0x0001e40000100800 */
[----:B0-----:R-:W-:Y:S02]  /*12270*/  F2FP.F16.F32.PACK_AB R88, R67, R82 ;  /* 0x000000524358723e */ /* 0x001fe400000000ff */
[----:B------:R-:W2:Y:S01]  /*12280*/  LDL.LU R82, [R1+0x1d8] ;  /* 0x0001d80001527983 */ /* 0x000ea20000300800 */
[----:B------:R-:W-:Y:S02]  /*12290*/  F2FP.F16.F32.PACK_AB R67, R66, R83 ;  /* 0x000000534243723e */ /* 0x000fe400000000ff */
[----:B------:R-:W-:Y:S01]  /*122a0*/  F2FP.F16.F32.PACK_AB R66, R65, R84 ;  /* 0x000000544142723e */ /* 0x000fe200000000ff */
[----:B------:R-:W-:Y:S01]  /*122b0*/  STL [R1+0x3fc], R88 ;  /* 0x0003fc5801007387 */ /* 0x000fe20000100800 */
[----:B------:R-:W-:-:S03]  /*122c0*/  F2FP.F16.F32.PACK_AB R65, R64, R85 ;  /* 0x000000554041723e */ /* 0x000fc600000000ff */
[----:B------:R-:W3:Y:S04]  /*122d0*/  LDL.LU R83, [R1+0x1d4] ;  /* 0x0001d40001537983 */ /* 0x000ee80000300800 */
[----:B------:R-:W-:Y:S01]  /*122e0*/  STL [R1+0x3f8], R67 ;  /* 0x0003f84301007387 */ /* 0x000fe20000100800 */
[----:B-----5:R-:W-:-:S03]  /*122f0*/  F2FP.F16.F32.PACK_AB R64, R63, R86 ;  /* 0x000000563f40723e */ /* 0x020fc600000000ff */
[----:B------:R-:W5:Y:S04]  /*12300*/  LDL.LU R84, [R1+0x1d0] ;  /* 0x0001d00001547983 */ /* 0x000f680000300800 */
[----:B------:R-:W-:Y:S01]  /*12310*/  STL [R1+0x3f4], R66 ;  /* 0x0003f44201007387 */ /* 0x000fe20000100800 */
[----:B------:R-:W-:-:S03]  /*12320*/  F2FP.F16.F32.PACK_AB R63, R62, R87 ;  /* 0x000000573e3f723e */ /* 0x000fc600000000ff */
[----:B------:R-:W4:Y:S04]  /*12330*/  LDL.LU R85, [R1+0x1cc] ;  /* 0x0001cc0001557983 */ /* 0x000f280000300800 */
[----:B------:R-:W-:Y:S01]  /*12340*/  STL [R1+0x3f0], R65 ;  /* 0x0003f04101007387 */ /* 0x000fe20000100800 */
[----:B------:R-:W-:-:S03]  /*12350*/  F2FP.F16.F32.PACK_AB R62, R61, R93 ;  /* 0x0000005d3d3e723e */ /* 0x000fc600000000ff */
[----:B------:R-:W4:Y:S04]  /*12360*/  LDL.LU R86, [R1+0x1c8] ;  /* 0x0001c80001567983 */ /* 0x000f280000300800 */
[----:B------:R-:W-:Y:S04]  /*12370*/  STL [R1+0x3ec], R64 ;  /* 0x0003ec4001007387 */ /* 0x000fe80000100800 */
[----:B------:R-:W4:Y:S01]  /*12380*/  LDL.LU R87, [R1+0x1c4] ;  /* 0x0001c40001577983 */ /* 0x000f220000300800 */
[----:B------:R-:W-:-:S03]  /*12390*/  F2FP.F16.F32.PACK_AB R61, R60, R3 ;  /* 0x000000033c3d723e */ /* 0x000fc600000000ff */
[----:B------:R-:W-:Y:S04]  /*123a0*/  STL [R1+0x3e8], R63 ;  /* 0x0003e83f01007387 */ /* 0x000fe80000100800 */
[----:B------:R-:W4:Y:S04]  /*123b0*/  LDL.LU R93, [R1+0x1c0] ;  /* 0x0001c000015d7983 */ /* 0x000f280000300800 */
[----:B------:R-:W-:Y:S04]  /*123c0*/  STL [R1+0x3e4], R62 ;  /* 0x0003e43e01007387 */ /* 0x000fe80000100800 */
[----:B------:R-:W4:Y:S01]  /*123d0*/  LDL.LU R3, [R1+0x1bc] ;  /* 0x0001bc0001037983 */ /* 0x000f220000300800 */
[----:B------:R-:W-:-:S03]  /*123e0*/  F2FP.F16.F32.PACK_AB R60, R59, R0 ;  /* 0x000000003b3c723e */ /* 0x000fc600000000ff */
[----:B------:R-:W-:Y:S04]  /*123f0*/  STL [R1+0x3e0], R61 ;  /* 0x0003e03d01007387 */ /* 0x000fe80000100800 */
[----:B------:R-:W4:Y:S04]  /*12400*/  LDL.LU R0, [R1+0x1b8] ;  /* 0x0001b80001007983 */ /* 0x000f280000300800 */
[----:B------:R-:W4:Y:S04]  /*12410*/  LDL.LU R59, [R1+0x194] ;  /* 0x00019400013b7983 */ /* 0x000f280000300800 */
[----:B------:R0:W-:Y:S04]  /*12420*/  STL [R1+0x3dc], R60 ;  /* 0x0003dc3c01007387 */ /* 0x0001e80000100800 */
        /* <DEDUP_REMOVED lines=13> */
[----:B--2---:R-:W-:-:S03]  /*12500*/  F2FP.F16.F32.PACK_AB R58, R58, R82 ;  /* 0x000000523a3a723e */ /* 0x004fc600000000ff */
[----:B------:R-:W2:Y:S04]  /*12510*/  LDL.LU R82, [R1+0x748] ;  /* 0x0007480001527983 */ /* 0x000ea80000300800 */
[----:B------:R0:W-:Y:S01]  /*12520*/  STL [R1+0x3d8], R58 ;  /* 0x0003d83a01007387 */ /* 0x0001e20000100800 */
[----:B---3--:R-:W-:Y:S02]  /*12530*/  F2FP.F16.F32.PACK_AB R57, R57, R83 ;  /* 0x000000533939723e */ /* 0x008fe400000000ff */
[----:B-----5:R-:W-:Y:S01]  /*12540*/  F2FP.F16.F32.PACK_AB R56, R56, R84 ;  /* 0x000000543838723e */ /* 0x020fe200000000ff */
[----:B0-----:R-:W3:Y:S04]  /*12550*/  LDL.LU R58, [R1+0x198] ;  /* 0x00019800013a7983 */ /* 0x001ee80000300800 */
[----:B------:R-:W5:Y:S01]  /*12560*/  LDL.LU R83, [R1+0x744] ;  /* 0x0007440001537983 */ /* 0x000f620000300800 */
[----:B----4-:R-:W-:-:S03]  /*12570*/  F2FP.F16.F32.PACK_AB R55, R55, R85 ;  /* 0x000000553737723e */ /* 0x010fc600000000ff */
[----:B------:R0:W-:Y:S01]  /*12580*/  STL [R1+0x3d4], R57 ;  /* 0x0003d43901007387 */ /* 0x0001e20000100800 */
[----:B------:R-:W-:-:S03]  /*12590*/  F2FP.F16.F32.PACK_AB R54, R54, R86 ;  /* 0x000000563636723e */ /* 0x000fc600000000ff */
[----:B0-----:R-:W4:Y:S04]  /*125a0*/  LDL.LU R57, [R1+0x19c] ;  /* 0x00019c0001397983 */ /* 0x001f280000300800 */
[----:B------:R-:W2:Y:S04]  /*125b0*/  LDL.LU R84, [R1+0x740] ;  /* 0x0007400001547983 */ /* 0x000ea80000300800 */
[----:B------:R0:W-:Y:S01]  /*125c0*/  STL [R1+0x3d0], R56 ;  /* 0x0003d03801007387 */ /* 0x0001e20000100800 */
[----:B------:R-:W-:Y:S02]  /*125d0*/  F2FP.F16.F32.PACK_AB R53, R53, R87 ;  /* 0x000000573535723e */ /* 0x000fe400000000ff */
[----:B------:R-:W-:Y:S01]  /*125e0*/  F2FP.F16.F32.PACK_AB R52, R52, R93 ;  /* 0x0000005d3434723e */ /* 0x000fe200000000ff */
[----:B0-----:R-:W2:Y:S04]  /*125f0*/  LDL.LU R56, [R1+0x1a0] ;  /* 0x0001a00001387983 */ /* 0x001ea80000300800 */
[----:B------:R-:W5:Y:S04]  /*12600*/  LDL.LU R85, [R1+0x73c] ;  /* 0x00073c0001557983 */ /* 0x000f680000300800 */
[----:B------:R0:W-:Y:S01]  /*12610*/  STL [R1+0x3cc], R55 ;  /* 0x0003cc3701007387 */ /* 0x0001e20000100800 */
[----:B------:R-:W-:-:S03]  /*12620*/  F2FP.F16.F32.PACK_AB R51, R51, R3 ;  /* 0x000000033333723e */ /* 0x000fc600000000ff */
[----:B0-----:R-:W5:Y:S04]  /*12630*/  LDL.LU R55, [R1+0x1a4] ;  /* 0x0001a40001377983 */ /* 0x001f680000300800 */
[----:B------:R-:W5:Y:S04]  /*12640*/  LDL.LU R86, [R1+0x738] ;  /* 0x0007380001567983 */ /* 0x000f680000300800 */
[----:B------:R0:W-:Y:S04]  /*12650*/  STL [R1+0x3c8], R54 ;  /* 0x0003c83601007387 */ /* 0x0001e80000100800 */
        /* <DEDUP_REMOVED lines=9> */
[----:B0-----:R-:W5:Y:S01]  /*126f0*/  LDL.LU R51, [R1+0x1b4] ;  /* 0x0001b40001337983 */ /* 0x001f620000300800 */
[----:B------:R-:W-:-:S03]  /*12700*/  F2FP.F16.F32.PACK_AB R50, R50, R0 ;  /* 0x000000003232723e */ /* 0x000fc600000000ff */
[----:B------:R-:W5:Y:S04]  /*12710*/  LDL.LU R0, [R1+0x728] ;  /* 0x0007280001007983 */ /* 0x000f680000300800 */
[----:B------:R-:W-:Y:S01]  /*12720*/  STL [R1+0x3b8], R50 ;  /* 0x0003b83201007387 */ /* 0x000fe20000100800 */
[----:B------:R-:W-:Y:S02]  /*12730*/  F2FP.F16.F32.PACK_AB R41, R41, R59 ;  /* 0x0000003b2929723e */ /* 0x000fe400000000ff */
[----:B------:R-:W-:Y:S02]  /*12740*/  F2FP.F16.F32.PACK_AB R40, R40, R60 ;  /* 0x0000003c2828723e */ /* 0x000fe400000000ff */
[----:B------:R-:W-:Y:S02]  /*12750*/  F2FP.F16.F32.PACK_AB R39, R39, R61 ;  /* 0x0000003d2727723e */ /* 0x000fe400000000ff */
[----:B------:R-:W-:-:S02]  /*12760*/  F2FP.F16.F32.PACK_AB R38, R38, R62 ;  /* 0x0000003e2626723e */ /* 0x000fc400000000ff */
[----:B------:R-:W-:Y:S02]  /*12770*/  F2FP.F16.F32.PACK_AB R37, R37, R63 ;  /* 0x0000003f2525723e */ /* 0x000fe400000000ff */
[----:B------:R-:W-:Y:S02]  /*12780*/  F2FP.F16.F32.PACK_AB R36, R36, R64 ;  /* 0x000000402424723e */ /* 0x000fe400000000ff */
        /* <DEDUP_REMOVED lines=8> */
[----:B---3--:R-:W-:Y:S02]  /*12810*/  F2FP.F16.F32.PACK_AB R42, R42, R58 ;  /* 0x0000003a2a2a723e */ /* 0x008fe400000000ff */
[----:B----4-:R-:W-:-:S02]  /*12820*/  F2FP.F16.F32.PACK_AB R43, R43, R57 ;  /* 0x000000392b2b723e */ /* 0x010fc400000000ff */
[----:B--2---:R-:W-:Y:S02]  /*12830*/  F2FP.F16.F32.PACK_AB R44, R44, R56 ;  /* 0x000000382c2c723e */ /* 0x004fe400000000ff */
[----:B-----5:R-:W-:Y:S02]  /*12840*/  F2FP.F16.F32.PACK_AB R45, R45, R55 ;  /* 0x000000372d2d723e */ /* 0x020fe400000000ff */
[----:B------:R-:W-:Y:S02]  /*12850*/  F2FP.F16.F32.PACK_AB R46, R46, R54 ;  /* 0x000000362e2e723e */ /* 0x000fe400000000ff */
[----:B------:R-:W-:Y:S02]  /*12860*/  F2FP.F16.F32.PACK_AB R47, R47, R53 ;  /* 0x000000352f2f723e */ /* 0x000fe400000000ff */
[----:B------:R-:W-:Y:S02]  /*12870*/  F2FP.F16.F32.PACK_AB R48, R48, R52 ;  /* 0x000000343030723e */ /* 0x000fe400000000ff */
[----:B------:R-:W-:-:S05]  /*12880*/  F2FP.F16.F32.PACK_AB R49, R49, R51 ;  /* 0x000000333131723e */ /* 0x000fca00000000ff */
        /* <DEDUP_REMOVED lines=17> */
[----:B------:R-:W-:-:S03]  /*129a0*/  F2FP.F16.F32.PACK_AB R27, R27, R0 ;  /* 0x000000001b1b723e */ /* 0x000fc600000000ff */
[----:B------:R-:W-:Y:S04]  /*129b0*/  STL [R1+0x35c], R32 ;  /* 0x00035c2001007387 */ /* 0x000fe80000100800 */
[----:B------:R-:W-:Y:S01]  /*129c0*/  STL [R1+0x358], R31 ;  /* 0x0003581f01007387 */ /* 0x000fe20000100800 */
[----:B------:R-:W-:-:S03]  /*129d0*/  F2FP.F16.F32.PACK_AB R26, R26, R3 ;  /* 0x000000031a1a723e */ /* 0x000fc600000000ff */
[----:B------:R-:W-:Y:S04]  /*129e0*/  STL [R1+0x354], R30 ;  /* 0x0003541e01007387 */ /* 0x000fe80000100800 */
[----:B------:R-:W-:Y:S04]  /*129f0*/  STL [R1+0x350], R29 ;  /* 0x0003501d01007387 */ /* 0x000fe80000100800 */
[----:B------:R1:W2:Y:S04]  /*12a00*/  LDL.LU R0, [R1+0x724] ;  /* 0x0007240001007983 */ /* 0x0002a80000300800 */
[----:B------:R-:W-:Y:S04]  /*12a10*/  STL [R1+0x34c], R28 ;  /* 0x00034c1c01007387 */ /* 0x000fe80000100800 */
[----:B------:R1:W3:Y:S01]  /*12a20*/  LDL.LU R3, [R1+0x720] ;  /* 0x0007200001037983 */ /* 0x0002e20000300800 */
[----:B------:R-:W-:-:S02]  /*12a30*/  F2FP.F16.F32.PACK_AB R25, R25, R93 ;  /* 0x0000005d1919723e */ /* 0x000fc400000000ff */
[----:B------:R-:W-:Y:S01]  /*12a40*/  F2FP.F16.F32.PACK_AB R24, R24, R87 ;  /* 0x000000571818723e */ /* 0x000fe200000000ff */
[----:B------:R-:W-:Y:S01]  /*12a50*/  STL [R1+0x348], R27 ;  /* 0x0003481b01007387 */ /* 0x000fe20000100800 */
[----:B------:R-:W-:Y:S02]  /*12a60*/  F2FP.F16.F32.PACK_AB R23, R23, R86 ;  /* 0x000000561717723e */ /* 0x000fe400000000ff */
[----:B------:R-:W-:Y:S01]  /*12a70*/  F2FP.F16.F32.PACK_AB R22, R22, R85 ;  /* 0x000000551616723e */ /* 0x000fe200000000ff */
[----:B------:R-:W-:Y:S01]  /*12a80*/  STL [R1+0x344], R26 ;  /* 0x0003441a01007387 */ /* 0x000fe20000100800 */
[----:B------:R-:W-:Y:S02]  /*12a90*/  F2FP.F16.F32.PACK_AB R21, R21, R84 ;  /* 0x000000541515723e */ /* 0x000fe400000000ff */
[----:B------:R-:W-:Y:S01]  /*12aa0*/  F2FP.F16.F32.PACK_AB R20, R20, R83 ;  /* 0x000000531414723e */ /* 0x000fe200000000ff */
[----:B------:R-:W-:Y:S01]  /*12ab0*/  STL [R1+0x340], R25 ;  /* 0x0003401901007387 */ /* 0x000fe20000100800 */
[----:B------:R-:W-:-:S02]  /*12ac0*/  F2FP.F16.F32.PACK_AB R19, R19, R82 ;  /* 0x000000521313723e */ /* 0x000fc400000000ff */
[----:B------:R-:W-:Y:S01]  /*12ad0*/  F2FP.F16.F32.PACK_AB R18, R18, R81 ;  /* 0x000000511212723e */ /* 0x000fe200000000ff */
[----:B------:R-:W-:Y:S01]  /*12ae0*/  STL [R1+0x33c], R24 ;  /* 0x00033c1801007387 */ /* 0x000fe20000100800 */
[----:B------:R-:W-:-:S03]  /*12af0*/  F2FP.F16.F32.PACK_AB R17, R17, R80 ;  /* 0x000000501111723e */ /* 0x000fc600000000ff */
        /* <DEDUP_REMOVED lines=22> */
[----:B------:R-:W-:Y:S04]  /*12c60*/  STL [R1+0x2ec], R12 ;  /* 0x0002ec0c01007387 */ /* 0x000fe80000100800 */
[----:B------:R-:W-:Y:S04]  /*12c70*/  STL [R1+0x2e4], R11 ;  /* 0x0002e40b01007387 */ /* 0x000fe80000100800 */
[----:B------:R-:W-:Y:S04]  /*12c80*/  STL [R1+0x2dc], R10 ;  /* 0x0002dc0a01007387 */ /* 0x000fe80000100800 */
[----:B------:R-:W-:Y:S04]  /*12c90*/  STL [R1+0x2d4], R9 ;  /* 0x0002d40901007387 */ /* 0x000fe80000100800 */
[----:B------:R-:W-:Y:S04]  /*12ca0*/  STL [R1+0x210], R8 ;  /* 0x0002100801007387 */ /* 0x000fe80000100800 */
[----:B------:R-:W-:Y:S04]  /*12cb0*/  STL [R1+0x20c], R7 ;  /* 0x00020c0701007387 */ /* 0x000fe80000100800 */
[----:B------:R0:W-:Y:S01]  /*12cc0*/  STL [R1+0x208], R6 ;  /* 0x0002080601007387 */ /* 0x0001e20000100800 */
[----:B--2---:R-:W-:-:S02]  /*12cd0*/  F2FP.F16.F32.PACK_AB R0, R4, R2 ;  /* 0x000000020400723e */ /* 0x004fc400000000ff */
[----:B---3--:R-:W-:Y:S02]  /*12ce0*/  F2FP.F16.F32.PACK_AB R3, R5, R68 ;  /* 0x000000440503723e */ /* 0x008fe400000000ff */
[----:B0-----:R-:W0:Y:S03]  /*12cf0*/  LDTM.x64 R4, tmem[UR10+0x100] ;  /* 0x0001000a000479ee */ /* 0x001e260008340000 */
[----:B------:R-:W-:Y:S04]  /*12d00*/  STL [R1+0x204], R3 ;  /* 0x0002040301007387 */ /* 0x000fe80000100800 */
[----:B------:R2:W-:Y:S04]  /*12d10*/  STL [R1+0x200], R0 ;  /* 0x0002000001007387 */ /* 0x0005e80000100800 */
[----:B0-----:R-:W-:Y:S04]  /*12d20*/  STL.64 [R1+0x100], R4 ;  /* 0x0001000401007387 */ /* 0x001fe80000100a00 */
[----:B------:R-:W-:Y:S04]  /*12d30*/  STL.64 [R1+0x108], R6 ;  /* 0x0001080601007387 */ /* 0x000fe80000100a00 */
[----:B------:R-:W-:Y:S04]  /*12d40*/  STL.64 [R1+0x110], R8 ;  /* 0x0001100801007387 */ /* 0x000fe80000100a00 */
[----:B------:R-:W-:Y:S04]  /*12d50*/  STL.64 [R1+0x118], R10 ;  /* 0x0001180a01007387 */ /* 0x000fe80000100a00 */
[----:B------:R-:W-:Y:S04]  /*12d60*/  STL.64 [R1+0x120], R12 ;  /* 0x0001200c01007387 */ /* 0x000fe80000100a00 */
[----:B------:R-:W-:Y:S04]  /*12d70*/  STL [R1+0x128], R14 ;  /* 0x0001280e01007387 */ /* 0x000fe80000100800 */
        /* <DEDUP_REMOVED lines=8> */
[----:B------:R-:W-:-:S03]  /*12e00*/  IMAD.MOV.U32 R74, RZ, RZ, R21 ;  /* 0x000000ffff4a7224 */ /* 0x000fc600078e0015 */
[----:B------:R-:W-:Y:S01]  /*12e10*/  STL.64 [R1+0x1c0], R52 ;  /* 0x0001c03401007387 */ /* 0x000fe20000100a00 */
[----:B------:R-:W-:-:S03]  /*12e20*/  IMAD.MOV.U32 R75, RZ, RZ, R22 ;  /* 0x000000ffff4b7224 */ /* 0x000fc600078e0016 */
[----:B------:R-:W-:Y:S04]  /*12e30*/  STL.64 [R1+0x1c8], R54 ;  /* 0x0001c83601007387 */ /* 0x000fe80000100a00 */
[----:B------:R-:W-:Y:S01]  /*12e40*/  STL.64 [R1+0x1d0], R56 ;  /* 0x0001d03801007387 */ /* 0x000fe20000100a00 */
[----:B------:R-:W-:-:S03]  /*12e50*/  IMAD.MOV.U32 R2, RZ, RZ, R66 ;  /* 0x000000ffff027224 */ /* 0x000fc600078e0042 */
[----:B------:R-:W-:Y:S01]  /*12e60*/  STL.64 [R1+0x1d8], R58 ;  /* 0x0001d83a01007387 */ /* 0x000fe20000100a00 */
[----:B--2---:R-:W-:-:S03]  /*12e70*/  IMAD.MOV.U32 R0, RZ, RZ, R67 ;  /* 0x000000ffff007224 */ /* 0x004fc600078e0043 */
[----:B------:R-:W-:Y:S01]  /*12e80*/  STL.64 [R1+0x1e0], R60 ;  /* 0x0001e03c01007387 */ /* 0x000fe20000100a00 */
[----:B------:R-:W-:Y:S02]  /*12e90*/  IMAD.MOV.U32 R93, RZ, RZ, R35 ;  /* 0x000000ffff5d7224 */ /* 0x000fe400078e0023 */
[----:B------:R-:W-:Y:S01]  /*12ea0*/  IMAD.MOV.U32 R87, RZ, RZ, R34 ;  /* 0x000000ffff577224 */ /* 0x000fe200078e0022 */
[----:B------:R-:W-:Y:S01]  /*12eb0*/  STL.64 [R1+0x1e8], R62 ;  /* 0x0001e83e01007387 */ /* 0x000fe20000100a00 */
[----:B------:R-:W-:Y:S02]  /*12ec0*/  IMAD.MOV.U32 R86, RZ, RZ, R33 ;  /* 0x000000ffff567224 */ /* 0x000fe400078e0021 */
[----:B------:R-:W-:Y:S01]  /*12ed0*/  IMAD.MOV.U32 R85, RZ, RZ, R32 ;  /* 0x000000ffff557224 */ /* 0x000fe200078e0020 */
[----:B------:R0:W-:Y:S01]  /*12ee0*/  STL.64 [R1+0x1f0], R64 ;  /* 0x0001f04001007387 */ /* 0x0001e20000100a00 */
[----:B------:R-:W-:Y:S02]  /*12ef0*/  IMAD.MOV.U32 R84, RZ, RZ, R31 ;  /* 0x000000ffff547224 */ /* 0x000fe400078e001f */
[----:B------:R-:W-:-:S02]  /*12f00*/  IMAD.MOV.U32 R83, RZ, RZ, R30 ;  /* 0x000000ffff537224 */ /* 0x000fc400078e001e */
[----:B------:R-:W-:Y:S02]  /*12f10*/  IMAD.MOV.U32 R82, RZ, RZ, R29 ;  /* 0x000000ffff527224 */ /* 0x000fe400078e001d */
[----:B------:R-:W-:Y:S02]  /*12f20*/  IMAD.MOV.U32 R81, RZ, RZ, R28 ;  /* 0x000000ffff517224 */ /* 0x000fe400078e001c */
[----:B------:R-:W-:Y:S02]  /*12f30*/  IMAD.MOV.U32 R80, RZ, RZ, R27 ;  /* 0x000000ffff507224 */ /* 0x000fe400078e001b */
[----:B------:R-:W-:Y:S02]  /*12f40*/  IMAD.MOV.U32 R79, RZ, RZ, R26 ;  /* 0x000000ffff4f7224 */ /* 0x000fe400078e001a */
        /* <DEDUP_REMOVED lines=8> */
[----:B------:R-:W-:Y:S01]  /*12fd0*/  IMAD.MOV.U32 R68, RZ, RZ, R15 ;  /* 0x000000ffff447224 */ /* 0x000fe200078e000f */
[----:B------:R-:W-:Y:S01]  /*12fe0*/  STL [R1+0x71c], R74 ;  /* 0x00071c4a01007387 */ /* 0x000fe20000100800 */
[----:B0-----:R-:W0:Y:S03]  /*12ff0*/  LDTM.x64 R4, tmem[UR10+0x140] ;  /* 0x0001400a000479ee */ /* 0x001e260008340000 */
[----:B------:R2:W-:Y:S04]  /*13000*/  STL [R1+0x718], R75 ;  /* 0x0007184b01007387 */ /* 0x0005e80000100800 */
[----:B--2---:R-:W2:Y:S04]  /*13010*/  LDL.LU R75, [R1+0x1f4] ;  /* 0x0001f400014b7983 */ /* 0x004ea80000300800 */
[----:B------:R3:W-:Y:S04]  /*13020*/  STL [R1+0x714], R76 ;  /* 0x0007144c01007387 */ /* 0x0007e80000100800 */
[----:B---3--:R-:W3:Y:S04]  /*13030*/  LDL.LU R76, [R1+0x1f0] ;  /* 0x0001f000014c7983 */ /* 0x008ee80000300800 */
[----:B------:R4:W-:Y:S04]  /*13040*/  STL [R1+0x710], R77 ;  /* 0x0007104d01007387 */ /* 0x0009e80000100800 */
[----:B----4-:R-:W4:Y:S04]  /*13050*/  LDL.LU R77, [R1+0x1ec] ;  /* 0x0001ec00014d7983 */ /* 0x010f280000300800 */
[----:B------:R5:W-:Y:S04]  /*13060*/  STL [R1+0x70c], R78 ;  /* 0x00070c4e01007387 */ /* 0x000be80000100800 */
[----:B-----5:R-:W5:Y:S04]  /*13070*/  LDL.LU R78, [R1+0x1e8] ;  /* 0x0001e800014e7983 */ /* 0x020f680000300800 */
[----:B------:R0:W-:Y:S04]  /*13080*/  STL [R1+0x708], R79 ;  /* 0x0007084f01007387 */ /* 0x0001e80000100800 */
[----:B0-----:R-:W5:Y:S04]  /*13090*/  LDL.LU R79, [R1+0x1e4] ;  /* 0x0001e400014f7983 */ /* 0x001f680000300800 */
[----:B------:R0:W-:Y:S04]  /*130a0*/  STL [R1+0x704], R80 ;  /* 0x0007045001007387 */ /* 0x0001e80000100800 */
[----:B0-----:R-:W5:Y:S04]  /*130b0*/  LDL.LU R80, [R1+0x1e0] ;  /* 0x0001e00001507983 */ /* 0x001f680000300800 */
[----:B------:R0:W-:Y:S04]  /*130c0*/  STL [R1+0x700], R81 ;  /* 0x0007005101007387 */ /* 0x0001e80000100800 */
[----:B0-----:R-:W5:Y:S04]  /*130d0*/  LDL.LU R81, [R1+0x1dc] ;  /* 0x0001dc0001517983 */ /* 0x001f680000300800 */
[----:B------:R0:W-:Y:S04]  /*130e0*/  STL [R1+0x6fc], R82 ;  /* 0x0006fc5201007387 */ /* 0x0001e80000100800 */
[----:B0-----:R-:W5:Y:S04]  /*130f0*/  LDL.LU R82, [R1+0x1d8] ;  /* 0x0001d80001527983 */ /* 0x001f680000300800 */
[----:B------:R0:W-:Y:S04]  /*13100*/  STL [R1+0x6f8], R83 ;  /* 0x0006f85301007387 */ /* 0x0001e80000100800 */
[----:B------:R0:W-:Y:S04]  /*13110*/  STL [R1+0x6f4], R84 ;  /* 0x0006f45401007387 */ /* 0x0001e80000100800 */
[----:B------:R0:W-:Y:S04]  /*13120*/  STL [R1+0x6f0], R85 ;  /* 0x0006f05501007387 */ /* 0x0001e80000100800 */
[----:B------:R-:W-:Y:S04]  /*13130*/  STL [R1+0x6ec], R86 ;  /* 0x0006ec5601007387 */ /* 0x000fe80000100800 */
[----:B------:R-:W-:Y:S04]  /*13140*/  STL [R1+0x6e8], R87 ;  /* 0x0006e85701007387 */ /* 0x000fe80000100800 */
[----:B------:R0:W-:Y:S04]  /*13150*/  STL [R1+0x6e4], R93 ;  /* 0x0006e45d01007387 */ /* 0x0001e80000100800 */
[----:B------:R-:W-:Y:S04]  /*13160*/  STL [R1+0x18], R10 ;  /* 0x0000180a01007387 */ /* 0x000fe80000100800 */
        /* <DEDUP_REMOVED lines=28> */
[----:B0-----:R-:W5:Y:S04]  /*13330*/  LDL.LU R83, [R1+0x1d4] ;  /* 0x0001d40001537983 */ /* 0x001f680000300800 */
[----:B------:R-:W5:Y:S01]  /*13340*/  LDL.LU R84, [R1+0x1d0] ;  /* 0x0001d00001547983 */ /* 0x000f620000300800 */
[----:B------:R-:W-:-:S03]  /*13350*/  IMAD.MOV.U32 R74, RZ, RZ, R2 ;  /* 0x000000ffff4a7224 */ /* 0x000fc600078e0002 */
[----:B------:R-:W5:Y:S01]  /*13360*/  LDL.LU R85, [R1+0x1cc] ;  /* 0x0001cc0001557983 */ /* 0x000f620000300800 */
[----:B------:R-:W-:Y:S02]  /*13370*/  IMAD.MOV.U32 R93, RZ, RZ, R0 ;  /* 0x000000ffff5d7224 */ /* 0x000fe400078e0000 */
[----:B------:R-:W-:Y:S01]  /*13380*/  IMAD.MOV.U32 R3, RZ, RZ, R15 ;  /* 0x000000ffff037224 */ /* 0x000fe200078e000f */
[----:B------:R-:W5:Y:S01]  /*13390*/  LDL.LU R86, [R1+0x1c8] ;  /* 0x0001c80001567983 */ /* 0x000f620000300800 */
[----:B------:R-:W-:Y:S02]  /*133a0*/  IMAD.MOV.U32 R0, RZ, RZ, R11 ;  /* 0x000000ffff007224 */ /* 0x000fe400078e000b */
[----:B------:R-:W-:Y:S01]  /*133b0*/  IMAD.MOV.U32 R88, RZ, RZ, R9 ;  /* 0x000000ffff587224 */ /* 0x000fe200078e0009 */
[----:B------:R-:W5:Y:S01]  /*133c0*/  LDL.LU R87, [R1+0x1c4] ;  /* 0x0001c40001577983 */ /* 0x000f620000300800 */
[----:B------:R-:W-:Y:S02]  /*133d0*/  IMAD.MOV.U32 R2, RZ, RZ, R8 ;  /* 0x000000ffff027224 */ /* 0x000fe400078e0008 */
[----:B------:R-:W-:-:S02]  /*133e0*/  IMAD.MOV.U32 R89, RZ, RZ, R7 ;  /* 0x000000ffff597224 */ /* 0x000fc400078e0007 */
[----:B------:R-:W-:Y:S02]  /*133f0*/  IMAD.MOV.U32 R92, RZ, RZ, R6 ;  /* 0x000000ffff5c7224 */ /* 0x000fe400078e0006 */
[----:B------:R-:W-:Y:S02]  /*13400*/  IMAD.MOV.U32 R90, RZ, RZ, R5 ;  /* 0x000000ffff5a7224 */ /* 0x000fe400078e0005 */
[----:B------:R-:W-:Y:S02]  /*13410*/  IMAD.MOV.U32 R91, RZ, RZ, R4 ;  /* 0x000000ffff5b7224 */ /* 0x000fe400078e0004 */
[----:B-1----:R-:W0:Y:S01]  /*13420*/  LDTM.x64 R4, tmem[UR10+0x180] ;  /* 0x0001800a000479ee */ /* 0x002e220008340000 */
[----:B------:R-:W-:Y:S04]  /*13430*/  STL [R1+0x68c], R3 ;  /* 0x00068c0301007387 */ /* 0x000fe80000100800 */
[----:B------:R0:W-:Y:S04]  /*13440*/  STL [R1+0x684], R88 ;  /* 0x0006845801007387 */ /* 0x0001e80000100800 */
[----:B------:R-:W-:Y:S01]  /*13450*/  STL [R1+0x67c], R0 ;  /* 0x00067c0001007387 */ /* 0x000fe20000100800 */
[----:B0-----:R-:W-:-:S03]  /*13460*/  F2FP.F16.F32.PACK_AB R88, R67, R93 ;  /* 0x0000005d4358723e */ /* 0x001fc600000000ff */
[----:B------:R-:W5:Y:S01]  /*13470*/  LDL.LU R93, [R1+0x1c0] ;  /* 0x0001c000015d7983 */ /* 0x000f620000300800 */
[----:B------:R-:W-:-:S03]  /*13480*/  F2FP.F16.F32.PACK_AB R66, R66, R74 ;  /* 0x0000004a4242723e */ /* 0x000fc600000000ff */
[----:B------:R-:W5:Y:S01]  /*13490*/  LDL.LU R67, [R1+0x184] ;  /* 0x0001840001437983 */ /* 0x000f620000300800 */
[----:B--2---:R-:W-:-:S03]  /*134a0*/  F2FP.F16.F32.PACK_AB R65, R65, R75 ;  /* 0x0000004b4141723e */ /* 0x004fc600000000ff */
[----:B------:R0:W-:Y:S04]  /*134b0*/  STL [R1+0x1fc], R88 ;  /* 0x0001fc5801007387 */ /* 0x0001e80000100800 */
[----:B0-----:R-:W2:Y:S01]  /*134c0*/  LDL.LU R88, [R1+0x180] ;  /* 0x0001800001587983 */ /* 0x001ea20000300800 */
[----:B---3--:R-:W-:-:S03]  /*134d0*/  F2FP.F16.F32.PACK_AB R64, R64, R76 ;  /* 0x0000004c4040723e */ /* 0x008fc600000000ff */
[----:B------:R-:W3:Y:S04]  /*134e0*/  LDL.LU R74, [R1+0x71c] ;  /* 0x00071c00014a7983 */ /* 0x000ee80000300800 */
[----:B------:R0:W-:Y:S01]  /*134f0*/  STL [R1+0x1f8], R66 ;  /* 0x0001f84201007387 */ /* 0x0001e20000100800 */
[----:B----4-:R-:W-:-:S03]  /*13500*/  F2FP.F16.F32.PACK_AB R63, R63, R77 ;  /* 0x0000004d3f3f723e */ /* 0x010fc600000000ff */
[----:B0-----:R-:W4:Y:S04]  /*13510*/  LDL.LU R66, [R1+0x188] ;  /* 0x0001880001427983 */ /* 0x001f280000300800 */
[----:B------:R-:W2:Y:S04]  /*13520*/  LDL.LU R75, [R1+0x718] ;  /* 0x00071800014b7983 */ /* 0x000ea80000300800 */
[----:B------:R0:W-:Y:S01]  /*13530*/  STL [R1+0x1f4], R65 ;  /* 0x0001f44101007387 */ /* 0x0001e20000100800 */
[----:B-----5:R-:W-:-:S03]  /*13540*/  F2FP.F16.F32.PACK_AB R62, R62, R78 ;  /* 0x0000004e3e3e723e */ /* 0x020fc600000000ff */
[----:B0-----:R-:W5:Y:S04]  /*13550*/  LDL.LU R65, [R1+0x18c] ;  /* 0x00018c0001417983 */ /* 0x001f680000300800 */
[----:B------:R-:W3:Y:S04]  /*13560*/  LDL.LU R76, [R1+0x714] ;  /* 0x00071400014c7983 */ /* 0x000ee80000300800 */
[----:B------:R0:W-:Y:S01]  /*13570*/  STL [R1+0x1f0], R64 ;  /* 0x0001f04001007387 */ /* 0x0001e20000100800 */
[----:B------:R-:W-:-:S03]  /*13580*/  F2FP.F16.F32.PACK_AB R61, R61, R79 ;  /* 0x0000004f3d3d723e */ /* 0x000fc600000000ff */
[----:B0-----:R-:W3:Y:S04]  /*13590*/  LDL.LU R64, [R1+0x190] ;  /* 0x0001900001407983 */ /* 0x001ee80000300800 */
[----:B------:R-:W3:Y:S04]  /*135a0*/  LDL.LU R77, [R1+0x710] ;  /* 0x00071000014d7983 */ /* 0x000ee80000300800 */
[----:B------:R0:W-:Y:S01]  /*135b0*/  STL [R1+0x1ec], R63 ;  /* 0x0001ec3f01007387 */ /* 0x0001e20000100800 */
[----:B------:R-:W-:Y:S02]  /*135c0*/  F2FP.F16.F32.PACK_AB R60, R60, R80 ;  /* 0x000000503c3c723e */ /* 0x000fe400000000ff */
[----:B------:R-:W-:Y:S01]  /*135d0*/  F2FP.F16.F32.PACK_AB R59, R59, R81 ;  /* 0x000000513b3b723e */ /* 0x000fe200000000ff */
[----:B0-----:R-:W3:Y:S04]  /*135e0*/  LDL.LU R63, [R1+0x194] ;  /* 0x00019400013f7983 */ /* 0x001ee80000300800 */
[----:B------:R-:W3:Y:S04]  /*135f0*/  LDL.LU R78, [R1+0x70c] ;  /* 0x00070c00014e7983 */ /* 0x000ee80000300800 */
[----:B------:R0:W-:Y:S01]  /*13600*/  STL [R1+0x1e8], R62 ;  /* 0x0001e83e01007387 */ /* 0x0001e20000100800 */
[----:B------:R-:W-:-:S03]  /*13610*/  F2FP.F16.F32.PACK_AB R58, R58, R82 ;  /* 0x000000523a3a723e */ /* 0x000fc600000000ff */
[----:B0-----:R-:W3:Y:S04]  /*13620*/  LDL.LU R62, [R1+0x198] ;  /* 0x00019800013e7983 */ /* 0x001ee80000300800 */
[----:B------:R-:W3:Y:S04]  /*13630*/  LDL.LU R79, [R1+0x708] ;  /* 0x00070800014f7983 */ /* 0x000ee80000300800 */
[----:B------:R0:W-:Y:S04]  /*13640*/  STL [R1+0x1e4], R61 ;  /* 0x0001e43d01007387 */ /* 0x0001e80000100800 */
        /* <DEDUP_REMOVED lines=9> */
[----:B0-----:R-:W3:Y:S01]  /*136e0*/  LDL.LU R58, [R1+0x1a8] ;  /* 0x0001a800013a7983 */ /* 0x001ee20000300800 */
[----:B------:R-:W-:-:S03]  /*136f0*/  F2FP.F16.F32.PACK_AB R57, R57, R83 ;  /* 0x000000533939723e */ /* 0x000fc600000000ff */
[----:B------:R-:W3:Y:S01]  /*13700*/  LDL.LU R83, [R1+0x6f8] ;  /* 0x0006f80001537983 */ /* 0x000ee20000300800 */
[----:B------:R-:W-:-:S03]  /*13710*/  F2FP.F16.F32.PACK_AB R56, R56, R84 ;  /* 0x000000543838723e */ /* 0x000fc600000000ff */
        /* <DEDUP_REMOVED lines=18> */
[----:B------:R-:W3:Y:S04]  /*13840*/  LDL.LU R93, [R1+0x6e4] ;  /* 0x0006e400015d7983 */ /* 0x000ee80000300800 */
[----:B------:R-:W-:Y:S01]  /*13850*/  STL [R1+0x1c0], R52 ;  /* 0x0001c03401007387 */ /* 0x000fe20000100800 */
[----:B----4-:R-:W-:Y:S02]  /*13860*/  F2FP.F16.F32.PACK_AB R38, R38, R66 ;  /* 0x000000422626723e */ /* 0x010fe400000000ff */
[----:B------:R-:W-:Y:S02]  /*13870*/  F2FP.F16.F32.PACK_AB R37, R37, R67 ;  /* 0x000000432525723e */ /* 0x000fe400000000ff */
[----:B-----5:R-:W-:Y:S02]  /*13880*/  F2FP.F16.F32.PACK_AB R39, R39, R65 ;  /* 0x000000412727723e */ /* 0x020fe400000000ff */
[----:B--2---:R-:W-:-:S02]  /*13890*/  F2FP.F16.F32.PACK_AB R36, R36, R88 ;  /* 0x000000582424723e */ /* 0x004fc400000000ff */
[----:B---3--:R-:W-:Y:S02]  /*138a0*/  F2FP.F16.F32.PACK_AB R40, R40, R64 ;  /* 0x000000402828723e */ /* 0x008fe400000000ff */
        /* <DEDUP_REMOVED lines=30> */
[----:B------:R-:W-:Y:S01]  /*13a90*/  STL [R1+0x188], R38 ;  /* 0x0001882601007387 */ /* 0x000fe20000100800 */
[----:B------:R-:W-:-:S03]  /*13aa0*/  F2FP.F16.F32.PACK_AB R33, R33, R86 ;  /* 0x000000562121723e */ /* 0x000fc600000000ff */
[----:B------:R-:W-:Y:S04]  /*13ab0*/  STL [R1+0x184], R37 ;  /* 0x0001842501007387 */ /* 0x000fe80000100800 */
[----:B------:R0:W2:Y:S04]  /*13ac0*/  LDL.LU R93, [R1+0x6e0] ;  /* 0x0006e000015d7983 */ /* 0x0000a80000300800 */
[----:B------:R-:W-:Y:S01]  /*13ad0*/  STL [R1+0x180], R36 ;  /* 0x0001802401007387 */ /* 0x000fe20000100800 */
[----:B------:R-:W-:-:S03]  /*13ae0*/  F2FP.F16.F32.PACK_AB R0, R32, R85 ;  /* 0x000000552000723e */ /* 0x000fc600000000ff */
[----:B------:R0:W3:Y:S04]  /*13af0*/  LDL.LU R87, [R1+0x6dc] ;  /* 0x0006dc0001577983 */ /* 0x0000e80000300800 */
[----:B------:R-:W-:Y:S04]  /*13b00*/  STL [R1+0x17c], R35 ;  /* 0x00017c2301007387 */ /* 0x000fe80000100800 */
[----:B------:R0:W4:Y:S04]  /*13b10*/  LDL.LU R86, [R1+0x6d8] ;  /* 0x0006d80001567983 */ /* 0x0001280000300800 */
[----:B------:R-:W-:Y:S04]  /*13b20*/  STL [R1+0x178], R34 ;  /* 0x0001782201007387 */ /* 0x000fe80000100800 */
[----:B------:R0:W5:Y:S04]  /*13b30*/  LDL.LU R85, [R1+0x6d4] ;  /* 0x0006d40001557983 */ /* 0x0001680000300800 */
[----:B------:R-:W-:Y:S04]  /*13b40*/  STL [R1+0x174], R33 ;  /* 0x0001742101007387 */ /* 0x000fe80000100800 */
[----:B------:R-:W5:Y:S04]  /*13b50*/  LDL.LU R59, [R1+0x128] ;  /* 0x00012800013b7983 */ /* 0x000f680000300800 */
[----:B------:R-:W5:Y:S04]  /*13b60*/  LDL.LU R60, [R1+0x124] ;  /* 0x00012400013c7983 */ /* 0x000f680000300800 */
[----:B------:R1:W-:Y:S04]  /*13b70*/  STL [R1+0x170], R0 ;  /* 0x0001700001007387 */ /* 0x0003e80000100800 */
[----:B------:R-:W5:Y:S04]  /*13b80*/  LDL.LU R61, [R1+0x120] ;  /* 0x00012000013d7983 */ /* 0x000f680000300800 */
[----:B------:R-:W5:Y:S04]  /*13b90*/  LDL.LU R62, [R1+0x11c] ;  /* 0x00011c00013e7983 */ /* 0x000f680000300800 */
[----:B------:R-:W5:Y:S01]  /*13ba0*/  LDL.LU R63, [R1+0x118] ;  /* 0x00011800013f7983 */ /* 0x000f620000300800 */
[----:B------:R-:W-:-:S03]  /*13bb0*/  F2FP.F16.F32.PACK_AB R31, R31, R84 ;  /* 0x000000541f1f723e */ /* 0x000fc600000000ff */
[----:B------:R-:W5:Y:S04]  /*13bc0*/  LDL.LU R64, [R1+0x114] ;  /* 0x0001140001407983 */ /* 0x000f680000300800 */
[----:B------:R-:W5:Y:S01]  /*13bd0*/  LDL.LU R65, [R1+0x110] ;  /* 0x0001100001417983 */ /* 0x000f620000300800 */
[----:B------:R-:W-:-:S03]  /*13be0*/  F2FP.F16.F32.PACK_AB R30, R30, R83 ;  /* 0x000000531e1e723e */ /* 0x000fc600000000ff */
[----:B------:R-:W5:Y:S04]  /*13bf0*/  LDL.LU R66, [R1+0x10c] ;  /* 0x00010c0001427983 */ /* 0x000f680000300800 */
[----:B------:R-:W5:Y:S04]  /*13c00*/  LDL.LU R67, [R1+0x108] ;  /* 0x0001080001437983 */ /* 0x000f680000300800 */
[----:B-1----:R-:W5:Y:S04]  /*13c10*/  LDL.LU R0, [R1+0x104] ;  /* 0x0001040001007983 */ /* 0x002f680000300800 */
[----:B------:R-:W5:Y:S04]  /*13c20*/  LDL.LU R88, [R1+0x100] ;  /* 0x0001000001587983 */ /* 0x000f680000300800 */
[----:B------:R0:W5:Y:S04]  /*13c30*/  LDL.LU R84, [R1+0x6d0] ;  /* 0x0006d00001547983 */ /* 0x0001680000300800 */
[----:B------:R0:W5:Y:S04]  /*13c40*/  LDL.LU R83, [R1+0x6cc] ;  /* 0x0006cc0001537983 */ /* 0x0001680000300800 */
[----:B------:R-:W-:Y:S04]  /*13c50*/  STL [R1+0x16c], R31 ;  /* 0x00016c1f01007387 */ /* 0x000fe80000100800 */
[----:B------:R0:W5:Y:S04]  /*13c60*/  LDL.LU R82, [R1+0x6c8] ;  /* 0x0006c80001527983 */ /* 0x0001680000300800 */
[----:B------:R-:W-:Y:S04]  /*13c70*/  STL [R1+0x168], R30 ;  /* 0x0001681e01007387 */ /* 0x000fe80000100800 */
[----:B------:R0:W5:Y:S04]  /*13c80*/  LDL.LU R81, [R1+0x6c4] ;  /* 0x0006c40001517983 */ /* 0x0001680000300800 */
[----:B------:R-:W-:Y:S04]  /*13c90*/  STL [R1+0x164], R29 ;  /* 0x0001641d01007387 */ /* 0x000fe80000100800 */
[----:B------:R0:W5:Y:S04]  /*13ca0*/  LDL.LU R80, [R1+0x6c0] ;  /* 0x0006c00001507983 */ /* 0x0001680000300800 */
[----:B------:R-:W-:Y:S04]  /*13cb0*/  STL [R1+0x160], R28 ;  /* 0x0001601c01007387 */ /* 0x000fe80000100800 */
[----:B------:R0:W5:Y:S01]  /*13cc0*/  LDL.LU R79, [R1+0x6bc] ;  /* 0x0006bc00014f7983 */ /* 0x0001620000300800 */
[----:B------:R-:W-:-:S03]  /*13cd0*/  F2FP.F16.F32.PACK_AB R25, R25, R78 ;  /* 0x0000004e1919723e */ /* 0x000fc600000000ff */
[----:B------:R-:W-:Y:S04]  /*13ce0*/  STL [R1+0x15c], R27 ;  /* 0x00015c1b01007387 */ /* 0x000fe80000100800 */
[----:B------:R0:W5:Y:S04]  /*13cf0*/  LDL.LU R78, [R1+0x6b8] ;  /* 0x0006b800014e7983 */ /* 0x0001680000300800 */
[----:B------:R1:W-:Y:S04]  /*13d00*/  STL [R1+0x158], R3 ;  /* 0x0001580301007387 */ /* 0x0003e80000100800 */
[----:B-1----:R-:W5:Y:S04]  /*13d10*/  LDL.LU R3, [R1+0xfc] ;  /* 0x0000fc0001037983 */ /* 0x002f680000300800 */
[----:B------:R1:W-:Y:S01]  /*13d20*/  STL [R1+0x154], R25 ;  /* 0x0001541901007387 */ /* 0x0003e20000100800 */
[----:B--2---:R-:W-:-:S03]  /*13d30*/  F2FP.F16.F32.PACK_AB R93, R24, R77 ;  /* 0x0000004d185d723e */ /* 0x004fc600000000ff */
[----:B------:R0:W2:Y:S01]  /*13d40*/  LDL.LU R77, [R1+0x6b4] ;  /* 0x0006b400014d7983 */ /* 0x0000a20000300800 */
[----:B---3--:R-:W-:-:S03]  /*13d50*/  F2FP.F16.F32.PACK_AB R87, R23, R76 ;  /* 0x0000004c1757723e */ /* 0x008fc600000000ff */
[----:B------:R3:W-:Y:S04]  /*13d60*/  STL [R1+0x658], R93 ;  /* 0x0006585d01007387 */ /* 0x0007e80000100800 */
[----:B------:R0:W3:Y:S01]  /*13d70*/  LDL.LU R76, [R1+0x6b0] ;  /* 0x0006b000014c7983 */ /* 0x0000e20000300800 */
[----:B----4-:R-:W-:-:S03]  /*13d80*/  F2FP.F16.F32.PACK_AB R86, R22, R75 ;  /* 0x0000004b1656723e */ /* 0x010fc600000000ff */
[----:B------:R-:W-:Y:S04]  /*13d90*/  STL [R1+0x65c], R87 ;  /* 0x00065c5701007387 */ /* 0x000fe80000100800 */
[----:B------:R0:W4:Y:S01]  /*13da0*/  LDL.LU R75, [R1+0x6ac] ;  /* 0x0006ac00014b7983 */ /* 0x0001220000300800 */
[----:B-----5:R-:W-:-:S03]  /*13db0*/  F2FP.F16.F32.PACK_AB R85, R21, R74 ;  /* 0x0000004a1555723e */ /* 0x020fc600000000ff */
[----:B------:R0:W5:Y:S01]  /*13dc0*/  LDL.LU R74, [R1+0x6a8] ;  /* 0x0006a800014a7983 */ /* 0x0001620000300800 */
[----:B------:R-:W-:-:S03]  /*13dd0*/  F2FP.F16.F32.PACK_AB R84, R20, R73 ;  /* 0x000000491454723e */ /* 0x000fc600000000ff */
        /* <DEDUP_REMOVED lines=11> */
[----:B------:R-:W-:Y:S02]  /*13e90*/  F2FP.F16.F32.PACK_AB R78, R14, R59 ;  /* 0x0000003b0e4e723e */ /* 0x000fe400000000ff */
[----:B--2---:R-:W-:Y:S02]  /*13ea0*/  F2FP.F16.F32.PACK_AB R77, R13, R60 ;  /* 0x0000003c0d4d723e */ /* 0x004fe400000000ff */
[----:B---3--:R-:W-:Y:S02]  /*13eb0*/  F2FP.F16.F32.PACK_AB R76, R12, R61 ;  /* 0x0000003d0c4c723e */ /* 0x008fe400000000ff */
[----:B----4-:R-:W-:Y:S02]  /*13ec0*/  F2FP.F16.F32.PACK_AB R75, R11, R62 ;  /* 0x0000003e0b4b723e */ /* 0x010fe400000000ff */
[----:B-----5:R-:W-:Y:S02]  /*13ed0*/  F2FP.F16.F32.PACK_AB R74, R10, R63 ;  /* 0x0000003f0a4a723e */ /* 0x020fe400000000ff */
[----:B------:R-:W-:-:S02]  /*13ee0*/  F2FP.F16.F32.PACK_AB R73, R9, R64 ;  /* 0x000000400949723e */ /* 0x000fc400000000ff */
[----:B------:R-:W-:Y:S02]  /*13ef0*/  F2FP.F16.F32.PACK_AB R72, R8, R65 ;  /* 0x000000410848723e */ /* 0x000fe400000000ff */
[----:B------:R-:W-:Y:S02]  /*13f00*/  F2FP.F16.F32.PACK_AB R71, R7, R66 ;  /* 0x000000420747723e */ /* 0x000fe400000000ff */
[----:B------:R-:W-:Y:S02]  /*13f10*/  F2FP.F16.F32.PACK_AB R70, R6, R67 ;  /* 0x000000430646723e */ /* 0x000fe400000000ff */
[----:B------:R-:W-:Y:S02]  /*13f20*/  F2FP.F16.F32.PACK_AB R69, R5, R0 ;  /* 0x000000000545723e */ /* 0x000fe400000000ff */
[----:B------:R-:W-:Y:S02]  /*13f30*/  F2FP.F16.F32.PACK_AB R68, R4, R88 ;  /* 0x000000580444723e */ /* 0x000fe400000000ff */
[----:B-1----:R-:W1:Y:S01]  /*13f40*/  LDTM.x64 R4, tmem[UR10+0x1c0] ;  /* 0x0001c00a000479ee */ /* 0x002e620008340000 */
[----:B------:R-:W2:Y:S01]  /*13f50*/  LDL.LU R88, [R1+0x28] ;  /* 0x0000280001587983 */ /* 0x000ea20000300800 */
[----:B------:R-:W-:Y:S01]  /*13f60*/  NOP ;  /* 0x0000000000007918 */ /* 0x000fe20000000000 */
[----:B------:R-:W3:Y:S02]  /*13f70*/  LDCU.64 UR10, c[0x0][0x398] ;  /* 0x00007300ff0a77ac */ /* 0x000ee40008000a00 */
[----:B------:R-:W4:Y:S04]  /*13f80*/  LDL.LU R0, [R1+0x24] ;  /* 0x0000240001007983 */ /* 0x000f280000300800 */
[----:B------:R-:W5:Y:S04]  /*13f90*/  LDL.LU R93, [R1+0x18] ;  /* 0x00001800015d7983 */ /* 0x000f680000300800 */
[----:B-1----:R-:W-:Y:S04]  /*13fa0*/  STL [R1+0x654], R43 ;  /* 0x0006542b01007387 */ /* 0x002fe80000100800 */
        /* <DEDUP_REMOVED lines=22> */
[----:B------:R0:W-:Y:S01]  /*14110*/  STL [R1+0x5f8], R66 ;  /* 0x0005f84201007387 */ /* 0x0001e20000100800 */
[----:B-1----:R-:W-:-:S03]  /*14120*/  F2FP.F16.F32.PACK_AB R65, R67, R3 ;  /* 0x000000034341723e */ /* 0x002fc600000000ff */
[----:B0-----:R-:W2:Y:S04]  /*14130*/  LDL.LU R66, [R1+0x3a4] ;  /* 0x0003a40001427983 */ /* 0x001ea80000300800 */
[----:B------:R-:W2:Y:S04]  /*14140*/  LDL.LU R3, [R1+0x68c] ;  /* 0x00068c0001037983 */ /* 0x000ea80000300800 */
[----:B------:R0:W-:Y:S04]  /*14150*/  STL [R1+0xfc], R65 ;  /* 0x0000fc4101007387 */ /* 0x0001e80000100800 */
[----:B0-----:R-:W3:Y:S01]  /*14160*/  LDL.LU R65, [R1+0x3a0] ;  /* 0x0003a00001417983 */ /* 0x001ee20000300800 */
[----:B--2---:R-:W-:-:S03]  /*14170*/  F2FP.F16.F32.PACK_AB R15, R15, R3 ;  /* 0x000000030f0f723e */ /* 0x004fc600000000ff */
[----:B------:R0:W2:Y:S01]  /*14180*/  LDL.LU R3, [R1+0x688] ;  /* 0x0006880001037983 */ /* 0x0000a20000300800 */
[C---:B------:R-:W-:Y:S02]  /*14190*/  PRMT R63, R15.reuse, 0x7610, R63 ;  /* 0x000076100f3f7816 */ /* 0x040fe4000000003f */
[----:B------:R-:W-:Y:S02]  /*141a0*/  PRMT R64, R15, 0x7632, R64 ;  /* 0x000076320f407816 */ /* 0x000fe40000000040 */
[----:B------:R-:W3:Y:S01]  /*141b0*/  LDL.LU R15, [R1+0x20] ;  /* 0x00002000010f7983 */ /* 0x000ee20000300800 */
[----:B--2---:R-:W-:-:S03]  /*141c0*/  F2FP.F16.F32.PACK_AB R3, R14, R88 ;  /* 0x000000580e03723e */ /* 0x004fc600000000ff */
[----:B------:R-:W2:Y:S01]  /*141d0*/  LDL.LU R88, [R1+0x684] ;  /* 0x0006840001587983 */ /* 0x000ea20000300800 */
[C---:B------:R-:W-:Y:S02]  /*141e0*/  PRMT R61, R3.reuse, 0x7610, R61 ;  /* 0x00007610033d7816 */ /* 0x040fe4000000003d */
[----:B------:R-:W-:Y:S02]  /*141f0*/  PRMT R62, R3, 0x7632, R62 ;  /* 0x00007632033e7816 */ /* 0x000fe4000000003e */
[----:B------:R0:W4:Y:S02]  /*14200*/  LDL.LU R3, [R1+0x680] ;  /* 0x0006800001037983 */ /* 0x0001240000300800 */
[----:B----4-:R-:W-:Y:S02]  /*14210*/  F2FP.F16.F32.PACK_AB R3, R13, R0 ;  /* 0x000000000d03723e */ /* 0x010fe400000000ff */
[----:B------:R-:W4:Y:S02]  /*14220*/  LDL.LU R0, [R1+0x67c] ;  /* 0x00067c0001007983 */ /* 0x000f240000300800 */
[----:B------:R-:W-:-:S02]  /*14230*/  PRMT R59, R3, 0x7610, R59 ;  /* 0x00007610033b7816 */ /* 0x000fc4000000003b */
[----:B------:R-:W-:Y:S02]  /*14240*/  PRMT R60, R3, 0x7632, R60 ;  /* 0x00007632033c7816 */ /* 0x000fe4000000003c */
[----:B------:R0:W2:Y:S01]  /*14250*/  LDL.LU R3, [R1+0x678] ;  /* 0x0006780001037983 */ /* 0x0000a20000300800 */
[----:B---3--:R-:W-:Y:S02]  /*14260*/  F2FP.F16.F32.PACK_AB R87, R12, R15 ;  /* 0x0000000f0c57723e */ /* 0x008fe400000000ff */
[----:B------:R-:W1:Y:S01]  /*14270*/  LDC R15, c[0x0][0x3b4] ;  /* 0x0000ed00ff0f7b82 */ /* 0x000e620000000800 */
[----:B----4-:R-:W-:Y:S02]  /*14280*/  F2FP.F16.F32.PACK_AB R12, R11, R0 ;  /* 0x000000000b0c723e */ /* 0x010fe400000000ff */
[----:B------:R0:W3:Y:S01]  /*14290*/  LDL.LU R0, [R1+0x674] ;  /* 0x0006740001007983 */ /* 0x0000e20000300800 */
[----:B--2---:R-:W-:-:S03]  /*142a0*/  F2FP.F16.F32.PACK_AB R3, R9, R88 ;  /* 0x000000580903723e */ /* 0x004fc600000000ff */
[----:B------:R-:W2:Y:S01]  /*142b0*/  LDL.LU R88, [R1+0x670] ;  /* 0x0006700001587983 */ /* 0x000ea20000300800 */
[----:B-----5:R-:W-:-:S03]  /*142c0*/  F2FP.F16.F32.PACK_AB R11, R10, R93 ;  /* 0x0000005d0a0b723e */ /* 0x020fc600000000ff */
[----:B------:R-:W4:Y:S01]  /*142d0*/  LDL R93, [R1+0x3b0] ;  /* 0x0003b000015d7983 */ /* 0x000f220000100800 */
[----:B------:R-:W-:-:S04]  /*142e0*/  ISETP.GE.AND P0, PT, R66, UR18, PT ;  /* 0x0000001242007c0c */ /* 0x000fc8000bf06270 */
[C---:B------:R-:W-:Y:S01]  /*142f0*/  ISETP.LT.AND P0, PT, R65.reuse, UR33, !P0 ;  /* 0x0000002141007c0c */ /* 0x040fe2000c701270 */
[----:B------:R-:W5:Y:S01]  /*14300*/  LDCU UR33, c[0x0][0x398] ;  /* 0x00007300ff2177ac */ /* 0x000f620008000800 */
[C---:B------:R-:W-:Y:S02]  /*14310*/  PRMT R55, R12.reuse, 0x7610, R55 ;  /* 0x000076100c377816 */ /* 0x040fe40000000037 */
[----:B------:R-:W-:Y:S01]  /*14320*/  PRMT R56, R12, 0x7632, R56 ;  /* 0x000076320c387816 */ /* 0x000fe20000000038 */
[----:B------:R-:W-:Y:S01]  /*14330*/  IMAD R12, R65, UR30, RZ ;  /* 0x0000001e410c7c24 */ /* 0x000fe2000f8e02ff */
[C---:B------:R-:W-:Y:S02]  /*14340*/  PRMT R51, R3.reuse, 0x7610, R51 ;  /* 0x0000761003337816 */ /* 0x040fe40000000033 */
[----:B------:R-:W-:Y:S02]  /*14350*/  PRMT R52, R3, 0x7632, R52 ;  /* 0x0000763203347816 */ /* 0x000fe40000000034 */
[----:B------:R-:W-:-:S02]  /*14360*/  F2FP.F16.F32.PACK_AB R7, R7, R89 ;  /* 0x000000590707723e */ /* 0x000fc400000000ff */
[C---:B------:R-:W-:Y:S01]  /*14370*/  PRMT R57, R87.reuse, 0x7610, R57 ;  /* 0x0000761057397816 */ /* 0x040fe20000000039 */
[----:B------:R-:W4:Y:S01]  /*14380*/  LDL.LU R89, [R1+0x66c] ;  /* 0x00066c0001597983 */ /* 0x000f220000300800 */
[----:B------:R-:W-:-:S03]  /*14390*/  PRMT R58, R87, 0x7632, R58 ;  /* 0x00007632573a7816 */ /* 0x000fc6000000003a */
[----:B------:R-:W4:Y:S01]  /*143a0*/  LDL R87, [R1+0x3ac] ;  /* 0x0003ac0001577983 */ /* 0x000f220000100800 */
[----:B------:R-:W-:Y:S02]  /*143b0*/  F2FP.F16.F32.PACK_AB R5, R5, R90 ;  /* 0x0000005a0505723e */ /* 0x000fe400000000ff */
[----:B---3--:R-:W-:-:S04]  /*143c0*/  F2FP.F16.F32.PACK_AB R0, R8, R2 ;  /* 0x000000020800723e */ /* 0x008fc800000000ff */
[C---:B------:R-:W-:Y:S02]  /*143d0*/  PRMT R49, R0.reuse, 0x7610, R49 ;  /* 0x0000761000317816 */ /* 0x040fe40000000031 */
[----:B------:R-:W-:Y:S01]  /*143e0*/  PRMT R50, R0, 0x7632, R50 ;  /* 0x0000763200327816 */ /* 0x000fe20000000032 */
[----:B-1----:R-:W-:-:S05]  /*143f0*/  IMAD R0, R66, R15, RZ ;  /* 0x0000000f42007224 */ /* 0x002fca00078e02ff */
[----:B------:R-:W-:-:S04]  /*14400*/  LEA R8, P2, R0, UR16, 0x1 ;  /* 0x0000001000087c11 */ /* 0x000fc8000f8408ff */
[----:B------:R-:W-:-:S03]  /*14410*/  LEA.HI.X.SX32 R9, R0, UR17, 0x1, P2 ;  /* 0x0000001100097c11 */ /* 0x000fc600090f0eff */
[----:B------:R-:W-:-:S05]  /*14420*/  IMAD.WIDE R2, R12, 0x2, R8 ;  /* 0x000000020c027825 */ /* 0x000fca00078e0208 */
[----:B--2---:R1:W-:Y:S02]  /*14430*/  @P0 STG.E.U16 desc[UR22][R2.64], R88 ;  /* 0x0000005802000986 */ /* 0x0043e4000c101516 */
[----:B-1----:R-:W-:Y:S02]  /*14440*/  F2FP.F16.F32.PACK_AB R2, R6, R92 ;  /* 0x0000005c0602723e */ /* 0x002fe400000000ff */
[----:B------:R-:W2:Y:S04]  /*14450*/  LDL R92, [R1+0x3a8] ;  /* 0x0003a800015c7983 */ /* 0x000ea80000100800 */
[----:B------:R-:W3:Y:S01]  /*14460*/  LDL.LU R90, [R1+0x668] ;  /* 0x00066800015a7983 */ /* 0x000ee20000300800 */
[----:B------:R-:W-:Y:S02]  /*14470*/  PRMT R10, R88, 0x7632, R10 ;  /* 0x00007632580a7816 */ /* 0x000fe4000000000a */
[----:B------:R-:W-:-:S02]  /*14480*/  F2FP.F16.F32.PACK_AB R88, R4, R91 ;  /* 0x0000005b0458723e */ /* 0x000fc400000000ff */
[----:B------:R-:W3:Y:S01]  /*14490*/  LDL.LU R91, [R1+0x664] ;  /* 0x00066400015b7983 */ /* 0x000ee20000300800 */
[----:B------:R-:W-:Y:S01]  /*144a0*/  IMAD R0, R15, 0x80, R0 ;  /* 0x000000800f007824 */ /* 0x000fe200078e0200 */
[----:B------:R-:W-:Y:S01]  /*144b0*/  ISETP.GE.AND P0, PT, R65, UR19, PT ;  /* 0x0000001341007c0c */ /* 0x000fe2000bf06270 */
[----:B------:R-:W1:Y:S01]  /*144c0*/  LDCU.64 UR18, c[0x0][0x398] ;  /* 0x00007300ff1277ac */ /* 0x000e620008000a00 */
[C---:B------:R-:W-:Y:S02]  /*144d0*/  PRMT R45, R2.reuse, 0x7610, R45 ;  /* 0x00007610022d7816 */ /* 0x040fe4000000002d */
[----:B------:R-:W-:Y:S02]  /*144e0*/  PRMT R46, R2, 0x7632, R46 ;  /* 0x00007632022e7816 */ /* 0x000fe4000000002e */
[C---:B------:R-:W-:Y:S02]  /*144f0*/  LEA R2, P1, R0.reuse, UR16, 0x1 ;  /* 0x0000001000027c11 */ /* 0x040fe4000f8208ff */
[----:B----4-:R-:W-:Y:S01]  /*14500*/  ISETP.LT.AND P2, PT, R93, UR4, !P0 ;  /* 0x000000045d007c0c */ /* 0x010fe2000c741270 */
[----:B------:R-:W4:Y:S01]  /*14510*/  LDCU UR4, c[0x0][0x39c] ;  /* 0x00007380ff0477ac */ /* 0x000f220008000800 */
[----:B------:R-:W-:-:S02]  /*14520*/  LEA.HI.X.SX32 R3, R0, UR17, 0x1, P1 ;  /* 0x0000001100037c11 */ /* 0x000fc400088f0eff */
[C---:B------:R-:W-:Y:S02]  /*14530*/  PRMT R47, R7.reuse, 0x7610, R47 ;  /* 0x00007610072f7816 */ /* 0x040fe4000000002f */
[----:B------:R-:W-:Y:S01]  /*14540*/  PRMT R48, R7, 0x7632, R48 ;  /* 0x0000763207307816 */ /* 0x000fe20000000030 */
[----:B------:R-:W-:-:S04]  /*14550*/  IMAD.WIDE R6, R12, 0x2, R2 ;  /* 0x000000020c067825 */ /* 0x000fc800078e0202 */
[----:B------:R-:W-:Y:S01]  /*14560*/  IMAD R0, R15, 0x80, R0 ;  /* 0x000000800f007824 */ /* 0x000fe200078e0200 */
[C---:B------:R-:W-:Y:S01]  /*14570*/  PRMT R43, R5.reuse, 0x7610, R43 ;  /* 0x00007610052b7816 */ /* 0x040fe2000000002b */
[----:B------:R0:W-:Y:S01]  /*14580*/  @P2 STG.E.U16 desc[UR22][R6.64], R10 ;  /* 0x0000000a06002986 */ /* 0x0001e2000c101516 */
[----:B------:R-:W-:Y:S01]  /*14590*/  PRMT R44, R5, 0x7632, R44 ;  /* 0x00007632052c7816 */ /* 0x000fe2000000002c */
[----:B------:R-:W-:Y:S01]  /*145a0*/  IMAD R5, R15, 0x80, R0 ;  /* 0x000000800f057824 */ /* 0x000fe200078e0200 */
[----:B------:R-:W-:Y:S01]  /*145b0*/  ISETP.LT.AND P2, PT, R87, UR12, !P0 ;  /* 0x0000000c57007c0c */ /* 0x000fe2000c741270 */
[----:B------:R-:W1:Y:S01]  /*145c0*/  LDCU UR12, c[0x0][0x398] ;  /* 0x00007300ff0c77ac */ /* 0x000e620008000800 */
[----:B0-----:R-:W-:-:S04]  /*145d0*/  LEA R6, P1, R0, UR16, 0x1 ;  /* 0x0000001000067c11 */ /* 0x001fc8000f8208ff */
[----:B------:R-:W-:Y:S02]  /*145e0*/  LEA.HI.X.SX32 R7, R0, UR17, 0x1, P1 ;  /* 0x0000001100077c11 */ /* 0x000fe400088f0eff */
[----:B------:R-:W-:Y:S02]  /*145f0*/  LEA R4, P1, R5, UR16, 0x1 ;  /* 0x0000001005047c11 */ /* 0x000fe4000f8208ff */
[C---:B------:R-:W-:Y:S02]  /*14600*/  PRMT R53, R11.reuse, 0x7610, R53 ;  /* 0x000076100b357816 */ /* 0x040fe40000000035 */
[----:B------:R-:W-:Y:S01]  /*14610*/  PRMT R54, R11, 0x7632, R54 ;  /* 0x000076320b367816 */ /* 0x000fe20000000036 */
[----:B------:R-:W-:Y:S01]  /*14620*/  IMAD.WIDE R10, R12, 0x2, R6 ;  /* 0x000000020c0a7825 */ /* 0x000fe200078e0206 */
[----:B------:R-:W-:Y:S01]  /*14630*/  LEA.HI.X.SX32 R5, R5, UR17, 0x1, P1 ;  /* 0x0000001105057c11 */ /* 0x000fe200088f0eff */
[----:B------:R-:W0:Y:S01]  /*14640*/  LDCU.64 UR16, c[0x0][0x398] ;  /* 0x00007300ff1077ac */ /* 0x000e220008000a00 */
[----:B------:R-:W-:-:S02]  /*14650*/  PRMT R0, R68, 0x7632, R0 ;  /* 0x0000763244007816 */ /* 0x000fc40000000000 */
[----:B------:R1:W-:Y:S02]  /*14660*/  @P2 STG.E.U16 desc[UR22][R10.64], R68 ;  /* 0x000000440a002986 */ /* 0x0003e4000c101516 */
[----:B-1----:R-:W-:Y:S01]  /*14670*/  IMAD.WIDE R10, R12, 0x2, R4 ;  /* 0x000000020c0a7825 */ /* 0x002fe200078e0204 */
[----:B--2---:R-:W-:Y:S01]  /*14680*/  ISETP.LT.AND P0, PT, R92, UR28, !P0 ;  /* 0x0000001c5c007c0c */ /* 0x004fe2000c701270 */
[----:B------:R-:W1:-:S12]  /*14690*/  LDCU UR28, c[0x0][0x398] ;  /* 0x00007300ff1c77ac */ /* 0x000e580008000800 */
[----:B------:R2:W-:Y:S02]  /*146a0*/  @P0 STG.E.U16 desc[UR22][R10.64], R0 ;  /* 0x000000000a000986 */ /* 0x0005e4000c101516 */
[----:B--2---:R-:W-:-:S05]  /*146b0*/  VIADD R0, R65, 0x1 ;  /* 0x0000000141007836 */ /* 0x004fca0000000000 */
[----:B----4-:R-:W-:Y:S01]  /*146c0*/  ISETP.GE.AND P0, PT, R0, UR4, PT ;  /* 0x0000000400007c0c */ /* 0x010fe2000bf06270 */
[----:B------:R-:W-:Y:S01]  /*146d0*/  VIADD R0, R12, UR30 ;  /* 0x0000001e0c007c36 */ /* 0x000fe20008000000 */
[----:B------:R-:W2:Y:S02]  /*146e0*/  LDCU UR4, c[0x0][0x39c] ;  /* 0x00007380ff0477ac */ /* 0x000ea40008000800 */
[----:B------:R-:W-:Y:S01]  /*146f0*/  ISETP.LT.AND P1, PT, R66, UR26, !P0 ;  /* 0x0000001a42007c0c */ /* 0x000fe2000c721270 */
[----:B------:R-:W-:Y:S01]  /*14700*/  IMAD.WIDE R10, R0, 0x2, R8 ;  /* 0x00000002000a7825 */ /* 0x000fe200078e0208 */
[----:B------:R-:W-:Y:S01]  /*14710*/  ISETP.LT.AND P2, PT, R93, UR6, !P0 ;  /* 0x000000065d007c0c */ /* 0x000fe2000c741270 */
[----:B------:R-:W4:Y:S01]  /*14720*/  LDCU UR6, c[0x0][0x398] ;  /* 0x00007300ff0677ac */ /* 0x000f220008000800 */
[----:B------:R-:W-:Y:S02]  /*14730*/  PRMT R12, R89, 0x7632, R12 ;  /* 0x00007632590c7816 */ /* 0x000fe4000000000c */
[----:B------:R-:W-:Y:S01]  /*14740*/  PRMT R13, R78, 0x7632, R13 ;  /* 0x000076324e0d7816 */ /* 0x000fe2000000000d */
[----:B------:R-:W0:Y:S06]  /*14750*/  LDCU UR26, c[0x0][0x398] ;  /* 0x00007300ff1a77ac */ /* 0x000e2c0008000800 */
[----:B------:R0:W-:Y:S01]  /*14760*/  @P1 STG.E.U16 desc[UR22][R10.64], R89 ;  /* 0x000000590a001986 */ /* 0x0001e2000c101516 */
[----:B------:R-:W-:Y:S01]  /*14770*/  ISETP.LT.AND P1, PT, R87, UR18, !P0 ;  /* 0x0000001257007c0c */ /* 0x000fe2000c721270 */
[----:B------:R-:W1:Y:S01]  /*14780*/  LDCU UR18, c[0x0][0x39c] ;  /* 0x00007380ff1277ac */ /* 0x000e620008000800 */
[----:B------:R-:W-:Y:S01]  /*14790*/  ISETP.LT.AND P0, PT, R92, UR24, !P0 ;  /* 0x000000185c007c0c */ /* 0x000fe2000c701270 */
[----:B------:R-:W1:Y:S01]  /*147a0*/  LDCU UR24, c[0x0][0x398] ;  /* 0x00007300ff1877ac */ /* 0x000e620008000800 */
[----:B0-----:R-:W-:-:S05]  /*147b0*/  IMAD.WIDE R10, R0, 0x2, R2 ;  /* 0x00000002000a7825 */ /* 0x001fca00078e0202 */
[----:B------:R0:W-:Y:S02]  /*147c0*/  @P2 STG.E.U16 desc[UR22][R10.64], R12 ;  /* 0x0000000c0a002986 */ /* 0x0001e4000c101516 */
[----:B0-----:R-:W-:Y:S01]  /*147d0*/  IMAD.WIDE R10, R0, 0x2, R6 ;  /* 0x00000002000a7825 */ /* 0x001fe200078e0206 */
[----:B------:R-:W-:-:S04]  /*147e0*/  PRMT R12, R69, 0x7632, R12 ;  /* 0x00007632450c7816 */ /* 0x000fc8000000000c */
[----:B------:R0:W-:Y:S02]  /*147f0*/  @P1 STG.E.U16 desc[UR22][R10.64], R69 ;  /* 0x000000450a001986 */ /* 0x0001e4000c101516 */
[----:B0-----:R-:W-:-:S05]  /*14800*/  IMAD.WIDE R10, R0, 0x2, R4 ;  /* 0x00000002000a7825 */ /* 0x001fca00078e0204 */
[----:B------:R0:W-:Y:S02]  /*14810*/  @P0 STG.E.U16 desc[UR22][R10.64], R12 ;  /* 0x0000000c0a000986 */ /* 0x0001e4000c101516 */
[----:B0-----:R-:W-:-:S05]  /*14820*/  VIADD R10, R65, 0x2 ;  /* 0x00000002410a7836 */ /* 0x001fca0000000000 */
[----:B--2---:R-:W-:Y:S01]  /*14830*/  ISETP.GE.AND P0, PT, R10, UR4, PT ;  /* 0x000000040a007c0c */ /* 0x004fe2000bf06270 */
[----:B------:R-:W-:Y:S01]  /*14840*/  VIADD R0, R0, UR30 ;  /* 0x0000001e00007c36 */ /* 0x000fe20008000000 */
[----:B---3--:R-:W-:Y:S01]  /*14850*/  PRMT R12, R90, 0x7632, R12 ;  /* 0x000076325a0c7816 */ /* 0x008fe2000000000c */
[----:B------:R-:W0:Y:S01]  /*14860*/  LDCU UR4, c[0x0][0x39c] ;  /* 0x00007380ff0477ac */ /* 0x000e220008000800 */
[----:B------:R-:W-:Y:S01]  /*14870*/  ISETP.LT.AND P1, PT, R66, UR20, !P0 ;  /* 0x0000001442007c0c */ /* 0x000fe2000c721270 */
[C---:B------:R-:W-:Y:S01]  /*14880*/  IMAD.WIDE R10, R0.reuse, 0x2, R8 ;  /* 0x00000002000a7825 */ /* 0x040fe200078e0208 */
[----:B------:R-:W2:Y:S11]  /*14890*/  LDCU UR20, c[0x0][0x39c] ;  /* 0x00007380ff1477ac */ /* 0x000eb60008000800 */
[----:B------:R3:W-:Y:S01]  /*148a0*/  @P1 STG.E.U16 desc[UR22][R10.64], R90 ;  /* 0x0000005a0a001986 */ /* 0x0007e2000c101516 */
[----:B------:R-:W-:Y:S01]  /*148b0*/  ISETP.LT.AND P1, PT, R93, UR10, !P0 ;  /* 0x0000000a5d007c0c */ /* 0x000fe2000c721270 */
[----:B------:R-:W0:Y:S01]  /*148c0*/  LDCU UR10, c[0x0][0x39c] ;  /* 0x00007380ff0a77ac */ /* 0x000e220008000800 */
[----:B---3--:R-:W-:-:S11]  /*148d0*/  IMAD.WIDE R10, R0, 0x2, R2 ;  /* 0x00000002000a7825 */ /* 0x008fd600078e0202 */
[----:B------:R3:W-:Y:S01]  /*148e0*/  @P1 STG.E.U16 desc[UR22][R10.64], R12 ;  /* 0x0000000c0a001986 */ /* 0x0007e2000c101516 */
[----:B------:R-:W-:Y:S01]  /*148f0*/  ISETP.LT.AND P1, PT, R87, UR14, !P0 ;  /* 0x0000000e57007c0c */ /* 0x000fe2000c721270 */
[----:B------:R-:W0:Y:S01]  /*14900*/  LDCU UR14, c[0x0][0x39c] ;  /* 0x00007380ff0e77ac */ /* 0x000e220008000800 */
[----:B------:R-:W-:Y:S02]  /*14910*/  ISETP.LT.AND P0, PT, R92, UR16, !P0 ;  /* 0x000000105c007c0c */ /* 0x000fe4000c701270 */
[----:B------:R-:W-:Y:S01]  /*14920*/  PRMT R69, R80, 0x7632, R69 ;  /* 0x0000763250457816 */ /* 0x000fe20000000045 */
[----:B------:R-:W0:Y:S01]  /*14930*/  LDCU UR16, c[0x0][0x398] ;  /* 0x00007300ff1077ac */ /* 0x000e220008000800 */
[----:B---3--:R-:W-:Y:S01]  /*14940*/  IMAD.WIDE R10, R0, 0x2, R6 ;  /* 0x00000002000a7825 */ /* 0x008fe200078e0206 */
[----:B------:R-:W-:-:S06]  /*14950*/  PRMT R12, R70, 0x7632, R12 ;  /* 0x00007632460c7816 */ /* 0x000fcc000000000c */
[----:B------:R3:W-:Y:S02]  /*14960*/  @P1 STG.E.U16 desc[UR22][R10.64], R70 ;  /* 0x000000460a001986 */ /* 0x0007e4000c101516 */
[----:B---3--:R-:W-:-:S05]  /*14970*/  IMAD.WIDE R10, R0, 0x2, R4 ;  /* 0x00000002000a7825 */ /* 0x008fca00078e0204 */
[----:B------:R3:W-:Y:S02]  /*14980*/  @P0 STG.E.U16 desc[UR22][R10.64], R12 ;  /* 0x0000000c0a000986 */ /* 0x0007e4000c101516 */
[----:B---3--:R-:W-:-:S05]  /*14990*/  VIADD R10, R65, 0x3 ;  /* 0x00000003410a7836 */ /* 0x008fca0000000000 */
[----:B0-----:R-:W-:Y:S01]  /*149a0*/  ISETP.GE.AND P0, PT, R10, UR4, PT ;  /* 0x000000040a007c0c */ /* 0x001fe2000bf06270 */
[----:B------:R-:W0:Y:S03]  /*149b0*/  LDCU UR4, c[0x0][0x398] ;  /* 0x00007300ff0477ac */ /* 0x000e260008000800 */
[----:B------:R-:W-:Y:S01]  /*149c0*/  ISETP.LT.AND P1, PT, R66, UR32, !P0 ;  /* 0x0000002042007c0c */ /* 0x000fe2000c721270 */
[----:B------:R-:W-:Y:S01]  /*149d0*/  VIADD R0, R0, UR30 ;  /* 0x0000001e00007c36 */ /* 0x000fe20008000000 */
[----:B------:R-:W-:Y:S01]  /*149e0*/  PRMT R12, R91, 0x7632, R12 ;  /* 0x000076325b0c7816 */ /* 0x000fe2000000000c */
[----:B------:R-:W3:Y:S02]  /*149f0*/  LDCU UR32, c[0x0][0x398] ;  /* 0x00007300ff2077ac */ /* 0x000ee40008000800 */
[----:B------:R-:W-:-:S08]  /*14a00*/  IMAD.WIDE R10, R0, 0x2, R8 ;  /* 0x00000002000a7825 */ /* 0x000fd000078e0208 */
[----:B------:R1:W-:Y:S01]  /*14a10*/  @P1 STG.E.U16 desc[UR22][R10.64], R91 ;  /* 0x0000005b0a001986 */ /* 0x0003e2000c101516 */
[----:B0-----:R-:W-:Y:S01]  /*14a20*/  ISETP.LT.AND P1, PT, R93, UR4, !P0 ;  /* 0x000000045d007c0c */ /* 0x001fe2000c721270 */
[----:B------:R-:W0:Y:S01]  /*14a30*/  LDCU UR4, c[0x0][0x398] ;  /* 0x00007300ff0477ac */ /* 0x000e220008000800 */
[----:B-1----:R-:W-:-:S11]  /*14a40*/  IMAD.WIDE R10, R0, 0x2, R2 ;  /* 0x00000002000a7825 */ /* 0x002fd600078e0202 */
[----:B------:R1:W-:Y:S01]  /*14a50*/  @P1 STG.E.U16 desc[UR22][R10.64], R12 ;  /* 0x0000000c0a001986 */ /* 0x0003e2000c101516 */
[----:B----4-:R-:W-:Y:S01]  /*14a60*/  ISETP.LT.AND P1, PT, R87, UR6, !P0 ;  /* 0x0000000657007c0c */ /* 0x010fe2000c721270 */
[----:B------:R-:W4:Y:S01]  /*14a70*/  LDCU UR6, c[0x0][0x398] ;  /* 0x00007300ff0677ac */ /* 0x000f220008000800 */
[----:B0-----:R-:W-:Y:S02]  /*14a80*/  ISETP.LT.AND P0, PT, R92, UR4, !P0 ;  /* 0x000000045c007c0c */ /* 0x001fe4000c701270 */
[----:B------:R-:W2:Y:S01]  /*14a90*/  LDL.LU R92, [R1+0x660] ;  /* 0x00066000015c7983 */ /* 0x000ea20000300800 */
[----:B------:R-:W0:Y:S03]  /*14aa0*/  LDCU UR4, c[0x0][0x39c] ;  /* 0x00007380ff0477ac */ /* 0x000e260008000800 */
[----:B------:R-:W3:Y:S01]  /*14ab0*/  LDL.S16 R90, [R1+0x214] ;  /* 0x00021400015a7983 */ /* 0x000ee20000100600 */
[----:B-1----:R-:W-:Y:S01]  /*14ac0*/  IMAD.WIDE R10, R0, 0x2, R6 ;  /* 0x00000002000a7825 */ /* 0x002fe200078e0206 */
[----:B------:R-:W-:-:S02]  /*14ad0*/  PRMT R12, R71, 0x7632, R12 ;  /* 0x00007632470c7816 */ /* 0x000fc4000000000c */
[----:B------:R-:W3:Y:S04]  /*14ae0*/  LDL.LU.S16 R89, [R1+0x216] ;  /* 0x0002160001597983 */ /* 0x000ee80000300600 */
[----:B------:R1:W-:Y:S04]  /*14af0*/  @P1 STG.E.U16 desc[UR22][R10.64], R71 ;  /* 0x000000470a001986 */ /* 0x0003e8000c101516 */
[----:B------:R-:W3:Y:S04]  /*14b00*/  LDL.S16 R91, [R1+0x218] ;  /* 0x00021800015b7983 */ /* 0x000ee80000100600 */
[----:B------:R-:W3:Y:S01]  /*14b10*/  LDL.LU.S16 R70, [R1+0x21a] ;  /* 0x00021a0001467983 */ /* 0x000ee20000300600 */
[----:B-1----:R-:W-:-:S05]  /*14b20*/  IMAD.WIDE R10, R0, 0x2, R4 ;  /* 0x00000002000a7825 */ /* 0x002fca00078e0204 */
[----:B------:R1:W-:Y:S02]  /*14b30*/  @P0 STG.E.U16 desc[UR22][R10.64], R12 ;  /* 0x0000000c0a000986 */ /* 0x0003e4000c101516 */
[----:B-1----:R-:W-:-:S05]  /*14b40*/  VIADD R10, R65, 0x4 ;  /* 0x00000004410a7836 */ /* 0x002fca0000000000 */
[----:B0-----:R-:W-:Y:S01]  /*14b50*/  ISETP.GE.AND P0, PT, R10, UR4, PT ;  /* 0x000000040a007c0c */ /* 0x001fe2000bf06270 */
[----:B------:R-:W-:Y:S01]  /*14b60*/  VIADD R0, R0, UR30 ;  /* 0x0000001e00007c36 */ /* 0x000fe20008000000 */
[----:B------:R-:W0:Y:S02]  /*14b70*/  LDCU UR4, c[0x0][0x398] ;  /* 0x00007300ff0477ac */ /* 0x000e240008000800 */
[----:B----4-:R-:W-:Y:S01]  /*14b80*/  ISETP.LT.AND P1, PT, R66, UR6, !P0 ;  /* 0x0000000642007c0c */ /* 0x010fe2000c721270 */
[----:B------:R-:W-:Y:S01]  /*14b90*/  IMAD.WIDE R10, R0, 0x2, R8 ;  /* 0x00000002000a7825 */ /* 0x000fe200078e0208 */
[----:B------:R-:W1:Y:S01]  /*14ba0*/  LDCU UR6, c[0x0][0x398] ;  /* 0x00007300ff0677ac */ /* 0x000e620008000800 */
[----:B--2---:R-:W-:-:S10]  /*14bb0*/  PRMT R12, R92, 0x7610, R12 ;  /* 0x000076105c0c7816 */ /* 0x004fd4000000000c */
[----:B------:R2:W-:Y:S02]  /*14bc0*/  @P1 STG.E.U16 desc[UR22][R10.64], R12 ;  /* 0x0000000c0a001986 */ /* 0x0005e4000c101516 */
[----:B--2---:R-:W-:Y:S02]  /*14bd0*/  PRMT R12, R92, 0x7632, R12 ;  /* 0x000076325c0c7816 */ /* 0x004fe4000000000c */
[----:B------:R-:W1:Y:S01]  /*14be0*/  LDL.LU R92, [R1+0x3a8] ;  /* 0x0003a800015c7983 */ /* 0x000e620000300800 */
[----:B------:R-:W-:Y:S01]  /*14bf0*/  ISETP.LT.AND P2, PT, R93, UR9, !P0 ;  /* 0x000000095d007c0c */ /* 0x000fe2000c741270 */
[C---:B------:R-:W-:Y:S01]  /*14c00*/  IMAD.WIDE R10, R0.reuse, 0x2, R2 ;  /* 0x00000002000a7825 */ /* 0x040fe200078e0202 */
[----:B0-----:R-:W-:Y:S01]  /*14c10*/  ISETP.LT.AND P1, PT, R87, UR4, !P0 ;  /* 0x0000000457007c0c */ /* 0x001fe2000c721270 */
[----:B------:R-:W0:Y:S01]  /*14c20*/  LDCU UR4, c[0x0][0x39c] ;  /* 0x00007380ff0477ac */ /* 0x000e220008000800 */
[----:B------:R-:W2:Y:S09]  /*14c30*/  LDCU UR9, c[0x0][0x398] ;  /* 0x00007300ff0977ac */ /* 0x000eb20008000800 */
[----:B------:R4:W-:Y:S02]  /*14c40*/  @P2 STG.E.U16 desc[UR22][R10.64], R12 ;  /* 0x0000000c0a002986 */ /* 0x0009e4000c101516 */
[----:B----4-:R-:W-:Y:S01]  /*14c50*/  IMAD.WIDE R10, R0, 0x2, R6 ;  /* 0x00000002000a7825 */ /* 0x010fe200078e0206 */
[----:B------:R-:W-:-:S04]  /*14c60*/  PRMT R12, R72, 0x7632, R12 ;  /* 0x00007632480c7816 */ /* 0x000fc8000000000c */
[----:B------:R4:W-:Y:S02]  /*14c70*/  @P1 STG.E.U16 desc[UR22][R10.64], R72 ;  /* 0x000000480a001986 */ /* 0x0009e4000c101516 */
[----:B----4-:R-:W-:-:S04]  /*14c80*/  IMAD.WIDE R10, R0, 0x2, R4 ;  /* 0x00000002000a7825 */ /* 0x010fc800078e0204 */
[----:B------:R-:W-:Y:S01]  /*14c90*/  VIADD R0, R0, UR30 ;  /* 0x0000001e00007c36 */ /* 0x000fe20008000000 */
[----:B-1----:R-:W-:Y:S01]  /*14ca0*/  ISETP.LT.AND P0, PT, R92, UR6, !P0 ;  /* 0x000000065c007c0c */ /* 0x002fe2000c701270 */
[----:B------:R-:W1:-:S12]  /*14cb0*/  LDCU UR6, c[0x0][0x398] ;  /* 0x00007300ff0677ac */ /* 0x000e580008000800 */
[----:B------:R4:W-:Y:S02]  /*14cc0*/  @P0 STG.E.U16 desc[UR22][R10.64], R12 ;  /* 0x0000000c0a000986 */ /* 0x0009e4000c101516 */
[----:B----4-:R-:W-:-:S05]  /*14cd0*/  VIADD R10, R65, 0x5 ;  /* 0x00000005410a7836 */ /* 0x010fca0000000000 */
[----:B0-----:R-:W-:Y:S01]  /*14ce0*/  ISETP.GE.AND P0, PT, R10, UR4, PT ;  /* 0x000000040a007c0c */ /* 0x001fe2000bf06270 */
[----:B------:R-:W0:Y:S03]  /*14cf0*/  LDCU UR4, c[0x0][0x398] ;  /* 0x00007300ff0477ac */ /* 0x000e260008000800 */
[----:B-1----:R-:W-:Y:S01]  /*14d00*/  ISETP.LT.AND P1, PT, R66, UR6, !P0 ;  /* 0x0000000642007c0c */ /* 0x002fe2000c721270 */
[----:B------:R-:W-:Y:S01]  /*14d10*/  IMAD.WIDE R10, R0, 0x2, R8 ;  /* 0x00000002000a7825 */ /* 0x000fe200078e0208 */
[----:B---3--:R-:W-:Y:S01]  /*14d20*/  PRMT R12, R90, 0x7610, R12 ;  /* 0x000076105a0c7816 */ /* 0x008fe2000000000c */
[----:B------:R-:W1:Y:S10]  /*14d30*/  LDCU UR6, c[0x0][0x398] ;  /* 0x00007300ff0677ac */ /* 0x000e740008000800 */
[----:B------:R3:W-:Y:S01]  /*14d40*/  @P1 STG.E.U16 desc[UR22][R10.64], R12 ;  /* 0x0000000c0a001986 */ /* 0x0007e2000c101516 */
[----:B0-----:R-:W-:Y:S01]  /*14d50*/  ISETP.LT.AND P1, PT, R93, UR4, !P0 ;  /* 0x000000045d007c0c */ /* 0x001fe2000c721270 */
[----:B------:R-:W0:Y:S01]  /*14d60*/  LDCU UR4, c[0x0][0x398] ;  /* 0x00007300ff0477ac */ /* 0x000e220008000800 */
[----:B---3--:R-:W-:Y:S01]  /*14d70*/  PRMT R12, R89, 0x7610, R12 ;  /* 0x00007610590c7816 */ /* 0x008fe2000000000c */
[----:B------:R-:W-:-:S10]  /*14d80*/  IMAD.WIDE R10, R0, 0x2, R2 ;  /* 0x00000002000a7825 */ /* 0x000fd400078e0202 */
[----:B------:R3:W-:Y:S01]  /*14d90*/  @P1 STG.E.U16 desc[UR22][R10.64], R12 ;  /* 0x0000000c0a001986 */ /* 0x0007e2000c101516 */
[----:B-1----:R-:W-:Y:S01]  /*14da0*/  ISETP.LT.AND P1, PT, R87, UR6, !P0 ;  /* 0x0000000657007c0c */ /* 0x002fe2000c721270 */
[----:B------:R-:W1:Y:S02]  /*14db0*/  LDCU UR6, c[0x0][0x398] ;  /* 0x00007300ff0677ac */ /* 0x000e640008000800 */
[----:B------:R-:W4:Y:S04]  /*14dc0*/  LDL.LU R87, [R1+0x65c] ;  /* 0x00065c0001577983 */ /* 0x000f280000300800 */
[----:B------:R-:W4:Y:S01]  /*14dd0*/  LDL.S16 R90, [R1+0x21c] ;  /* 0x00021c00015a7983 */ /* 0x000f220000100600 */
[----:B---3--:R-:W-:Y:S01]  /*14de0*/  IMAD.WIDE R10, R0, 0x2, R6 ;  /* 0x00000002000a7825 */ /* 0x008fe200078e0206 */
[----:B------:R-:W-:-:S04]  /*14df0*/  PRMT R12, R73, 0x7632, R12 ;  /* 0x00007632490c7816 */ /* 0x000fc8000000000c */
[----:B------:R3:W-:Y:S04]  /*14e00*/  @P1 STG.E.U16 desc[UR22][R10.64], R73 ;  /* 0x000000490a001986 */ /* 0x0007e8000c101516 */
[----:B---3--:R-:W3:Y:S01]  /*14e10*/  LDL.LU R73, [R1+0x3ac] ;  /* 0x0003ac0001497983 */ /* 0x008ee20000300800 */
[----:B0-----:R-:W-:Y:S01]  /*14e20*/  ISETP.LT.AND P0, PT, R92, UR4, !P0 ;  /* 0x000000045c007c0c */ /* 0x001fe2000c701270 */
[----:B------:R-:W0:Y:S01]  /*14e30*/  LDCU UR4, c[0x0][0x39c] ;  /* 0x00007380ff0477ac */ /* 0x000e220008000800 */
[----:B------:R-:W-:-:S11]  /*14e40*/  IMAD.WIDE R10, R0, 0x2, R4 ;  /* 0x00000002000a7825 */ /* 0x000fd600078e0204 */
[----:B------:R0:W-:Y:S02]  /*14e50*/  @P0 STG.E.U16 desc[UR22][R10.64], R12 ;  /* 0x0000000c0a000986 */ /* 0x0001e4000c101516 */
[----:B0-----:R-:W-:-:S05]  /*14e60*/  VIADD R10, R65, 0x6 ;  /* 0x00000006410a7836 */ /* 0x001fca0000000000 */
[----:B------:R-:W-:Y:S01]  /*14e70*/  ISETP.GE.AND P0, PT, R10, UR4, PT ;  /* 0x000000040a007c0c */ /* 0x000fe2000bf06270 */
[----:B------:R-:W3:Y:S03]  /*14e80*/  LDCU UR4, c[0x0][0x398] ;  /* 0x00007300ff0477ac */ /* 0x000ee60008000800 */
[----:B--2---:R-:W-:Y:S01]  /*14e90*/  ISETP.LT.AND P2, PT, R93, UR9, !P0 ;  /* 0x000000095d007c0c */ /* 0x004fe2000c741270 */
[----:B------:R-:W-:Y:S01]  /*14ea0*/  VIADD R0, R0, UR30 ;  /* 0x0000001e00007c36 */ /* 0x000fe20008000000 */
[----:B------:R-:W2:Y:S01]  /*14eb0*/  LDL.LU R93, [R1+0x658] ;  /* 0x00065800015d7983 */ /* 0x000ea20000300800 */
[----:B-1----:R-:W-:Y:S01]  /*14ec0*/  ISETP.LT.AND P1, PT, R66, UR6, !P0 ;  /* 0x0000000642007c0c */ /* 0x002fe2000c721270 */
[----:B------:R-:W0:Y:S02]  /*14ed0*/  LDCU UR6, c[0x0][0x398] ;  /* 0x00007300ff0677ac */ /* 0x000e240008000800 */
[----:B------:R-:W2:Y:S01]  /*14ee0*/  LDL.LU.S16 R89, [R1+0x21e] ;  /* 0x00021e0001597983 */ /* 0x000ea20000300600 */
[----:B------:R-:W-:Y:S01]  /*14ef0*/  PRMT R12, R91, 0x7610, R12 ;  /* 0x000076105b0c7816 */ /* 0x000fe2000000000c */
[----:B------:R-:W-:Y:S01]  /*14f00*/  IMAD.WIDE R10, R0, 0x2, R8 ;  /* 0x00000002000a7825 */ /* 0x000fe200078e0208 */
[----:B------:R-:W1:Y:S01]  /*14f10*/  LDCU UR9, c[0x0][0x398] ;  /* 0x00007300ff0977ac */ /* 0x000e620008000800 */
[----:B------:R-:W2:Y:S06]  /*14f20*/  LDL.S16 R91, [R1+0x220] ;  /* 0x00022000015b7983 */ /* 0x000eac0000100600 */
[----:B------:R0:W-:Y:S02]  /*14f30*/  @P1 STG.E.U16 desc[UR22][R10.64], R12 ;  /* 0x0000000c0a001986 */ /* 0x0001e4000c101516 */
[----:B0-----:R-:W-:Y:S01]  /*14f40*/  PRMT R12, R70, 0x7610, R12 ;  /* 0x00007610460c7816 */ /* 0x001fe2000000000c */
[C---:B------:R-:W-:Y:S01]  /*14f50*/  IMAD.WIDE R10, R0.reuse, 0x2, R2 ;  /* 0x00000002000a7825 */ /* 0x040fe200078e0202 */
[----:B------:R-:W2:Y:S04]  /*14f60*/  LDL.LU.S16 R70, [R1+0x222] ;  /* 0x0002220001467983 */ /* 0x000ea80000300600 */
[----:B------:R0:W-:Y:S02]  /*14f70*/  @P2 STG.E.U16 desc[UR22][R10.64], R12 ;  /* 0x0000000c0a002986 */ /* 0x0001e4000c101516 */
[----:B0-----:R-:W-:Y:S01]  /*14f80*/  IMAD.WIDE R10, R0, 0x2, R6 ;  /* 0x00000002000a7825 */ /* 0x001fe200078e0206 */
[----:B------:R-:W-:-:S02]  /*14f90*/  PRMT R12, R74, 0x7632, R12 ;  /* 0x000076324a0c7816 */ /* 0x000fc4000000000c */
[----:B---3--:R-:W-:Y:S01]  /*14fa0*/  ISETP.LT.AND P1, PT, R73, UR4, !P0 ;  /* 0x0000000449007c0c */ /* 0x008fe2000c721270 */
[----:B------:R-:W0:-:S12]  /*14fb0*/  LDCU UR4, c[0x0][0x39c] ;  /* 0x00007380ff0477ac */ /* 0x000e180008000800 */
[----:B------:R3:W-:Y:S04]  /*14fc0*/  @P1 STG.E.U16 desc[UR22][R10.64], R74 ;  /* 0x0000004a0a001986 */ /* 0x0007e8000c101516 */
[----:B---3--:R-:W3:Y:S01]  /*14fd0*/  LDL.LU R74, [R1+0x3b0] ;  /* 0x0003b000014a7983 */ /* 0x008ee20000300800 */
[----:B------:R-:W-:Y:S01]  /*14fe0*/  ISETP.LT.AND P0, PT, R92, UR6, !P0 ;  /* 0x000000065c007c0c */ /* 0x000fe2000c701270 */
[----:B------:R-:W0:Y:S01]  /*14ff0*/  LDCU UR6, c[0x0][0x398] ;  /* 0x00007300ff0677ac */ /* 0x000e220008000800 */
[----:B------:R-:W-:-:S11]  /*15000*/  IMAD.WIDE R10, R0, 0x2, R4 ;  /* 0x00000002000a7825 */ /* 0x000fd600078e0204 */
[----:B------:R0:W-:Y:S02]  /*15010*/  @P0 STG.E.U16 desc[UR22][R10.64], R12 ;  /* 0x0000000c0a000986 */ /* 0x0001e4000c101516 */
[----:B0-----:R-:W-:-:S05]  /*15020*/  VIADD R10, R65, 0x7 ;  /* 0x00000007410a7836 */ /* 0x001fca0000000000 */
[----:B------:R-:W-:Y:S01]  /*15030*/  ISETP.GE.AND P0, PT, R10, UR4, PT ;  /* 0x000000040a007c0c */ /* 0x000fe2000bf06270 */
[----:B------:R-:W-:Y:S01]  /*15040*/  VIADD R0, R0, UR30 ;  /* 0x0000001e00007c36 */ /* 0x000fe20008000000 */
[----:B----4-:R-:W-:Y:S01]  /*15050*/  PRMT R12, R90, 0x7610, R12 ;  /* 0x000076105a0c7816 */ /* 0x010fe2000000000c */
[----:B------:R-:W3:Y:S01]  /*15060*/  LDCU UR4, c[0x0][0x398] ;  /* 0x00007300ff0477ac */ /* 0x000ee20008000800 */
[----:B------:R-:W-:Y:S01]  /*15070*/  ISETP.LT.AND P1, PT, R66, UR6, !P0 ;  /* 0x0000000642007c0c */ /* 0x000fe2000c721270 */
[----:B------:R-:W-:Y:S01]  /*15080*/  IMAD.WIDE R10, R0, 0x2, R8 ;  /* 0x00000002000a7825 */ /* 0x000fe200078e0208 */
[----:B------:R-:W4:Y:S01]  /*15090*/  LDL.S16 R90, [R1+0x224] ;  /* 0x00022400015a7983 */ /* 0x000f220000100600 */
[----:B------:R-:W0:Y:S10]  /*150a0*/  LDCU UR6, c[0x0][0x398] ;  /* 0x00007300ff0677ac */ /* 0x000e340008000800 */
[----:B------:R2:W-:Y:S02]  /*150b0*/  @P1 STG.E.U16 desc[UR22][R10.64], R12 ;  /* 0x0000000c0a001986 */ /* 0x0005e4000c101516 */
[----:B--2---:R-:W-:-:S02]  /*150c0*/  PRMT R12, R89, 0x7610, R12 ;  /* 0x00007610590c7816 */ /* 0x004fc4000000000c */
[----:B------:R-:W2:Y:S01]  /*150d0*/  LDL.LU.S16 R89, [R1+0x226] ;  /* 0x0002260001597983 */ /* 0x000ea20000300600 */
[----:B------:R-:W-:Y:S01]  /*150e0*/  IMAD.WIDE R10, R0, 0x2, R2 ;  /* 0x00000002000a7825 */ /* 0x000fe200078e0202 */
[----:B---3--:R-:W-:Y:S01]  /*150f0*/  ISETP.LT.AND P1, PT, R74, UR4, !P0 ;  /* 0x000000044a007c0c */ /* 0x008fe2000c721270 */
[----:B------:R-:W3:-:S12]  /*15100*/  LDCU UR4, c[0x0][0x398] ;  /* 0x00007300ff0477ac */ /* 0x000ed80008000800 */
[----:B------:R1:W-:Y:S01]  /*15110*/  @P1 STG.E.U16 desc[UR22][R10.64], R12 ;  /* 0x0000000c0a001986 */ /* 0x0003e2000c101516 */
[----:B0-----:R-:W-:Y:S01]  /*15120*/  ISETP.LT.AND P1, PT, R73, UR6, !P0 ;  /* 0x0000000649007c0c */ /* 0x001fe2000c721270 */
[----:B------:R-:W0:Y:S01]  /*15130*/  LDCU UR6, c[0x0][0x398] ;  /* 0x00007300ff0677ac */ /* 0x000e220008000800 */
[----:B---3--:R-:W-:Y:S01]  /*15140*/  ISETP.LT.AND P0, PT, R92, UR4, !P0 ;  /* 0x000000045c007c0c */ /* 0x008fe2000c701270 */
[----:B------:R-:W3:Y:S01]  /*15150*/  LDCU UR4, c[0x0][0x39c] ;  /* 0x00007380ff0477ac */ /* 0x000ee20008000800 */
[----:B-1----:R-:W-:Y:S01]  /*15160*/  IMAD.WIDE R10, R0, 0x2, R6 ;  /* 0x00000002000a7825 */ /* 0x002fe200078e0206 */
[----:B------:R-:W-:-:S08]  /*15170*/  PRMT R12, R75, 0x7632, R12 ;  /* 0x000076324b0c7816 */ /* 0x000fd0000000000c */
[----:B------:R1:W-:Y:S02]  /*15180*/  @P1 STG.E.U16 desc[UR22][R10.64], R75 ;  /* 0x0000004b0a001986 */ /* 0x0003e4000c101516 */
[----:B-1----:R-:W-:-:S05]  /*15190*/  IMAD.WIDE R10, R0, 0x2, R4 ;  /* 0x00000002000a7825 */ /* 0x002fca00078e0204 */
[----:B------:R1:W-:Y:S02]  /*151a0*/  @P0 STG.E.U16 desc[UR22][R10.64], R12 ;  /* 0x0000000c0a000986 */ /* 0x0003e4000c101516 */
[----:B-1----:R-:W-:-:S05]  /*151b0*/  VIADD R10, R65, 0x8 ;  /* 0x00000008410a7836 */ /* 0x002fca0000000000 */
[----:B---3--:R-:W-:Y:S01]  /*151c0*/  ISETP.GE.AND P0, PT, R10, UR4, PT ;  /* 0x000000040a007c0c */ /* 0x008fe2000bf06270 */
[----:B------:R-:W1:Y:S03]  /*151d0*/  LDCU UR4, c[0x0][0x398] ;  /* 0x00007300ff0477ac */ /* 0x000e660008000800 */
[----:B0-----:R-:W-:Y:S01]  /*151e0*/  ISETP.LT.AND P1, PT, R66, UR6, !P0 ;  /* 0x0000000642007c0c */ /* 0x001fe2000c721270 */
[----:B------:R-:W0:Y:S01]  /*151f0*/  LDCU UR6, c[0x0][0x398] ;  /* 0x00007300ff0677ac */ /* 0x000e220008000800 */
[----:B------:R-:W-:Y:S01]  /*15200*/  VIADD R0, R0, UR30 ;  /* 0x0000001e00007c36 */ /* 0x000fe20008000000 */
[----:B------:R-:W-:Y:S02]  /*15210*/  ISETP.LT.AND P2, PT, R74, UR9, !P0 ;  /* 0x000000094a007c0c */ /* 0x000fe4000c741270 */
[----:B------:R-:W-:Y:S01]  /*15220*/  PRMT R12, R91, 0x7610, R12 ;  /* 0x000076105b0c7816 */ /* 0x000fe2000000000c */
[----:B------:R-:W-:Y:S01]  /*15230*/  IMAD.WIDE R10, R0, 0x2, R8 ;  /* 0x00000002000a7825 */ /* 0x000fe200078e0208 */
[----:B------:R-:W3:Y:S01]  /*15240*/  LDL.S16 R91, [R1+0x228] ;  /* 0x00022800015b7983 */ /* 0x000ee20000100600 */
[----:B------:R-:W2:Y:S05]  /*15250*/  LDCU UR9, c[0x0][0x398] ;  /* 0x00007300ff0977ac */ /* 0x000eaa0008000800 */
[----:B------:R4:W-:Y:S01]  /*15260*/  @P1 STG.E.U16 desc[UR22][R10.64], R12 ;  /* 0x0000000c0a001986 */ /* 0x0009e2000c101516 */
[----:B-1----:R-:W-:Y:S01]  /*15270*/  ISETP.LT.AND P1, PT, R73, UR4, !P0 ;  /* 0x0000000449007c0c */ /* 0x002fe2000c721270 */
[----:B------:R-:W1:Y:S01]  /*15280*/  LDCU UR4, c[0x0][0x39c] ;  /* 0x00007380ff0477ac */ /* 0x000e620008000800 */
[----:B0-----:R-:W-:Y:S01]  /*15290*/  ISETP.LT.AND P0, PT, R92, UR6, !P0 ;  /* 0x000000065c007c0c */ /* 0x001fe2000c701270 */
[----:B------:R-:W0:Y:S01]  /*152a0*/  LDCU UR6, c[0x0][0x398] ;  /* 0x00007300ff0677ac */ /* 0x000e220008000800 */
[----:B----4-:R-:W-:Y:S01]  /*152b0*/  PRMT R12, R70, 0x7610, R12 ;  /* 0x00007610460c7816 */ /* 0x010fe2000000000c */
[C---:B------:R-:W-:Y:S01]  /*152c0*/  IMAD.WIDE R10, R0.reuse, 0x2, R2 ;  /* 0x00000002000a7825 */ /* 0x040fe200078e0202 */
[----:B------:R-:W4:Y:S04]  /*152d0*/  LDL.LU.S16 R70, [R1+0x22a] ;  /* 0x00022a0001467983 */ /* 0x000f280000300600 */
[----:B------:R0:W-:Y:S02]  /*152e0*/  @P2 STG.E.U16 desc[UR22][R10.64], R12 ;  /* 0x0000000c0a002986 */ /* 0x0001e4000c101516 */
[----:B0-----:R-:W-:Y:S01]  /*152f0*/  IMAD.WIDE R10, R0, 0x2, R6 ;  /* 0x00000002000a7825 */ /* 0x001fe200078e0206 */
[----:B------:R-:W-:-:S04]  /*15300*/  PRMT R12, R76, 0x7632, R12 ;  /* 0x000076324c0c7816 */ /* 0x000fc8000000000c */
[----:B------:R0:W-:Y:S02]  /*15310*/  @P1 STG.E.U16 desc[UR22][R10.64], R76 ;  /* 0x0000004c0a001986 */ /* 0x0001e4000c101516 */
[----:B0-----:R-:W-:-:S05]  /*15320*/  IMAD.WIDE R10, R0, 0x2, R4 ;  /* 0x00000002000a7825 */ /* 0x001fca00078e0204 */
[----:B------:R0:W-:Y:S02]  /*15330*/  @P0 STG.E.U16 desc[UR22][R10.64], R12 ;  /* 0x0000000c0a000986 */ /* 0x0001e4000c101516 */
[----:B0-----:R-:W-:-:S05]  /*15340*/  VIADD R10, R65, 0x9 ;  /* 0x00000009410a7836 */ /* 0x001fca0000000000 */
[----:B-1----:R-:W-:Y:S01]  /*15350*/  ISETP.GE.AND P0, PT, R10, UR4, PT ;  /* 0x000000040a007c0c */ /* 0x002fe2000bf06270 */
[----:B------:R-:W-:Y:S01]  /*15360*/  VIADD R0, R0, UR30 ;  /* 0x0000001e00007c36 */ /* 0x000fe20008000000 */
[----:B------:R-:W-:Y:S01]  /*15370*/  PRMT R12, R90, 0x7610, R12 ;  /* 0x000076105a0c7816 */ /* 0x000fe2000000000c */
[----:B------:R-:W0:Y:S01]  /*15380*/  LDCU UR4, c[0x0][0x398] ;  /* 0x00007300ff0477ac */ /* 0x000e220008000800 */
[----:B------:R-:W-:Y:S01]  /*15390*/  ISETP.LT.AND P1, PT, R66, UR6, !P0 ;  /* 0x0000000642007c0c */ /* 0x000fe2000c721270 */
[----:B------:R-:W-:Y:S01]  /*153a0*/  IMAD.WIDE R10, R0, 0x2, R8 ;  /* 0x00000002000a7825 */ /* 0x000fe200078e0208 */
[----:B------:R-:W5:Y:S01]  /*153b0*/  LDL.S16 R90, [R1+0x22c] ;  /* 0x00022c00015a7983 */ /* 0x000f620000100600 */
[----:B------:R-:W1:Y:S10]  /*153c0*/  LDCU UR6, c[0x0][0x398] ;  /* 0x00007300ff0677ac */ /* 0x000e740008000800 */
[----:B------:R2:W-:Y:S02]  /*153d0*/  @P1 STG.E.U16 desc[UR22][R10.64], R12 ;  /* 0x0000000c0a001986 */ /* 0x0005e4000c101516 */
[----:B--2---:R-:W-:-:S02]  /*153e0*/  PRMT R12, R89, 0x7610, R12 ;  /* 0x00007610590c7816 */ /* 0x004fc4000000000c */
[----:B------:R-:W2:Y:S01]  /*153f0*/  LDL.LU.S16 R89, [R1+0x22e] ;  /* 0x00022e0001597983 */ /* 0x000ea20000300600 */
[----:B0-----:R-:W-:Y:S01]  /*15400*/  ISETP.LT.AND P1, PT, R74, UR4, !P0 ;  /* 0x000000044a007c0c */ /* 0x001fe2000c721270 */
[----:B------:R-:W0:Y:S01]  /*15410*/  LDCU UR4, c[0x0][0x398] ;  /* 0x00007300ff0477ac */ /* 0x000e220008000800 */
[----:B------:R-:W-:-:S11]  /*15420*/  IMAD.WIDE R10, R0, 0x2, R2 ;  /* 0x00000002000a7825 */ /* 0x000fd600078e0202 */
[----:B------:R0:W-:Y:S01]  /*15430*/  @P1 STG.E.U16 desc[UR22][R10.64], R12 ;  /* 0x0000000c0a001986 */ /* 0x0001e2000c101516 */
[----:B-1----:R-:W-:Y:S01]  /*15440*/  ISETP.LT.AND P1, PT, R73, UR6, !P0 ;  /* 0x0000000649007c0c */ /* 0x002fe2000c721270 */
[----:B------:R-:W1:Y:S01]  /*15450*/  LDCU UR6, c[0x0][0x398] ;  /* 0x00007300ff0677ac */ /* 0x000e620008000800 */
[----:B0-----:R-:W-:Y:S01]  /*15460*/  ISETP.LT.AND P0, PT, R92, UR4, !P0 ;  /* 0x000000045c007c0c */ /* 0x001fe2000c701270 */
[----:B------:R-:W0:Y:S01]  /*15470*/  LDCU UR4, c[0x0][0x398] ;  /* 0x00007300ff0477ac */ /* 0x000e220008000800 */
[----:B------:R-:W-:Y:S01]  /*15480*/  IMAD.WIDE R10, R0, 0x2, R6 ;  /* 0x00000002000a7825 */ /* 0x000fe200078e0206 */
[----:B------:R-:W-:-:S08]  /*15490*/  PRMT R12, R77, 0x7632, R12 ;  /* 0x000076324d0c7816 */ /* 0x000fd0000000000c */
[----:B------:R0:W-:Y:S02]  /*154a0*/  @P1 STG.E.U16 desc[UR22][R10.64], R77 ;  /* 0x0000004d0a001986 */ /* 0x0001e4000c101516 */
[----:B0-----:R-:W-:-:S05]  /*154b0*/  IMAD.WIDE R10, R0, 0x2, R4 ;  /* 0x00000002000a7825 */ /* 0x001fca00078e0204 */
[----:B------:R0:W-:Y:S02]  /*154c0*/  @P0 STG.E.U16 desc[UR22][R10.64], R12 ;  /* 0x0000000c0a000986 */ /* 0x0001e4000c101516 */
[----:B0-----:R-:W-:-:S05]  /*154d0*/  VIADD R10, R65, 0xa ;  /* 0x0000000a410a7836 */ /* 0x001fca0000000000 */
[----:B------:R-:W-:Y:S01]  /*154e0*/  ISETP.GE.AND P1, PT, R10, UR20, PT ;  /* 0x000000140a007c0c */ /* 0x000fe2000bf26270 */
[----:B------:R-:W-:Y:S01]  /*154f0*/  VIADD R0, R0, UR30 ;  /* 0x0000001e00007c36 */ /* 0x000fe20008000000 */
[----:B------:R-:W0:Y:S02]  /*15500*/  LDCU UR20, c[0x0][0x398] ;  /* 0x00007300ff1477ac */ /* 0x000e240008000800 */
[----:B------:R-:W-:Y:S01]  /*15510*/  ISETP.LT.AND P0, PT, R66, UR40, !P1 ;  /* 0x0000002842007c0c */ /* 0x000fe2000cf01270 */
[----:B------:R-:W-:Y:S01]  /*15520*/  IMAD.WIDE R10, R0, 0x2, R8 ;  /* 0x00000002000a7825 */ /* 0x000fe200078e0208 */
[----:B---3--:R-:W-:Y:S01]  /*15530*/  PRMT R12, R91, 0x7610, R12 ;  /* 0x000076105b0c7816 */ /* 0x008fe2000000000c */
[----:B------:R-:W3:Y:S01]  /*15540*/  LDCU UR40, c[0x0][0x39c] ;  /* 0x00007380ff2877ac */ /* 0x000ee20008000800 */
[----:B------:R-:W3:Y:S09]  /*15550*/  LDL.S16 R91, [R1+0x230] ;  /* 0x00023000015b7983 */ /* 0x000ef20000100600 */
[----:B------:R4:W-:Y:S02]  /*15560*/  @P0 STG.E.U16 desc[UR22][R10.64], R12 ;  /* 0x0000000c0a000986 */ /* 0x0009e4000c101516 */
[----:B----4-:R-:W-:-:S02]  /*15570*/  PRMT R12, R70, 0x7610, R12 ;  /* 0x00007610460c7816 */ /* 0x010fc4000000000c */
[----:B------:R-:W4:Y:S01]  /*15580*/  LDL.LU.S16 R70, [R1+0x232] ;  /* 0x0002320001467983 */ /* 0x000f220000300600 */
[----:B-----5:R-:W-:-:S03]  /*15590*/  PRMT R15, R90, 0x7610, R15 ;  /* 0x000076105a0f7816 */ /* 0x020fc6000000000f */
[----:B------:R-:W5:Y:S01]  /*155a0*/  LDL.S16 R90, [R1+0x234] ;  /* 0x00023400015a7983 */ /* 0x000f620000100600 */
[----:B--2---:R-:W-:-:S03]  /*155b0*/  PRMT R14, R89, 0x7610, R14 ;  /* 0x00007610590e7816 */ /* 0x004fc6000000000e */
[----:B------:R-:W2:Y:S01]  /*155c0*/  LDL.LU.S16 R89, [R1+0x236] ;  /* 0x0002360001597983 */ /* 0x000ea20000300600 */
[----:B------:R-:W-:Y:S01]  /*155d0*/  ISETP.LT.AND P0, PT, R74, UR28, !P1 ;  /* 0x0000001c4a007c0c */ /* 0x000fe2000cf01270 */
[----:B------:R-:W-:Y:S01]  /*155e0*/  VIADD R10, R65, 0xb ;  /* 0x0000000b410a7836 */ /* 0x000fe20000000000 */
[----:B------:R-:W-:Y:S01]  /*155f0*/  ISETP.LT.AND P2, PT, R73, UR42, !P1 ;  /* 0x0000002a49007c0c */ /* 0x000fe2000cf41270 */
[----:B------:R-:W0:Y:S03]  /*15600*/  LDCU UR28, c[0x0][0x398] ;  /* 0x00007300ff1c77ac */ /* 0x000e260008000800 */
[----:B------:R-:W-:Y:S01]  /*15610*/  ISETP.GE.AND P5, PT, R10, UR43, PT ;  /* 0x0000002b0a007c0c */ /* 0x000fe2000bfa6270 */
[----:B------:R-:W-:Y:S01]  /*15620*/  IMAD.WIDE R10, R0, 0x2, R2 ;  /* 0x00000002000a7825 */ /* 0x000fe200078e0202 */
[----:B------:R-:W-:Y:S01]  /*15630*/  ISETP.LT.AND P1, PT, R92, UR38, !P1 ;  /* 0x000000265c007c0c */ /* 0x000fe2000cf21270 */
[----:B------:R-:W0:Y:S04]  /*15640*/  LDCU UR42, c[0x0][0x398] ;  /* 0x00007300ff2a77ac */ /* 0x000e280008000800 */
[----:B------:R0:W-:Y:S01]  /*15650*/  @P0 STG.E.U16 desc[UR22][R10.64], R12 ;  /* 0x0000000c0a000986 */ /* 0x0001e2000c101516 */
[----:B-1----:R-:W-:Y:S01]  /*15660*/  ISETP.LT.AND P6, PT, R66, UR6, !P5 ;  /* 0x0000000642007c0c */ /* 0x002fe2000efc1270 */
[----:B------:R-:W1:Y:S01]  /*15670*/  LDCU UR6, c[0x0][0x39c] ;  /* 0x00007380ff0677ac */ /* 0x000e620008000800 */
[----:B------:R-:W-:Y:S01]  /*15680*/  ISETP.LT.AND P4, PT, R74, UR47, !P5 ;  /* 0x0000002f4a007c0c */ /* 0x000fe2000ef81270 */
[----:B------:R-:W1:Y:S01]  /*15690*/  LDCU UR43, c[0x0][0x398] ;  /* 0x00007300ff2b77ac */ /* 0x000e620008000800 */
[----:B------:R-:W1:Y:S01]  /*156a0*/  LDCU UR38, c[0x0][0x398] ;  /* 0x00007300ff2677ac */ /* 0x000e620008000800 */
[----:B0-----:R-:W-:Y:S01]  /*156b0*/  IMAD.WIDE R10, R0, 0x2, R6 ;  /* 0x00000002000a7825 */ /* 0x001fe200078e0206 */
[----:B------:R-:W0:Y:S03]  /*156c0*/  LDCU UR47, c[0x0][0x398] ;  /* 0x00007300ff2f77ac */ /* 0x000e260008000800 */
[----:B------:R-:W-:Y:S01]  /*156d0*/  VIADD R12, R65, 0xc ;  /* 0x0000000c410c7836 */ /* 0x000fe20000000000 */
[----:B------:R1:W-:Y:S01]  /*156e0*/  @P2 STG.E.U16 desc[UR22][R10.64], R78 ;  /* 0x0000004e0a002986 */ /* 0x0003e2000c101516 */
[----:B------:R-:W-:Y:S01]  /*156f0*/  ISETP.LT.AND P2, PT, R73, UR32, !P5 ;  /* 0x0000002049007c0c */ /* 0x000fe2000ef41270 */
[----:B------:R-:W0:Y:S02]  /*15700*/  LDCU UR32, c[0x0][0x398] ;  /* 0x00007300ff2077ac */ /* 0x000e240008000800 */
[----:B------:R-:W-:Y:S01]  /*15710*/  ISETP.GE.AND P0, PT, R12, UR77, PT ;  /* 0x0000004d0c007c0c */ /* 0x000fe2000bf06270 */
[----:B-1----:R-:W-:Y:S01]  /*15720*/  IMAD.WIDE R10, R0, 0x2, R4 ;  /* 0x00000002000a7825 */ /* 0x002fe200078e0204 */
[----:B------:R-:W-:Y:S01]  /*15730*/  ISETP.LT.AND P5, PT, R92, UR36, !P5 ;  /* 0x000000245c007c0c */ /* 0x000fe2000efa1270 */
[----:B------:R-:W1:Y:S02]  /*15740*/  LDCU UR36, c[0x0][0x398] ;  /* 0x00007300ff2477ac */ /* 0x000e640008000800 */
[----:B------:R-:W-:Y:S01]  /*15750*/  VIADD R0, R0, UR30 ;  /* 0x0000001e00007c36 */ /* 0x000fe20008000000 */
[----:B------:R0:W-:Y:S01]  /*15760*/  @P1 STG.E.U16 desc[UR22][R10.64], R13 ;  /* 0x0000000d0a001986 */ /* 0x0001e2000c101516 */
[----:B------:R-:W1:Y:S02]  /*15770*/  LDCU UR77, c[0x0][0x398] ;  /* 0x00007300ff4d77ac */ /* 0x000e640008000800 */
[----:B0-----:R-:W-:-:S04]  /*15780*/  IMAD.WIDE R12, R0, 0x2, R8 ;  /* 0x00000002000c7825 */ /* 0x001fc800078e0208 */
[C---:B------:R-:W-:Y:S01]  /*15790*/  IMAD.WIDE R10, R0.reuse, 0x2, R2 ;  /* 0x00000002000a7825 */ /* 0x040fe200078e0202 */
[----:B------:R-:W-:Y:S04]  /*157a0*/  @P6 STG.E.U16 desc[UR22][R12.64], R15 ;  /* 0x0000000f0c006986 */ /* 0x000fe8000c101516 */
[----:B------:R0:W-:Y:S02]  /*157b0*/  @P4 STG.E.U16 desc[UR22][R10.64], R14 ;  /* 0x0000000e0a004986 */ /* 0x0001e4000c101516 */
[----:B0-----:R-:W-:-:S04]  /*157c0*/  IMAD.WIDE R10, R0, 0x2, R6 ;  /* 0x00000002000a7825 */ /* 0x001fc800078e0206 */
[C---:B------:R-:W-:Y:S01]  /*157d0*/  IMAD.WIDE R14, R0.reuse, 0x2, R4 ;  /* 0x00000002000e7825 */ /* 0x040fe200078e0204 */
[----:B------:R0:W-:Y:S02]  /*157e0*/  @P2 STG.E.U16 desc[UR22][R10.64], R79 ;  /* 0x0000004f0a002986 */ /* 0x0001e4000c101516 */
[----:B0-----:R-:W-:Y:S01]  /*157f0*/  PRMT R11, R79, 0x7632, R11 ;  /* 0x000076324f0b7816 */ /* 0x001fe2000000000b */
[----:B------:R-:W-:-:S04]  /*15800*/  VIADD R10, R0, UR30 ;  /* 0x0000001e000a7c36 */ /* 0x000fc80008000000 */
[----:B------:R4:W-:Y:S01]  /*15810*/  @P5 STG.E.U16 desc[UR22][R14.64], R11 ;  /* 0x0000000b0e005986 */ /* 0x0009e2000c101516 */
[----:B---3--:R-:W-:-:S03]  /*15820*/  PRMT R0, R91, 0x7610, R0 ;  /* 0x000076105b007816 */ /* 0x008fc60000000000 */
[----:B------:R-:W3:Y:S01]  /*15830*/  LDL.S16 R91, [R1+0x238] ;  /* 0x00023800015b7983 */ /* 0x000ee20000100600 */
[----:B----4-:R-:W-:-:S03]  /*15840*/  PRMT R11, R70, 0x7610, R11 ;  /* 0x00007610460b7816 */ /* 0x010fc6000000000b */
[----:B------:R-:W4:Y:S01]  /*15850*/  LDL.LU.S16 R70, [R1+0x23a] ;  /* 0x00023a0001467983 */ /* 0x000f220000300600 */
[----:B-----5:R-:W-:-:S03]  /*15860*/  PRMT R68, R90, 0x7610, R68 ;  /* 0x000076105a447816 */ /* 0x020fc60000000044 */
[----:B------:R-:W5:Y:S01]  /*15870*/  LDL.S16 R90, [R1+0x23c] ;  /* 0x00023c00015a7983 */ /* 0x000f620000100600 */
[----:B--2---:R-:W-:-:S03]  /*15880*/  PRMT R67, R89, 0x7610, R67 ;  /* 0x0000761059437816 */ /* 0x004fc60000000043 */
[----:B------:R-:W2:Y:S01]  /*15890*/  LDL.LU.S16 R89, [R1+0x23e] ;  /* 0x00023e0001597983 */ /* 0x000ea20000300600 */
[----:B------:R-:W-:Y:S01]  /*158a0*/  ISETP.LT.AND P3, PT, R66, UR76, !P0 ;  /* 0x0000004c42007c0c */ /* 0x000fe2000c761270 */
[----:B------:R-:W-:Y:S01]  /*158b0*/  VIADD R12, R65, 0xd ;  /* 0x0000000d410c7836 */ /* 0x000fe20000000000 */
[----:B------:R-:W-:Y:S02]  /*158c0*/  ISETP.LT.AND P6, PT, R74, UR51, !P0 ;  /* 0x000000334a007c0c */ /* 0x000fe4000c7c1270 */
[----:B------:R-:W-:Y:S01]  /*158d0*/  ISETP.LT.AND P1, PT, R73, UR58, !P0 ;  /* 0x0000003a49007c0c */ /* 0x000fe2000c721270 */
[----:B------:R-:W-:Y:S01]  /*158e0*/  IMAD.WIDE R14, R10, 0x2, R2 ;  /* 0x000000020a0e7825 */ /* 0x000fe200078e0202 */
[----:B------:R-:W-:Y:S01]  /*158f0*/  ISETP.GE.AND P4, PT, R12, UR10, PT ;  /* 0x0000000a0c007c0c */ /* 0x000fe2000bf86270 */
[----:B------:R-:W0:Y:S02]  /*15900*/  LDCU UR76, c[0x0][0x39c] ;  /* 0x00007380ff4c77ac */ /* 0x000e240008000800 */
[----:B------:R-:W-:Y:S01]  /*15910*/  IMAD.WIDE R12, R10, 0x2, R8 ;  /* 0x000000020a0c7825 */ /* 0x000fe200078e0208 */
[----:B------:R-:W-:Y:S01]  /*15920*/  ISETP.LT.AND P0, PT, R92, UR63, !P0 ;  /* 0x0000003f5c007c0c */ /* 0x000fe2000c701270 */
[----:B------:R-:W0:Y:S03]  /*15930*/  LDCU UR51, c[0x0][0x398] ;  /* 0x00007300ff3377ac */ /* 0x000e260008000800 */
[----:B------:R1:W-:Y:S01]  /*15940*/  @P3 STG.E.U16 desc[UR22][R12.64], R0 ;  /* 0x000000000c003986 */ /* 0x0003e2000c101516 */
[----:B------:R-:W-:Y:S01]  /*15950*/  ISETP.LT.AND P2, PT, R66, UR55, !P4 ;  /* 0x0000003742007c0c */ /* 0x000fe2000e741270 */
[----:B------:R-:W0:Y:S01]  /*15960*/  LDCU UR58, c[0x0][0x398] ;  /* 0x00007300ff3a77ac */ /* 0x000e220008000800 */
[----:B------:R-:W-:Y:S01]  /*15970*/  ISETP.LT.AND P5, PT, R74, UR50, !P4 ;  /* 0x000000324a007c0c */ /* 0x000fe2000e7a1270 */
[----:B------:R0:W-:Y:S01]  /*15980*/  @P6 STG.E.U16 desc[UR22][R14.64], R11 ;  /* 0x0000000b0e006986 */ /* 0x0001e2000c101516 */
[----:B------:R-:W2:Y:S01]  /*15990*/  LDCU UR63, c[0x0][0x398] ;  /* 0x00007300ff3f77ac */ /* 0x000ea20008000800 */
[----:B------:R-:W2:Y:S01]  /*159a0*/  LDCU UR10, c[0x0][0x398] ;  /* 0x00007300ff0a77ac */ /* 0x000ea20008000800 */
[----:B-1----:R-:W-:-:S02]  /*159b0*/  VIADD R0, R65, 0xe ;  /* 0x0000000e41007836 */ /* 0x002fc40000000000 */
[----:B------:R-:W-:Y:S01]  /*159c0*/  IMAD.WIDE R12, R10, 0x2, R6 ;  /* 0x000000020a0c7825 */ /* 0x000fe200078e0206 */
[----:B------:R-:W-:Y:S01]  /*159d0*/  ISETP.LT.AND P3, PT, R73, UR9, !P4 ;  /* 0x0000000949007c0c */ /* 0x000fe2000e761270 */
[----:B------:R-:W1:Y:S01]  /*159e0*/  LDCU UR55, c[0x0][0x39c] ;  /* 0x00007380ff3777ac */ /* 0x000e620008000800 */
[----:B------:R-:W-:Y:S01]  /*159f0*/  ISETP.GE.AND P6, PT, R0, UR18, PT ;  /* 0x0000001200007c0c */ /* 0x000fe2000bfc6270 */
[C---:B------:R-:W-:Y:S01]  /*15a00*/  VIADD R0, R10.reuse, UR30 ;  /* 0x0000001e0a007c36 */ /* 0x040fe20008000000 */
[----:B------:R1:W-:Y:S01]  /*15a10*/  @P1 STG.E.U16 desc[UR22][R12.64], R80 ;  /* 0x000000500c001986 */ /* 0x0003e2000c101516 */
[----:B0-----:R-:W-:Y:S01]  /*15a20*/  IMAD.WIDE R14, R10, 0x2, R4 ;  /* 0x000000020a0e7825 */ /* 0x001fe200078e0204 */
[----:B------:R-:W-:Y:S01]  /*15a30*/  ISETP.LT.AND P4, PT, R92, UR56, !P4 ;  /* 0x000000385c007c0c */ /* 0x000fe2000e781270 */
[----:B------:R-:W0:Y:S02]  /*15a40*/  LDCU UR50, c[0x0][0x398] ;  /* 0x00007300ff3277ac */ /* 0x000e240008000800 */
[C---:B------:R-:W-:Y:S01]  /*15a50*/  IMAD.WIDE R10, R0.reuse, 0x2, R2 ;  /* 0x00000002000a7825 */ /* 0x040fe200078e0202 */
[----:B------:R0:W-:Y:S01]  /*15a60*/  @P0 STG.E.U16 desc[UR22][R14.64], R69 ;  /* 0x000000450e000986 */ /* 0x0001e2000c101516 */
[----:B------:R-:W2:Y:S01]  /*15a70*/  LDCU UR9, c[0x0][0x398] ;  /* 0x00007300ff0977ac */ /* 0x000ea20008000800 */
[----:B------:R-:W2:Y:S01]  /*15a80*/  LDCU UR18, c[0x0][0x398] ;  /* 0x00007300ff1277ac */ /* 0x000ea20008000800 */
[----:B-1----:R-:W-:Y:S01]  /*15a90*/  IMAD.WIDE R12, R0, 0x2, R8 ;  /* 0x00000002000c7825 */ /* 0x002fe200078e0208 */
[----:B------:R-:W-:Y:S01]  /*15aa0*/  ISETP.LT.AND P1, PT, R66, UR72, !P6 ;  /* 0x0000004842007c0c */ /* 0x000fe2000f721270 */
[----:B------:R-:W1:Y:S03]  /*15ab0*/  LDCU UR56, c[0x0][0x398] ;  /* 0x00007300ff3877ac */ /* 0x000e660008000800 */
[----:B------:R5:W-:Y:S01]  /*15ac0*/  @P2 STG.E.U16 desc[UR22][R12.64], R68 ;  /* 0x000000440c002986 */ /* 0x000be2000c101516 */
[----:B0-----:R-:W-:Y:S01]  /*15ad0*/  IMAD.WIDE R14, R0, 0x2, R4 ;  /* 0x00000002000e7825 */ /* 0x001fe200078e0204 */
[----:B------:R-:W-:Y:S01]  /*15ae0*/  ISETP.LT.AND P0, PT, R74, UR53, !P6 ;  /* 0x000000354a007c0c */ /* 0x000fe2000f701270 */
[----:B------:R-:W0:Y:S01]  /*15af0*/  LDCU UR72, c[0x0][0x39c] ;  /* 0x00007380ff4877ac */ /* 0x000e220008000800 */
[----:B------:R0:W-:Y:S01]  /*15b00*/  @P5 STG.E.U16 desc[UR22][R10.64], R67 ;  /* 0x000000430a005986 */ /* 0x0001e2000c101516 */
[----:B-----5:R-:W-:Y:S01]  /*15b10*/  PRMT R68, R90, 0x7610, R68 ;  /* 0x000076105a447816 */ /* 0x020fe20000000044 */
[----:B0-----:R-:W-:-:S04]  /*15b20*/  IMAD.WIDE R10, R0, 0x2, R6 ;  /* 0x00000002000a7825 */ /* 0x001fc800078e0206 */
[----:B------:R-:W-:Y:S01]  /*15b30*/  VIADD R12, R65, 0xf ;  /* 0x0000000f410c7836 */ /* 0x000fe20000000000 */
[----:B------:R0:W-:Y:S01]  /*15b40*/  @P3 STG.E.U16 desc[UR22][R10.64], R81 ;  /* 0x000000510a003986 */ /* 0x0001e2000c101516 */
[----:B------:R-:W-:Y:S01]  /*15b50*/  ISETP.LT.AND P2, PT, R73, UR49, !P6 ;  /* 0x0000003149007c0c */ /* 0x000fe2000f741270 */
[----:B------:R-:W5:Y:S01]  /*15b60*/  LDCU UR53, c[0x0][0x398] ;  /* 0x00007300ff3577ac */ /* 0x000f620008000800 */
[----:B0-----:R-:W-:Y:S01]  /*15b70*/  PRMT R11, R81, 0x7632, R11 ;  /* 0x00007632510b7816 */ /* 0x001fe2000000000b */
[----:B------:R-:W-:Y:S01]  /*15b80*/  VIADD R10, R0, UR30 ;  /* 0x0000001e000a7c36 */ /* 0x000fe20008000000 */
[----:B---3--:R-:W-:Y:S01]  /*15b90*/  PRMT R0, R91, 0x7610, R0 ;  /* 0x000076105b007816 */ /* 0x008fe20000000000 */
[----:B------:R-:W0:Y:S01]  /*15ba0*/  LDCU UR49, c[0x0][0x398] ;  /* 0x00007300ff3177ac */ /* 0x000e220008000800 */
[----:B------:R-:W3:Y:S04]  /*15bb0*/  LDL.S16 R91, [R1+0x240] ;  /* 0x00024000015b7983 */ /* 0x000ee80000100600 */
[----:B------:R4:W-:Y:S01]  /*15bc0*/  @P4 STG.E.U16 desc[UR22][R14.64], R11 ;  /* 0x0000000b0e004986 */ /* 0x0009e2000c101516 */
[----:B--2---:R-:W-:-:S02]  /*15bd0*/  PRMT R67, R89, 0x7610, R67 ;  /* 0x0000761059437816 */ /* 0x004fc40000000043 */
[----:B----4-:R-:W-:Y:S02]  /*15be0*/  PRMT R11, R70, 0x7610, R11 ;  /* 0x00007610460b7816 */ /* 0x010fe4000000000b */
[----:B------:R-:W2:Y:S04]  /*15bf0*/  LDL.LU.S16 R70, [R1+0x242] ;  /* 0x0002420001467983 */ /* 0x000ea80000300600 */
[----:B------:R-:W4:Y:S04]  /*15c00*/  LDL.S16 R90, [R1+0x244] ;  /* 0x00024400015a7983 */ /* 0x000f280000100600 */
[----:B------:R-:W5:Y:S01]  /*15c10*/  LDL.LU.S16 R89, [R1+0x246] ;  /* 0x0002460001597983 */ /* 0x000f620000300600 */
[----:B------:R-:W-:Y:S01]  /*15c20*/  ISETP.GE.AND P5, PT, R12, UR70, PT ;  /* 0x000000460c007c0c */ /* 0x000fe2000bfa6270 */
[----:B------:R-:W-:Y:S01]  /*15c30*/  IMAD.WIDE R12, R10, 0x2, R8 ;  /* 0x000000020a0c7825 */ /* 0x000fe200078e0208 */
[----:B------:R-:W-:Y:S01]  /*15c40*/  ISETP.LT.AND P6, PT, R92, UR54, !P6 ;  /* 0x000000365c007c0c */ /* 0x000fe2000f7c1270 */
[----:B------:R-:W0:Y:S02]  /*15c50*/  LDCU UR54, c[0x0][0x398] ;  /* 0x00007300ff3677ac */ /* 0x000e240008000800 */
[----:B------:R-:W-:Y:S01]  /*15c60*/  IMAD.WIDE R14, R10, 0x2, R2 ;  /* 0x000000020a0e7825 */ /* 0x000fe200078e0202 */
[----:B------:R1:W-:Y:S01]  /*15c70*/  @P1 STG.E.U16 desc[UR22][R12.64], R0 ;  /* 0x000000000c001986 */ /* 0x0003e2000c101516 */
[----:B------:R-:W-:Y:S01]  /*15c80*/  ISETP.LT.AND P3, PT, R66, UR48, !P5 ;  /* 0x0000003042007c0c */ /* 0x000fe2000ef61270 */
[----:B------:R-:W0:Y:S01]  /*15c90*/  LDCU UR48, c[0x0][0x39c] ;  /* 0x00007380ff3077ac */ /* 0x000e220008000800 */
[----:B------:R-:W-:Y:S01]  /*15ca0*/  ISETP.LT.AND P4, PT, R74, UR34, !P5 ;  /* 0x000000224a007c0c */ /* 0x000fe2000ef81270 */
[----:B------:R0:W-:Y:S01]  /*15cb0*/  @P0 STG.E.U16 desc[UR22][R14.64], R11 ;  /* 0x0000000b0e000986 */ /* 0x0001e2000c101516 */
[----:B------:R-:W-:Y:S01]  /*15cc0*/  PRMT R69, R82, 0x7632, R69 ;  /* 0x0000763252457816 */ /* 0x000fe20000000045 */
        /* <DEDUP_REMOVED lines=13> */
[----:B------:R-:W2:Y:S02]  /*15da0*/  LDCU UR14, c[0x0][0x398] ;  /* 0x00007300ff0e77ac */ /* 0x000ea40008000800 */
[----:B-1----:R-:W-:Y:S01]  /*15db0*/  IMAD.WIDE R12, R0, 0x2, R8 ;  /* 0x00000002000c7825 */ /* 0x002fe200078e0208 */
[----:B------:R-:W-:Y:S01]  /*15dc0*/  ISETP.LT.AND P2, PT, R66, UR75, !P0 ;  /* 0x0000004b42007c0c */ /* 0x000fe2000c741270 */
[----:B------:R-:W1:Y:S03]  /*15dd0*/  LDCU UR75, c[0x0][0x39c] ;  /* 0x00007380ff4b77ac */ /* 0x000e660008000800 */
[----:B------:R-:W-:Y:S01]  /*15de0*/  @P3 STG.E.U16 desc[UR22][R12.64], R68 ;  /* 0x000000440c003986 */ /* 0x000fe2000c101516 */
[----:B------:R-:W1:Y:S03]  /*15df0*/  LDCU UR45, c[0x0][0x398] ;  /* 0x00007300ff2d77ac */ /* 0x000e660008000800 */
[----:B------:R1:W-:Y:S01]  /*15e00*/  @P4 STG.E.U16 desc[UR22][R10.64], R67 ;  /* 0x000000430a004986 */ /* 0x0003e2000c101516 */
[----:B0-----:R-:W-:-:S04]  /*15e10*/  IMAD.WIDE R14, R0, 0x2, R4 ;  /* 0x00000002000e7825 */ /* 0x001fc800078e0204 */
[----:B-1----:R-:W-:-:S05]  /*15e20*/  IMAD.WIDE R10, R0, 0x2, R6 ;  /* 0x00000002000a7825 */ /* 0x002fca00078e0206 */
[----:B------:R0:W-:Y:S02]  /*15e30*/  @P1 STG.E.U16 desc[UR22][R10.64], R83 ;  /* 0x000000530a001986 */ /* 0x0001e4000c101516 */
[----:B0-----:R-:W-:Y:S01]  /*15e40*/  PRMT R11, R83, 0x7632, R11 ;  /* 0x00007632530b7816 */ /* 0x001fe2000000000b */
[----:B------:R-:W-:-:S04]  /*15e50*/  VIADD R10, R0, UR30 ;  /* 0x0000001e000a7c36 */ /* 0x000fc80008000000 */
[----:B------:R2:W-:Y:S01]  /*15e60*/  @P5 STG.E.U16 desc[UR22][R14.64], R11 ;  /* 0x0000000b0e005986 */ /* 0x0005e2000c101516 */
[----:B---3--:R-:W-:-:S03]  /*15e70*/  PRMT R0, R91, 0x7610, R0 ;  /* 0x000076105b007816 */ /* 0x008fc60000000000 */
[----:B------:R-:W3:Y:S01]  /*15e80*/  LDL.S16 R91, [R1+0x248] ;  /* 0x00024800015b7983 */ /* 0x000ee20000100600 */
[----:B--2---:R-:W-:-:S03]  /*15e90*/  PRMT R11, R70, 0x7610, R11 ;  /* 0x00007610460b7816 */ /* 0x004fc6000000000b */
[----:B------:R-:W2:Y:S01]  /*15ea0*/  LDL.LU.S16 R70, [R1+0x24a] ;  /* 0x00024a0001467983 */ /* 0x000ea20000300600 */
[----:B----4-:R-:W-:-:S03]  /*15eb0*/  PRMT R68, R90, 0x7610, R68 ;  /* 0x000076105a447816 */ /* 0x010fc60000000044 */
[----:B------:R-:W4:Y:S01]  /*15ec0*/  LDL.S16 R90, [R1+0x24c] ;  /* 0x00024c00015a7983 */ /* 0x000f220000100600 */
[----:B-----5:R-:W-:-:S03]  /*15ed0*/  PRMT R67, R89, 0x7610, R67 ;  /* 0x0000761059437816 */ /* 0x020fc60000000043 */
[----:B------:R-:W5:Y:S01]  /*15ee0*/  LDL.LU.S16 R89, [R1+0x24e] ;  /* 0x00024e0001597983 */ /* 0x000f620000300600 */
        /* <DEDUP_REMOVED lines=8> */
[----:B------:R-:W1:Y:S03]  /*15f70*/  LDCU UR71, c[0x0][0x398] ;  /* 0x00007300ff4777ac */ /* 0x000e660008000800 */
[----:B------:R0:W-:Y:S01]  /*15f80*/  @P2 STG.E.U16 desc[UR22][R12.64], R0 ;  /* 0x000000000c002986 */ /* 0x0001e2000c101516 */
[----:B------:R-:W-:Y:S01]  /*15f90*/  ISETP.LT.AND P1, PT, R66, UR74, !P4 ;  /* 0x0000004a42007c0c */ /* 0x000fe2000e721270 */
[----:B------:R-:W1:Y:S01]  /*15fa0*/  LDCU UR74, c[0x0][0x39c] ;  /* 0x00007380ff4a77ac */ /* 0x000e620008000800 */
[----:B------:R-:W-:Y:S01]  /*15fb0*/  ISETP.LT.AND P5, PT, R74, UR39, !P4 ;  /* 0x000000274a007c0c */ /* 0x000fe2000e7a1270 */
[----:B------:R1:W-:Y:S01]  /*15fc0*/  @P6 STG.E.U16 desc[UR22][R14.64], R11 ;  /* 0x0000000b0e006986 */ /* 0x0003e2000c101516 */
[----:B------:R-:W-:Y:S01]  /*15fd0*/  PRMT R69, R84, 0x7632, R69 ;  /* 0x0000763254457816 */ /* 0x000fe20000000045 */
[----:B------:R-:W2:Y:S01]  /*15fe0*/  LDCU UR46, c[0x0][0x398] ;  /* 0x00007300ff2e77ac */ /* 0x000ea20008000800 */
[----:B------:R-:W2:Y:S01]  /*15ff0*/  LDCU UR65, c[0x0][0x398] ;  /* 0x00007300ff4177ac */ /* 0x000ea20008000800 */
[----:B0-----:R-:W-:-:S02]  /*16000*/  VIADD R0, R65, 0x12 ;  /* 0x0000001241007836 */ /* 0x001fc40000000000 */
[----:B------:R-:W-:Y:S01]  /*16010*/  IMAD.WIDE R12, R10, 0x2, R6 ;  /* 0x000000020a0c7825 */ /* 0x000fe200078e0206 */
[----:B------:R-:W-:Y:S01]  /*16020*/  ISETP.LT.AND P2, PT, R73, UR26, !P4 ;  /* 0x0000001a49007c0c */ /* 0x000fe2000e741270 */
[----:B------:R-:W0:Y:S01]  /*16030*/  LDCU UR39, c[0x0][0x398] ;  /* 0x00007300ff2777ac */ /* 0x000e220008000800 */
[----:B------:R-:W-:Y:S01]  /*16040*/  ISETP.GE.AND P6, PT, R0, UR37, PT ;  /* 0x0000002500007c0c */ /* 0x000fe2000bfc6270 */
[C---:B------:R-:W-:Y:S01]  /*16050*/  VIADD R0, R10.reuse, UR30 ;  /* 0x0000001e0a007c36 */ /* 0x040fe20008000000 */
[----:B------:R0:W-:Y:S01]  /*16060*/  @P3 STG.E.U16 desc[UR22][R12.64], R84 ;  /* 0x000000540c003986 */ /* 0x0001e2000c101516 */
[----:B-1----:R-:W-:Y:S01]  /*16070*/  IMAD.WIDE R14, R10, 0x2, R4 ;  /* 0x000000020a0e7825 */ /* 0x002fe200078e0204 */
[----:B------:R-:W-:Y:S01]  /*16080*/  ISETP.LT.AND P4, PT, R92, UR64, !P4 ;  /* 0x000000405c007c0c */ /* 0x000fe2000e781270 */
[----:B------:R-:W1:Y:S02]  /*16090*/  LDCU UR26, c[0x0][0x398] ;  /* 0x00007300ff1a77ac */ /* 0x000e640008000800 */
[C---:B------:R-:W-:Y:S01]  /*160a0*/  IMAD.WIDE R10, R0.reuse, 0x2, R2 ;  /* 0x00000002000a7825 */ /* 0x040fe200078e0202 */
[----:B------:R1:W-:Y:S01]  /*160b0*/  @P0 STG.E.U16 desc[UR22][R14.64], R69 ;  /* 0x000000450e000986 */ /* 0x0003e2000c101516 */
[----:B------:R-:W2:Y:S02]  /*160c0*/  LDCU UR37, c[0x0][0x398] ;  /* 0x00007300ff2577ac */ /* 0x000ea40008000800 */
[----:B0-----:R-:W-:Y:S01]  /*160d0*/  IMAD.WIDE R12, R0, 0x2, R8 ;  /* 0x00000002000c7825 */ /* 0x001fe200078e0208 */
[----:B------:R-:W-:Y:S01]  /*160e0*/  ISETP.LT.AND P3, PT, R66, UR35, !P6 ;  /* 0x0000002342007c0c */ /* 0x000fe2000f761270 */
[----:B------:R-:W0:Y:S03]  /*160f0*/  LDCU UR35, c[0x0][0x39c] ;  /* 0x00007380ff2377ac */ /* 0x000e260008000800 */
[----:B------:R-:W-:Y:S01]  /*16100*/  @P1 STG.E.U16 desc[UR22][R12.64], R68 ;  /* 0x000000440c001986 */ /* 0x000fe2000c101516 */
[----:B------:R-:W0:Y:S03]  /*16110*/  LDCU UR64, c[0x0][0x398] ;  /* 0x00007300ff4077ac */ /* 0x000e260008000800 */
[----:B------:R0:W-:Y:S01]  /*16120*/  @P5 STG.E.U16 desc[UR22][R10.64], R67 ;  /* 0x000000430a005986 */ /* 0x0001e2000c101516 */
[----:B-1----:R-:W-:-:S04]  /*16130*/  IMAD.WIDE R14, R0, 0x2, R4 ;  /* 0x00000002000e7825 */ /* 0x002fc800078e0204 */
[----:B0-----:R-:W-:-:S05]  /*16140*/  IMAD.WIDE R10, R0, 0x2, R6 ;  /* 0x00000002000a7825 */ /* 0x001fca00078e0206 */
[----:B------:R0:W-:Y:S02]  /*16150*/  @P2 STG.E.U16 desc[UR22][R10.64], R85 ;  /* 0x000000550a002986 */ /* 0x0001e4000c101516 */
[----:B0-----:R-:W-:Y:S01]  /*16160*/  VIADD R10, R0, UR30 ;  /* 0x0000001e000a7c36 */ /* 0x001fe20008000000 */
[----:B---3--:R-:W-:Y:S02]  /*16170*/  PRMT R0, R91, 0x7610, R0 ;  /* 0x000076105b007816 */ /* 0x008fe40000000000 */
[----:B------:R-:W3:Y:S01]  /*16180*/  LDL.S16 R91, [R1+0x250] ;  /* 0x00025000015b7983 */ /* 0x000ee20000100600 */
[----:B-----5:R-:W-:-:S03]  /*16190*/  PRMT R67, R89, 0x7610, R67 ;  /* 0x0000761059437816 */ /* 0x020fc60000000043 */
[----:B------:R-:W5:Y:S01]  /*161a0*/  LDL.LU.S16 R89, [R1+0x252] ;  /* 0x0002520001597983 */ /* 0x000f620000300600 */
[----:B------:R-:W-:Y:S01]  /*161b0*/  VIADD R12, R65, 0x13 ;  /* 0x00000013410c7836 */ /* 0x000fe20000000000 */
[----:B------:R-:W-:Y:S01]  /*161c0*/  ISETP.LT.AND P0, PT, R74, UR66, !P6 ;  /* 0x000000424a007c0c */ /* 0x000fe2000f701270 */
[----:B------:R-:W0:Y:S01]  /*161d0*/  LDCU UR66, c[0x0][0x398] ;  /* 0x00007300ff4277ac */ /* 0x000e220008000800 */
[----:B------:R-:W-:Y:S02]  /*161e0*/  PRMT R11, R85, 0x7632, R11 ;  /* 0x00007632550b7816 */ /* 0x000fe4000000000b */
[----:B------:R-:W-:Y:S01]  /*161f0*/  ISETP.GE.AND P5, PT, R12, UR62, PT ;  /* 0x0000003e0c007c0c */ /* 0x000fe2000bfa6270 */
[----:B------:R-:W-:Y:S01]  /*16200*/  IMAD.WIDE R12, R10, 0x2, R8 ;  /* 0x000000020a0c7825 */ /* 0x000fe200078e0208 */
[----:B------:R-:W-:Y:S01]  /*16210*/  ISETP.LT.AND P1, PT, R73, UR68, !P6 ;  /* 0x0000004449007c0c */ /* 0x000fe2000f721270 */
[----:B------:R2:W-:Y:S01]  /*16220*/  @P4 STG.E.U16 desc[UR22][R14.64], R11 ;  /* 0x0000000b0e004986 */ /* 0x0005e2000c101516 */
[----:B------:R-:W-:Y:S01]  /*16230*/  ISETP.LT.AND P6, PT, R92, UR24, !P6 ;  /* 0x000000185c007c0c */ /* 0x000fe2000f7c1270 */
[----:B------:R-:W1:Y:S02]  /*16240*/  LDCU UR68, c[0x0][0x398] ;  /* 0x00007300ff4477ac */ /* 0x000e640008000800 */
[----:B------:R0:W-:Y:S01]  /*16250*/  @P3 STG.E.U16 desc[UR22][R12.64], R0 ;  /* 0x000000000c003986 */ /* 0x0001e2000c101516 */
[----:B------:R-:W-:Y:S01]  /*16260*/  ISETP.LT.AND P2, PT, R66, UR60, !P5 ;  /* 0x0000003c42007c0c */ /* 0x000fe2000ef41270 */
[----:B------:R-:W1:Y:S01]  /*16270*/  LDCU UR60, c[0x0][0x39c] ;  /* 0x00007380ff3c77ac */ /* 0x000e620008000800 */
[----:B------:R-:W-:-:S02]  /*16280*/  ISETP.LT.AND P4, PT, R74, UR73, !P5 ;  /* 0x000000494a007c0c */ /* 0x000fc4000ef81270 */
[----:B----4-:R-:W-:Y:S01]  /*16290*/  PRMT R68, R90, 0x7610, R68 ;  /* 0x000076105a447816 */ /* 0x010fe20000000044 */
[----:B------:R-:W4:Y:S01]  /*162a0*/  LDCU UR24, c[0x0][0x398] ;  /* 0x00007300ff1877ac */ /* 0x000f220008000800 */
[----:B--2---:R-:W-:Y:S01]  /*162b0*/  PRMT R11, R70, 0x7610, R11 ;  /* 0x00007610460b7816 */ /* 0x004fe2000000000b */
[----:B------:R-:W-:Y:S01]  /*162c0*/  IMAD.WIDE R14, R10, 0x2, R2 ;  /* 0x000000020a0e7825 */ /* 0x000fe200078e0202 */
[----:B------:R-:W2:Y:S01]  /*162d0*/  LDL.S16 R70, [R1+0x254] ;  /* 0x0002540001467983 */ /* 0x000ea20000100600 */
[----:B------:R-:W-:Y:S01]  /*162e0*/  PRMT R69, R86, 0x7632, R69 ;  /* 0x0000763256457816 */ /* 0x000fe20000000045 */
[----:B------:R-:W1:Y:S01]  /*162f0*/  LDCU UR62, c[0x0][0x398] ;  /* 0x00007300ff3e77ac */ /* 0x000e620008000800 */
[----:B0-----:R-:W-:Y:S01]  /*16300*/  VIADD R0, R65, 0x14 ;  /* 0x0000001441007836 */ /* 0x001fe20000000000 */
[----:B------:R0:W-:Y:S01]  /*16310*/  @P0 STG.E.U16 desc[UR22][R14.64], R11 ;  /* 0x0000000b0e000986 */ /* 0x0001e2000c101516 */
[----:B------:R-:W-:Y:S01]  /*16320*/  IMAD.WIDE R12, R10, 0x2, R6 ;  /* 0x000000020a0c7825 */ /* 0x000fe200078e0206 */
[----:B------:R-:W-:Y:S01]  /*16330*/  ISETP.LT.AND P3, PT, R73, UR67, !P5 ;  /* 0x0000004349007c0c */ /* 0x000fe2000ef61270 */
[----:B------:R-:W1:Y:S01]  /*16340*/  LDCU UR73, c[0x0][0x398] ;  /* 0x00007300ff4977ac */ /* 0x000e620008000800 */
[----:B------:R-:W-:Y:S01]  /*16350*/  ISETP.GE.AND P0, PT, R0, UR59, PT ;  /* 0x0000003b00007c0c */ /* 0x000fe2000bf06270 */
[C---:B------:R-:W-:Y:S01]  /*16360*/  VIADD R0, R10.reuse, UR30 ;  /* 0x0000001e0a007c36 */ /* 0x040fe20008000000 */
[----:B------:R-:W2:Y:S04]  /*16370*/  LDL.LU.S16 R90, [R1+0x256] ;  /* 0x00025600015a7983 */ /* 0x000ea80000300600 */
[----:B------:R1:W-:Y:S01]  /*16380*/  @P1 STG.E.U16 desc[UR22][R12.64], R86 ;  /* 0x000000560c001986 */ /* 0x0003e2000c101516 */
[----:B0-----:R-:W-:Y:S01]  /*16390*/  IMAD.WIDE R14, R10, 0x2, R4 ;  /* 0x000000020a0e7825 */ /* 0x001fe200078e0204 */
[----:B------:R-:W-:-:S02]  /*163a0*/  ISETP.LT.AND P5, PT, R92, UR12, !P5 ;  /* 0x0000000c5c007c0c */ /* 0x000fc4000efa1270 */
[----:B------:R-:W2:Y:S01]  /*163b0*/  LDL.S16 R71, [R1+0x154] ;  /* 0x0001540001477983 */ /* 0x000ea20000100600 */
[----:B------:R-:W0:Y:S01]  /*163c0*/  LDCU UR67, c[0x0][0x398] ;  /* 0x00007300ff4377ac */ /* 0x000e220008000800 */
[C---:B------:R-:W-:Y:S02]  /*163d0*/  IMAD.WIDE R10, R0.reuse, 0x2, R2 ;  /* 0x00000002000a7825 */ /* 0x040fe400078e0202 */
[----:B------:R-:W-:Y:S01]  /*163e0*/  @P6 STG.E.U16 desc[UR22][R14.64], R69 ;  /* 0x000000450e006986 */ /* 0x000fe2000c101516 */
[----:B------:R-:W0:Y:S01]  /*163f0*/  LDCU UR59, c[0x0][0x398] ;  /* 0x00007300ff3b77ac */ /* 0x000e220008000800 */
[----:B-1----:R-:W-:Y:S01]  /*16400*/  IMAD.WIDE R12, R0, 0x2, R8 ;  /* 0x00000002000c7825 */ /* 0x002fe200078e0208 */
[----:B------:R-:W-:Y:S01]  /*16410*/  ISETP.LT.AND P1, PT, R66, UR4, !P0 ;  /* 0x0000000442007c0c */ /* 0x000fe2000c721270 */
[----:B------:R-:W1:Y:S03]  /*16420*/  LDCU UR4, c[0x0][0x39c] ;  /* 0x00007380ff0477ac */ /* 0x000e660008000800 */
[----:B------:R-:W-:Y:S01]  /*16430*/  @P2 STG.E.U16 desc[UR22][R12.64], R68 ;  /* 0x000000440c002986 */ /* 0x000fe2000c101516 */
[----:B------:R-:W0:Y:S03]  /*16440*/  LDCU UR12, c[0x0][0x398] ;  /* 0x00007300ff0c77ac */ /* 0x000e260008000800 */
[----:B------:R5:W-:Y:S02]  /*16450*/  @P4 STG.E.U16 desc[UR22][R10.64], R67 ;  /* 0x000000430a004986 */ /* 0x000be4000c101516 */
[----:B-----5:R-:W-:-:S02]  /*16460*/  PRMT R67, R89, 0x7610, R67 ;  /* 0x0000761059437816 */ /* 0x020fc40000000043 */
[----:B------:R-:W5:Y:S01]  /*16470*/  LDL.LU.S16 R89, [R1+0x156] ;  /* 0x0001560001597983 */ /* 0x000f620000300600 */
[----:B------:R-:W-:Y:S01]  /*16480*/  IMAD.WIDE R10, R0, 0x2, R6 ;  /* 0x00000002000a7825 */ /* 0x000fe200078e0206 */
[----:B------:R-:W-:Y:S01]  /*16490*/  ISETP.LT.AND P6, PT, R74, UR33, !P0 ;  /* 0x000000214a007c0c */ /* 0x000fe2000c7c1270 */
[----:B------:R-:W0:Y:S02]  /*164a0*/  LDCU UR33, c[0x0][0x398] ;  /* 0x00007300ff2177ac */ /* 0x000e240008000800 */
[----:B------:R-:W-:Y:S01]  /*164b0*/  VIADD R12, R65, 0x15 ;  /* 0x00000015410c7836 */ /* 0x000fe20000000000 */
[----:B------:R1:W-:Y:S01]  /*164c0*/  @P3 STG.E.U16 desc[UR22][R10.64], R87 ;  /* 0x000000570a003986 */ /* 0x0003e2000c101516 */
[----:B------:R-:W-:-:S03]  /*164d0*/  IMAD.WIDE R14, R0, 0x2, R4 ;  /* 0x00000002000e7825 */ /* 0x000fc600078e0204 */
[----:B------:R-:W-:Y:S01]  /*164e0*/  ISETP.GE.AND P4, PT, R12, UR57, PT ;  /* 0x000000390c007c0c */ /* 0x000fe2000bf86270 */
[----:B------:R-:W0:Y:S01]  /*164f0*/  LDCU UR57, c[0x0][0x398] ;  /* 0x00007300ff3977ac */ /* 0x000e220008000800 */
[----:B------:R-:W-:Y:S01]  /*16500*/  ISETP.LT.AND P2, PT, R73, UR31, !P0 ;  /* 0x0000001f49007c0c */ /* 0x000fe2000c741270 */
[----:B-1----:R-:W-:Y:S01]  /*16510*/  VIADD R10, R0, UR30 ;  /* 0x0000001e000a7c36 */ /* 0x002fe20008000000 */
[----:B------:R-:W-:Y:S01]  /*16520*/  PRMT R11, R87, 0x7632, R11 ;  /* 0x00007632570b7816 */ /* 0x000fe2000000000b */
[----:B------:R-:W1:Y:S01]  /*16530*/  LDCU UR31, c[0x0][0x398] ;  /* 0x00007300ff1f77ac */ /* 0x000e620008000800 */
[----:B---3--:R-:W-:Y:S01]  /*16540*/  PRMT R0, R91, 0x7610, R0 ;  /* 0x000076105b007816 */ /* 0x008fe20000000000 */
[----:B------:R-:W-:Y:S01]  /*16550*/  IMAD.WIDE R12, R10, 0x2, R8 ;  /* 0x000000020a0c7825 */ /* 0x000fe200078e0208 */
[----:B------:R-:W-:Y:S01]  /*16560*/  ISETP.LT.AND P0, PT, R92, UR41, !P0 ;  /* 0x000000295c007c0c */ /* 0x000fe2000c701270 */
[----:B------:R3:W-:Y:S01]  /*16570*/  @P5 STG.E.U16 desc[UR22][R14.64], R11 ;  /* 0x0000000b0e005986 */ /* 0x0007e2000c101516 */
[----:B------:R-:W-:Y:S01]  /*16580*/  ISETP.LT.AND P3, PT, R66, UR44, !P4 ;  /* 0x0000002c42007c0c */ /* 0x000fe2000e761270 */
[----:B------:R-:W0:Y:S02]  /*16590*/  LDCU UR44, c[0x0][0x39c] ;  /* 0x00007380ff2c77ac */ /* 0x000e240008000800 */
[----:B------:R1:W-:Y:S01]  /*165a0*/  @P1 STG.E.U16 desc[UR22][R12.64], R0 ;  /* 0x000000000c001986 */ /* 0x0003e2000c101516 */
[----:B------:R-:W-:Y:S01]  /*165b0*/  ISETP.LT.AND P5, PT, R74, UR69, !P4 ;  /* 0x000000454a007c0c */ /* 0x000fe2000e7a1270 */
[----:B------:R-:W0:Y:S02]  /*165c0*/  LDCU UR41, c[0x0][0x398] ;  /* 0x00007300ff2977ac */ /* 0x000e240008000800 */
[----:B------:R-:W4:Y:S01]  /*165d0*/  LDL.S16 R91, [R1+0x258] ;  /* 0x00025800015b7983 */ /* 0x000f220000100600 */
[----:B---3--:R-:W-:-:S04]  /*165e0*/  IMAD.WIDE R14, R10, 0x2, R2 ;  /* 0x000000020a0e7825 */ /* 0x008fc800078e0202 */
[----:B-1----:R-:W-:Y:S01]  /*165f0*/  VIADD R0, R65, 0x16 ;  /* 0x0000001641007836 */ /* 0x002fe20000000000 */
[----:B------:R-:W-:Y:S01]  /*16600*/  PRMT R11, R93, 0x7610, R11 ;  /* 0x000076105d0b7816 */ /* 0x000fe2000000000b */
[----:B------:R-:W-:Y:S01]  /*16610*/  IMAD.WIDE R12, R10, 0x2, R6 ;  /* 0x000000020a0c7825 */ /* 0x000fe200078e0206 */
[----:B------:R1:W-:Y:S01]  /*16620*/  @P6 STG.E.U16 desc[UR22][R14.64], R67 ;  /* 0x000000430e006986 */ /* 0x0003e2000c101516 */
[----:B------:R-:W-:Y:S01]  /*16630*/  ISETP.LT.AND P1, PT, R73, UR20, !P4 ;  /* 0x0000001449007c0c */ /* 0x000fe2000e721270 */
[----:B------:R-:W3:Y:S01]  /*16640*/  LDCU UR69, c[0x0][0x398] ;  /* 0x00007300ff4577ac */ /* 0x000ee20008000800 */
[----:B------:R-:W-:Y:S01]  /*16650*/  ISETP.GE.AND P6, PT, R0, UR40, PT ;  /* 0x0000002800007c0c */ /* 0x000fe2000bfc6270 */
[----:B------:R-:W-:Y:S01]  /*16660*/  VIADD R0, R10, UR30 ;  /* 0x0000001e0a007c36 */ /* 0x000fe20008000000 */
[----:B------:R0:W-:Y:S01]  /*16670*/  @P2 STG.E.U16 desc[UR22][R12.64], R11 ;  /* 0x0000000b0c002986 */ /* 0x0001e2000c101516 */
[----:B------:R-:W-:Y:S01]  /*16680*/  PRMT R69, R93, 0x7632, R69 ;  /* 0x000076325d457816 */ /* 0x000fe20000000045 */
[----:B------:R-:W3:Y:S01]  /*16690*/  LDCU UR20, c[0x0][0x398] ;  /* 0x00007300ff1477ac */ /* 0x000ee20008000800 */
[----:B--2---:R-:W-:Y:S01]  /*166a0*/  PRMT R68, R70, 0x7610, R68 ;  /* 0x0000761046447816 */ /* 0x004fe20000000044 */
[----:B-1----:R-:W-:Y:S01]  /*166b0*/  IMAD.WIDE R14, R10, 0x2, R4 ;  /* 0x000000020a0e7825 */ /* 0x002fe200078e0204 */
[----:B------:R-:W-:Y:S01]  /*166c0*/  PRMT R67, R90, 0x7610, R67 ;  /* 0x000076105a437816 */ /* 0x000fe20000000043 */
[----:B------:R-:W1:Y:S01]  /*166d0*/  LDCU UR40, c[0x0][0x398] ;  /* 0x00007300ff2877ac */ /* 0x000e620008000800 */
[----:B------:R-:W2:Y:S01]  /*166e0*/  LDL.LU.S16 R90, [R1+0x25a] ;  /* 0x00025a00015a7983 */ /* 0x000ea20000300600 */
[----:B0-----:R-:W-:-:S04]  /*166f0*/  IMAD.WIDE R12, R0, 0x2, R8 ;  /* 0x00000002000c7825 */ /* 0x001fc800078e0208 */
[----:B------:R-:W-:Y:S01]  /*16700*/  IMAD.WIDE R10, R0, 0x2, R2 ;  /* 0x00000002000a7825 */ /* 0x000fe200078e0202 */
[----:B------:R-:W-:Y:S04]  /*16710*/  @P0 STG.E.U16 desc[UR22][R14.64], R69 ;  /* 0x000000450e000986 */ /* 0x000fe8000c101516 */
[----:B------:R0:W-:Y:S04]  /*16720*/  @P3 STG.E.U16 desc[UR22][R12.64], R68 ;  /* 0x000000440c003986 */ /* 0x0001e8000c101516 */
[----:B------:R1:W-:Y:S04]  /*16730*/  @P5 STG.E.U16 desc[UR22][R10.64], R67 ;  /* 0x000000430a005986 */ /* 0x0003e8000c101516 */
[----:B------:R-:W3:Y:S01]  /*16740*/  LDL.S16 R72, [R1+0x158] ;  /* 0x0001580001487983 */ /* 0x000ee20000100600 */
[----:B0-----:R-:W-:-:S03]  /*16750*/  PRMT R13, R71, 0x7610, R13 ;  /* 0x00007610470d7816 */ /* 0x001fc6000000000d */
[----:B------:R-:W3:Y:S01]  /*16760*/  LDL.LU.S16 R70, [R1+0x15a] ;  /* 0x00015a0001467983 */ /* 0x000ee20000300600 */
[----:B-1----:R-:W-:-:S03]  /*16770*/  IMAD.WIDE R10, R0, 0x2, R6 ;  /* 0x00000002000a7825 */ /* 0x002fc600078e0206 */
[----:B------:R-:W3:Y:S04]  /*16780*/  LDL.S16 R71, [R1+0x25c] ;  /* 0x00025c0001477983 */ /* 0x000ee80000100600 */
[----:B------:R5:W-:Y:S02]  /*16790*/  @P1 STG.E.U16 desc[UR22][R10.64], R13 ;  /* 0x0000000d0a001986 */ /* 0x000be4000c101516 */
[----:B-----5:R-:W-:Y:S02]  /*167a0*/  PRMT R11, R89, 0x7610, R11 ;  /* 0x00007610590b7816 */ /* 0x020fe4000000000b */
[----:B------:R-:W5:Y:S01]  /*167b0*/  LDL.LU.S16 R89, [R1+0x25e] ;  /* 0x00025e0001597983 */ /* 0x000f620000300600 */
[----:B------:R-:W-:Y:S01]  /*167c0*/  ISETP.LT.AND P4, PT, R92, UR61, !P4 ;  /* 0x0000003d5c007c0c */ /* 0x000fe2000e781270 */
[----:B------:R-:W-:-:S02]  /*167d0*/  VIADD R10, R0, UR30 ;  /* 0x0000001e000a7c36 */ /* 0x000fc40008000000 */
[----:B------:R-:W-:Y:S01]  /*167e0*/  IMAD.WIDE R14, R0, 0x2, R4 ;  /* 0x00000002000e7825 */ /* 0x000fe200078e0204 */
[----:B------:R-:W-:Y:S01]  /*167f0*/  ISETP.LT.AND P2, PT, R66, UR28, !P6 ;  /* 0x0000001c42007c0c */ /* 0x000fe2000f741270 */
[----:B------:R-:W0:Y:S01]  /*16800*/  LDCU UR28, c[0x0][0x39c] ;  /* 0x00007380ff1c77ac */ /* 0x000e220008000800 */
[----:B------:R-:W-:Y:S01]  /*16810*/  ISETP.LT.AND P0, PT, R74, UR42, !P6 ;  /* 0x0000002a4a007c0c */ /* 0x000fe2000f701270 */
[----:B------:R-:W-:Y:S01]  /*16820*/  VIADD R12, R65, 0x17 ;  /* 0x00000017410c7836 */ /* 0x000fe20000000000 */
[----:B------:R-:W-:Y:S01]  /*16830*/  ISETP.LT.AND P3, PT, R73, UR43, !P6 ;  /* 0x0000002b49007c0c */ /* 0x000fe2000f761270 */
[----:B------:R-:W1:Y:S03]  /*16840*/  LDCU UR61, c[0x0][0x398] ;  /* 0x00007300ff3d77ac */ /* 0x000e660008000800 */
[----:B------:R-:W-:Y:S01]  /*16850*/  ISETP.GE.AND P5, PT, R12, UR6, PT ;  /* 0x000000060c007c0c */ /* 0x000fe2000bfa6270 */
[C---:B------:R-:W-:Y:S01]  /*16860*/  IMAD.WIDE R12, R10.reuse, 0x2, R8 ;  /* 0x000000020a0c7825 */ /* 0x040fe200078e0208 */
[----:B------:R0:W-:Y:S01]  /*16870*/  @P4 STG.E.U16 desc[UR22][R14.64], R11 ;  /* 0x0000000b0e004986 */ /* 0x0001e2000c101516 */
[----:B----4-:R-:W-:Y:S01]  /*16880*/  PRMT R0, R91, 0x7610, R0 ;  /* 0x000076105b007816 */ /* 0x010fe20000000000 */
[----:B------:R-:W4:Y:S02]  /*16890*/  LDCU UR42, c[0x0][0x398] ;  /* 0x00007300ff2a77ac */ /* 0x000f240008000800 */
[----:B------:R-:W4:Y:S01]  /*168a0*/  LDL.S16 R91, [R1+0x15c] ;  /* 0x00015c00015b7983 */ /* 0x000f220000100600 */
[----:B0-----:R-:W-:Y:S01]  /*168b0*/  IMAD.WIDE R14, R10, 0x2, R2 ;  /* 0x000000020a0e7825 */ /* 0x001fe200078e0202 */
[----:B--2---:R-:W-:Y:S01]  /*168c0*/  PRMT R67, R90, 0x7610, R67 ;  /* 0x000076105a437816 */ /* 0x004fe20000000043 */
[----:B------:R-:W0:Y:S01]  /*168d0*/  LDCU UR43, c[0x0][0x398] ;  /* 0x00007300ff2b77ac */ /* 0x000e220008000800 */
[----:B------:R-:W2:Y:S01]  /*168e0*/  LDL.LU.S16 R90, [R1+0x15e] ;  /* 0x00015e00015a7983 */ /* 0x000ea20000300600 */
[----:B---3--:R-:W-:Y:S01]  /*168f0*/  PRMT R69, R70, 0x7610, R69 ;  /* 0x0000761046457816 */ /* 0x008fe20000000045 */
[----:B------:R-:W3:Y:S02]  /*16900*/  LDCU UR6, c[0x0][0x398] ;  /* 0x00007300ff0677ac */ /* 0x000ee40008000800 */
[----:B------:R-:W3:Y:S04]  /*16910*/  LDL.S16 R70, [R1+0x260] ;  /* 0x0002600001467983 */ /* 0x000ee80000100600 */
[----:B------:R-:W-:Y:S04]  /*16920*/  @P2 STG.E.U16 desc[UR22][R12.64], R0 ;  /* 0x000000000c002986 */ /* 0x000fe8000c101516 */
[----:B------:R5:W-:Y:S02]  /*16930*/  @P0 STG.E.U16 desc[UR22][R14.64], R67 ;  /* 0x000000430e000986 */ /* 0x000be4000c101516 */
[----:B-----5:R-:W-:-:S02]  /*16940*/  PRMT R67, R89, 0x7610, R67 ;  /* 0x0000761059437816 */ /* 0x020fc40000000043 */
[----:B------:R-:W5:Y:S01]  /*16950*/  LDL.LU.S16 R89, [R1+0x262] ;  /* 0x0002620001597983 */ /* 0x000f620000300600 */
[----:B------:R-:W-:Y:S01]  /*16960*/  VIADD R0, R65, 0x18 ;  /* 0x0000001841007836 */ /* 0x000fe20000000000 */
[----:B------:R-:W-:Y:S02]  /*16970*/  ISETP.LT.AND P6, PT, R92, UR38, !P6 ;  /* 0x000000265c007c0c */ /* 0x000fe4000f7c1270 */
[----:B------:R-:W-:Y:S01]  /*16980*/  ISETP.LT.AND P1, PT, R66, UR47, !P5 ;  /* 0x0000002f42007c0c */ /* 0x000fe2000ef21270 */
[----:B------:R-:W-:Y:S01]  /*16990*/  IMAD.WIDE R12, R10, 0x2, R6 ;  /* 0x000000020a0c7825 */ /* 0x000fe200078e0206 */
[----:B------:R-:W-:Y:S01]  /*169a0*/  ISETP.LT.AND P4, PT, R74, UR32, !P5 ;  /* 0x000000204a007c0c */ /* 0x000fe2000ef81270 */
[----:B------:R-:W0:Y:S01]  /*169b0*/  LDCU UR47, c[0x0][0x39c] ;  /* 0x00007380ff2f77ac */ /* 0x000e220008000800 */
[----:B------:R-:W-:Y:S02]  /*169c0*/  PRMT R11, R72, 0x7610, R11 ;  /* 0x00007610480b7816 */ /* 0x000fe4000000000b */
[----:B------:R-:W-:Y:S01]  /*169d0*/  ISETP.GE.AND P0, PT, R0, UR76, PT ;  /* 0x0000004c00007c0c */ /* 0x000fe2000bf06270 */
[C---:B------:R-:W-:Y:S01]  /*169e0*/  VIADD R0, R10.reuse, UR30 ;  /* 0x0000001e0a007c36 */ /* 0x040fe20008000000 */
[----:B------:R-:W-:Y:S01]  /*169f0*/  ISETP.LT.AND P2, PT, R73, UR36, !P5 ;  /* 0x0000002449007c0c */ /* 0x000fe2000ef41270 */
[----:B------:R0:W-:Y:S01]  /*16a00*/  @P3 STG.E.U16 desc[UR22][R12.64], R11 ;  /* 0x0000000b0c003986 */ /* 0x0001e2000c101516 */
[----:B------:R-:W-:Y:S01]  /*16a10*/  IMAD.WIDE R14, R10, 0x2, R4 ;  /* 0x000000020a0e7825 */ /* 0x000fe200078e0204 */
[----:B------:R-:W-:Y:S01]  /*16a20*/  PRMT R68, R71, 0x7610, R68 ;  /* 0x0000761047447816 */ /* 0x000fe20000000044 */
[----:B------:R-:W1:Y:S01]  /*16a30*/  LDCU UR38, c[0x0][0x398] ;  /* 0x00007300ff2677ac */ /* 0x000e620008000800 */
[----:B------:R-:W5:Y:S01]  /*16a40*/  LDL.S16 R72, [R1+0x160] ;  /* 0x0001600001487983 */ /* 0x000f620000100600 */
[----:B------:R-:W1:Y:S03]  /*16a50*/  LDCU UR32, c[0x0][0x398] ;  /* 0x00007300ff2077ac */ /* 0x000e660008000800 */
[----:B------:R-:W-:Y:S01]  /*16a60*/  @P6 STG.E.U16 desc[UR22][R14.64], R69 ;  /* 0x000000450e006986 */ /* 0x000fe2000c101516 */
[----:B------:R-:W1:Y:S01]  /*16a70*/  LDCU UR36, c[0x0][0x398] ;  /* 0x00007300ff2477ac */ /* 0x000e620008000800 */
[----:B0-----:R-:W-:-:S02]  /*16a80*/  IMAD.WIDE R12, R0, 0x2, R8 ;  /* 0x00000002000c7825 */ /* 0x001fc400078e0208 */
[----:B------:R-:W5:Y:S01]  /*16a90*/  LDL.LU.S16 R71, [R1+0x162] ;  /* 0x0001620001477983 */ /* 0x000f620000300600 */
[----:B------:R-:W0:Y:S01]  /*16aa0*/  LDCU UR76, c[0x0][0x398] ;  /* 0x00007300ff4c77ac */ /* 0x000e220008000800 */
[----:B------:R-:W-:Y:S02]  /*16ab0*/  IMAD.WIDE R10, R0, 0x2, R2 ;  /* 0x00000002000a7825 */ /* 0x000fe400078e0202 */
[----:B------:R4:W-:Y:S04]  /*16ac0*/  @P1 STG.E.U16 desc[UR22][R12.64], R68 ;  /* 0x000000440c001986 */ /* 0x0009e8000c101516 */
[----:B------:R0:W-:Y:S01]  /*16ad0*/  @P4 STG.E.U16 desc[UR22][R10.64], R67 ;  /* 0x000000430a004986 */ /* 0x0001e2000c101516 */
[----:B----4-:R-:W-:-:S03]  /*16ae0*/  PRMT R13, R91, 0x7610, R13 ;  /* 0x000076105b0d7816 */ /* 0x010fc6000000000d */
[----:B------:R-:W4:Y:S01]  /*16af0*/  LDL.S16 R91, [R1+0x264] ;  /* 0x00026400015b7983 */ /* 0x000f220000100600 */
[----:B0-----:R-:W-:-:S05]  /*16b00*/  IMAD.WIDE R10, R0, 0x2, R6 ;  /* 0x00000002000a7825 */ /* 0x001fca00078e0206 */
[----:B------:R2:W-:Y:S01]  /*16b10*/  @P2 STG.E.U16 desc[UR22][R10.64], R13 ;  /* 0x0000000d0a002986 */ /* 0x0005e2000c101516 */
[----:B------:R-:W-:Y:S01]  /*16b20*/  IMAD.WIDE R14, R0, 0x2, R4 ;  /* 0x00000002000e7825 */ /* 0x000fe200078e0204 */
[----:B--2---:R-:W-:Y:S02]  /*16b30*/  PRMT R11, R90, 0x7610, R11 ;  /* 0x000076105a0b7816 */ /* 0x004fe4000000000b */
[----:B------:R-:W2:Y:S01]  /*16b40*/  LDL.LU.S16 R90, [R1+0x266] ;  /* 0x00026600015a7983 */ /* 0x000ea20000300600 */
[----:B------:R-:W-:Y:S01]  /*16b50*/  VIADD R10, R0, UR30 ;  /* 0x0000001e000a7c36 */ /* 0x000fe20008000000 */
[----:B---3--:R-:W-:Y:S02]  /*16b60*/  PRMT R0, R70, 0x7610, R0 ;  /* 0x0000761046007816 */ /* 0x008fe40000000000 */
[----:B------:R-:W3:Y:S01]  /*16b70*/  LDL.S16 R70, [R1+0x164] ;  /* 0x0001640001467983 */ /* 0x000ee20000100600 */
[----:B-----5:R-:W-:-:S03]  /*16b80*/  PRMT R67, R89, 0x7610, R67 ;  /* 0x0000761059437816 */ /* 0x020fc60000000043 */
[----:B------:R-:W5:Y:S01]  /*16b90*/  LDL.LU.S16 R89, [R1+0x166] ;  /* 0x0001660001597983 */ /* 0x000f620000300600 */
[----:B------:R-:W-:Y:S02]  /*16ba0*/  ISETP.LT.AND P5, PT, R92, UR77, !P5 ;  /* 0x0000004d5c007c0c */ /* 0x000fe4000efa1270 */
[----:B------:R-:W-:Y:S01]  /*16bb0*/  ISETP.LT.AND P3, PT, R66, UR51, !P0 ;  /* 0x0000003342007c0c */ /* 0x000fe2000c761270 */
[----:B------:R-:W-:Y:S01]  /*16bc0*/  VIADD R12, R65, 0x19 ;  /* 0x00000019410c7836 */ /* 0x000fe20000000000 */
[----:B------:R-:W-:Y:S01]  /*16bd0*/  ISETP.LT.AND P6, PT, R74, UR58, !P0 ;  /* 0x0000003a4a007c0c */ /* 0x000fe2000c7c1270 */
[----:B------:R-:W0:Y:S03]  /*16be0*/  LDCU UR51, c[0x0][0x39c] ;  /* 0x00007380ff3377ac */ /* 0x000e260008000800 */
[----:B------:R-:W-:Y:S01]  /*16bf0*/  ISETP.GE.AND P4, PT, R12, UR55, PT ;  /* 0x000000370c007c0c */ /* 0x000fe2000bf86270 */
[----:B------:R-:W-:Y:S01]  /*16c00*/  IMAD.WIDE R12, R10, 0x2, R8 ;  /* 0x000000020a0c7825 */ /* 0x000fe200078e0208 */
[----:B------:R-:W-:Y:S01]  /*16c10*/  ISETP.LT.AND P1, PT, R73, UR63, !P0 ;  /* 0x0000003f49007c0c */ /* 0x000fe2000c721270 */
[----:B------:R-:W0:Y:S02]  /*16c20*/  LDCU UR77, c[0x0][0x398] ;  /* 0x00007300ff4d77ac */ /* 0x000e240008000800 */
[----:B------:R1:W-:Y:S01]  /*16c30*/  @P5 STG.E.U16 desc[UR22][R14.64], R11 ;  /* 0x0000000b0e005986 */ /* 0x0003e2000c101516 */
[----:B------:R-:W-:Y:S01]  /*16c40*/  ISETP.LT.AND P0, PT, R92, UR10, !P0 ;  /* 0x0000000a5c007c0c */ /* 0x000fe2000c701270 */
[----:B------:R-:W0:Y:S02]  /*16c50*/  LDCU UR58, c[0x0][0x398] ;  /* 0x00007300ff3a77ac */ /* 0x000e240008000800 */
[----:B------:R0:W-:Y:S01]  /*16c60*/  @P3 STG.E.U16 desc[UR22][R12.64], R0 ;  /* 0x000000000c003986 */ /* 0x0001e2000c101516 */
[----:B------:R-:W-:Y:S01]  /*16c70*/  ISETP.LT.AND P2, PT, R66, UR50, !P4 ;  /* 0x0000003242007c0c */ /* 0x000fe2000e741270 */
[----:B------:R-:W2:Y:S01]  /*16c80*/  LDCU UR63, c[0x0][0x398] ;  /* 0x00007300ff3f77ac */ /* 0x000ea20008000800 */
[----:B------:R-:W-:-:S02]  /*16c90*/  ISETP.LT.AND P5, PT, R74, UR9, !P4 ;  /* 0x000000094a007c0c */ /* 0x000fc4000e7a1270 */
[----:B------:R-:W-:Y:S01]  /*16ca0*/  PRMT R69, R71, 0x7610, R69 ;  /* 0x0000761047457816 */ /* 0x000fe20000000045 */
[----:B------:R-:W2:Y:S01]  /*16cb0*/  LDCU UR50, c[0x0][0x39c] ;  /* 0x00007380ff3277ac */ /* 0x000ea20008000800 */
[----:B-1----:R-:W-:Y:S01]  /*16cc0*/  IMAD.WIDE R14, R10, 0x2, R2 ;  /* 0x000000020a0e7825 */ /* 0x002fe200078e0202 */
[----:B------:R-:W-:Y:S01]  /*16cd0*/  PRMT R11, R72, 0x7610, R11 ;  /* 0x00007610480b7816 */ /* 0x000fe2000000000b */
[----:B------:R-:W5:Y:S01]  /*16ce0*/  LDL.S16 R71, [R1+0x268] ;  /* 0x0002680001477983 */ /* 0x000f620000100600 */
[----:B------:R-:W1:Y:S01]  /*16cf0*/  LDCU UR10, c[0x0][0x398] ;  /* 0x00007300ff0a77ac */ /* 0x000e620008000800 */
[----:B0-----:R-:W-:Y:S02]  /*16d00*/  VIADD R0, R65, 0x1a ;  /* 0x0000001a41007836 */ /* 0x001fe40000000000 */
[----:B------:R-:W-:Y:S01]  /*16d10*/  IMAD.WIDE R12, R10, 0x2, R6 ;  /* 0x000000020a0c7825 */ /* 0x000fe200078e0206 */
[----:B------:R0:W-:Y:S01]  /*16d20*/  @P6 STG.E.U16 desc[UR22][R14.64], R67 ;  /* 0x000000430e006986 */ /* 0x0001e2000c101516 */
[----:B------:R-:W-:Y:S01]  /*16d30*/  ISETP.LT.AND P3, PT, R73, UR56, !P4 ;  /* 0x0000003849007c0c */ /* 0x000fe2000e761270 */
[----:B------:R-:W1:Y:S01]  /*16d40*/  LDCU UR55, c[0x0][0x398] ;  /* 0x00007300ff3777ac */ /* 0x000e620008000800 */
[----:B------:R-:W-:Y:S01]  /*16d50*/  ISETP.GE.AND P6, PT, R0, UR72, PT ;  /* 0x0000004800007c0c */ /* 0x000fe2000bfc6270 */
[C---:B------:R-:W-:Y:S01]  /*16d60*/  VIADD R0, R10.reuse, UR30 ;  /* 0x0000001e0a007c36 */ /* 0x040fe20008000000 */
[----:B------:R1:W-:Y:S01]  /*16d70*/  @P1 STG.E.U16 desc[UR22][R12.64], R11 ;  /* 0x0000000b0c001986 */ /* 0x0003e2000c101516 */
[----:B------:R-:W1:Y:S01]  /*16d80*/  LDCU UR9, c[0x0][0x398] ;  /* 0x00007300ff0977ac */ /* 0x000e620008000800 */
[----:B----4-:R-:W-:Y:S01]  /*16d90*/  PRMT R68, R91, 0x7610, R68 ;  /* 0x000076105b447816 */ /* 0x010fe20000000044 */
[----:B------:R-:W4:Y:S01]  /*16da0*/  LDCU UR56, c[0x0][0x398] ;  /* 0x00007300ff3877ac */ /* 0x000f220008000800 */
[----:B0-----:R-:W-:Y:S01]  /*16db0*/  IMAD.WIDE R14, R10, 0x2, R4 ;  /* 0x000000020a0e7825 */ /* 0x001fe200078e0204 */
[----:B--2---:R-:W-:-:S03]  /*16dc0*/  PRMT R67, R90, 0x7610, R67 ;  /* 0x000076105a437816 */ /* 0x004fc60000000043 */
[----:B-1----:R-:W-:Y:S01]  /*16dd0*/  IMAD.WIDE R12, R0, 0x2, R8 ;  /* 0x00000002000c7825 */ /* 0x002fe200078e0208 */
[----:B------:R-:W2:Y:S01]  /*16de0*/  LDL.LU.S16 R90, [R1+0x26a] ;  /* 0x00026a00015a7983 */ /* 0x000ea20000300600 */
[----:B------:R-:W-:Y:S01]  /*16df0*/  ISETP.LT.AND P4, PT, R92, UR18, !P4 ;  /* 0x000000125c007c0c */ /* 0x000fe2000e781270 */
[----:B------:R-:W0:Y:S01]  /*16e00*/  LDCU UR18, c[0x0][0x398] ;  /* 0x00007300ff1277ac */ /* 0x000e220008000800 */
[----:B------:R-:W-:Y:S01]  /*16e10*/  IMAD.WIDE R10, R0, 0x2, R2 ;  /* 0x00000002000a7825 */ /* 0x000fe200078e0202 */
[----:B------:R-:W-:Y:S01]  /*16e20*/  @P0 STG.E.U16 desc[UR22][R14.64], R69 ;  /* 0x000000450e000986 */ /* 0x000fe2000c101516 */
[----:B------:R-:W1:Y:S03]  /*16e30*/  LDCU UR72, c[0x0][0x398] ;  /* 0x00007300ff4877ac */ /* 0x000e660008000800 */
[----:B------:R3:W-:Y:S04]  /*16e40*/  @P2 STG.E.U16 desc[UR22][R12.64], R68 ;  /* 0x000000440c002986 */ /* 0x0007e8000c101516 */
[----:B------:R0:W-:Y:S04]  /*16e50*/  @P5 STG.E.U16 desc[UR22][R10.64], R67 ;  /* 0x000000430a005986 */ /* 0x0001e8000c101516 */
[----:B------:R-:W4:Y:S01]  /*16e60*/  LDL.S16 R72, [R1+0x168] ;  /* 0x0001680001487983 */ /* 0x000f220000100600 */
[----:B---3--:R-:W-:-:S03]  /*16e70*/  PRMT R13, R70, 0x7610, R13 ;  /* 0x00007610460d7816 */ /* 0x008fc6000000000d */
[----:B------:R-:W3:Y:S01]  /*16e80*/  LDL.LU.S16 R91, [R1+0x16a] ;  /* 0x00016a00015b7983 */ /* 0x000ee20000300600 */
[----:B0-----:R-:W-:-:S03]  /*16e90*/  IMAD.WIDE R10, R0, 0x2, R6 ;  /* 0x00000002000a7825 */ /* 0x001fc600078e0206 */
[----:B------:R-:W4:Y:S04]  /*16ea0*/  LDL.S16 R70, [R1+0x26c] ;  /* 0x00026c0001467983 */ /* 0x000f280000100600 */
[----:B------:R5:W-:Y:S02]  /*16eb0*/  @P3 STG.E.U16 desc[UR22][R10.64], R13 ;  /* 0x0000000d0a003986 */ /* 0x000be4000c101516 */
[----:B-----5:R-:W-:Y:S02]  /*16ec0*/  PRMT R11, R89, 0x7610, R11 ;  /* 0x00007610590b7816 */ /* 0x020fe4000000000b */
[----:B------:R-:W5:Y:S01]  /*16ed0*/  LDL.LU.S16 R89, [R1+0x26e] ;  /* 0x00026e0001597983 */ /* 0x000f620000300600 */
[C---:B------:R-:W-:Y:S02]  /*16ee0*/  VIADD R10, R0.reuse, UR30 ;  /* 0x0000001e000a7c36 */ /* 0x040fe40008000000 */
[----:B------:R-:W-:Y:S01]  /*16ef0*/  IMAD.WIDE R14, R0, 0x2, R4 ;  /* 0x00000002000e7825 */ /* 0x000fe200078e0204 */
[----:B------:R-:W-:Y:S01]  /*16f00*/  ISETP.LT.AND P1, PT, R66, UR53, !P6 ;  /* 0x0000003542007c0c */ /* 0x000fe2000f721270 */
[----:B------:R-:W0:Y:S01]  /*16f10*/  LDCU UR53, c[0x0][0x39c] ;  /* 0x00007380ff3577ac */ /* 0x000e220008000800 */
[----:B------:R-:W-:Y:S01]  /*16f20*/  ISETP.LT.AND P0, PT, R74, UR49, !P6 ;  /* 0x000000314a007c0c */ /* 0x000fe2000f701270 */
[----:B------:R-:W-:Y:S01]  /*16f30*/  VIADD R12, R65, 0x1b ;  /* 0x0000001b410c7836 */ /* 0x000fe20000000000 */
[----:B------:R0:W-:Y:S01]  /*16f40*/  @P4 STG.E.U16 desc[UR22][R14.64], R11 ;  /* 0x0000000b0e004986 */ /* 0x0001e2000c101516 */
[----:B------:R-:W-:Y:S01]  /*16f50*/  ISETP.LT.AND P2, PT, R73, UR54, !P6 ;  /* 0x0000003649007c0c */ /* 0x000fe2000f741270 */
[----:B------:R-:W0:Y:S02]  /*16f60*/  LDCU UR49, c[0x0][0x398] ;  /* 0x00007300ff3177ac */ /* 0x000e240008000800 */
[----:B------:R-:W-:Y:S01]  /*16f70*/  ISETP.GE.AND P5, PT, R12, UR48, PT ;  /* 0x000000300c007c0c */ /* 0x000fe2000bfa6270 */
[----:B------:R-:W-:Y:S01]  /*16f80*/  IMAD.WIDE R12, R10, 0x2, R8 ;  /* 0x000000020a0c7825 */ /* 0x000fe200078e0208 */
[----:B------:R-:W-:-:S03]  /*16f90*/  PRMT R0, R71, 0x7610, R0 ;  /* 0x0000761047007816 */ /* 0x000fc60000000000 */
[----:B0-----:R-:W-:Y:S01]  /*16fa0*/  IMAD.WIDE R14, R10, 0x2, R2 ;  /* 0x000000020a0e7825 */ /* 0x001fe200078e0202 */
[----:B------:R-:W4:Y:S01]  /*16fb0*/  LDL.S16 R71, [R1+0x16c] ;  /* 0x00016c0001477983 */ /* 0x000f220000100600 */
[----:B--2---:R-:W-:Y:S01]  /*16fc0*/  PRMT R67, R90, 0x7610, R67 ;  /* 0x000076105a437816 */ /* 0x004fe20000000043 */
[----:B------:R-:W0:Y:S02]  /*16fd0*/  LDCU UR54, c[0x0][0x398] ;  /* 0x00007300ff3677ac */ /* 0x000e240008000800 */
        /* <DEDUP_REMOVED lines=14> */
[----:B----4-:R-:W-:Y:S02]  /*170c0*/  PRMT R11, R72, 0x7610, R11 ;  /* 0x00007610480b7816 */ /* 0x010fe4000000000b */
[----:B------:R-:W-:Y:S01]  /*170d0*/  ISETP.GE.AND P0, PT, R0, UR75, PT ;  /* 0x0000004b00007c0c */ /* 0x000fe2000bf06270 */
[C---:B------:R-:W-:Y:S01]  /*170e0*/  VIADD R0, R10.reuse, UR30 ;  /* 0x0000001e0a007c36 */ /* 0x040fe20008000000 */
[----:B------:R-:W-:Y:S01]  /*170f0*/  ISETP.LT.AND P1, PT, R73, UR45, !P5 ;  /* 0x0000002d49007c0c */ /* 0x000fe2000ef21270 */
[----:B------:R4:W-:Y:S01]  /*17100*/  @P2 STG.E.U16 desc[UR22][R12.64], R11 ;  /* 0x0000000b0c002986 */ /* 0x0009e2000c101516 */
[----:B------:R-:W-:Y:S01]  /*17110*/  IMAD.WIDE R14, R10, 0x2, R4 ;  /* 0x000000020a0e7825 */ /* 0x000fe200078e0204 */
[----:B------:R-:W-:Y:S01]  /*17120*/  PRMT R68, R70, 0x7610, R68 ;  /* 0x0000761046447816 */ /* 0x000fe20000000044 */
[----:B------:R-:W0:Y:S01]  /*17130*/  LDCU UR70, c[0x0][0x398] ;  /* 0x00007300ff4677ac */ /* 0x000e220008000800 */
[----:B------:R-:W5:Y:S01]  /*17140*/  LDL.S16 R72, [R1+0x170] ;  /* 0x0001700001487983 */ /* 0x000f620000100600 */
[----:B------:R-:W0:Y:S03]  /*17150*/  LDCU UR52, c[0x0][0x398] ;  /* 0x00007300ff3477ac */ /* 0x000e260008000800 */
[----:B------:R-:W-:Y:S01]  /*17160*/  @P6 STG.E.U16 desc[UR22][R14.64], R69 ;  /* 0x000000450e006986 */ /* 0x000fe2000c101516 */
[----:B------:R-:W0:Y:S01]  /*17170*/  LDCU UR45, c[0x0][0x398] ;  /* 0x00007300ff2d77ac */ /* 0x000e220008000800 */
[----:B----4-:R-:W-:-:S02]  /*17180*/  IMAD.WIDE R12, R0, 0x2, R8 ;  /* 0x00000002000c7825 */ /* 0x010fc400078e0208 */
[----:B------:R-:W4:Y:S01]  /*17190*/  LDL.LU.S16 R70, [R1+0x172] ;  /* 0x0001720001467983 */ /* 0x000f220000300600 */
[----:B------:R-:W0:Y:S01]  /*171a0*/  LDCU UR75, c[0x0][0x398] ;  /* 0x00007300ff4b77ac */ /* 0x000e220008000800 */
[----:B------:R-:W-:Y:S02]  /*171b0*/  IMAD.WIDE R10, R0, 0x2, R2 ;  /* 0x00000002000a7825 */ /* 0x000fe400078e0202 */
[----:B------:R1:W-:Y:S04]  /*171c0*/  @P3 STG.E.U16 desc[UR22][R12.64], R68 ;  /* 0x000000440c003986 */ /* 0x0003e8000c101516 */
[----:B------:R0:W-:Y:S01]  /*171d0*/  @P4 STG.E.U16 desc[UR22][R10.64], R67 ;  /* 0x000000430a004986 */ /* 0x0001e2000c101516 */
[----:B-1----:R-:W-:-:S03]  /*171e0*/  PRMT R13, R71, 0x7610, R13 ;  /* 0x00007610470d7816 */ /* 0x002fc6000000000d */
        /* <DEDUP_REMOVED lines=19> */
[----:B------:R-:W1:Y:S02]  /*17320*/  LDCU UR14, c[0x0][0x398] ;  /* 0x00007300ff0e77ac */ /* 0x000e640008000800 */
        /* <DEDUP_REMOVED lines=9> */
[----:B0-----:R-:W-:Y:S01]  /*173c0*/  IMAD.WIDE R14, R10, 0x2, R2 ;  /* 0x000000020a0e7825 */ /* 0x001fe200078e0202 */
[----:B------:R-:W-:Y:S01]  /*173d0*/  PRMT R11, R72, 0x7610, R11 ;  /* 0x00007610480b7816 */ /* 0x000fe2000000000b */
[----:B------:R-:W4:Y:S01]  /*173e0*/  LDL.S16 R70, [R1+0x278] ;  /* 0x0002780001467983 */ /* 0x000f220000100600 */
[----:B------:R-:W0:Y:S01]  /*173f0*/  LDCU UR65, c[0x0][0x398] ;  /* 0x00007300ff4177ac */ /* 0x000e220008000800 */
[----:B------:R-:W-:Y:S02]  /*17400*/  VIADD R0, R65, 0x1e ;  /* 0x0000001e41007836 */ /* 0x000fe40000000000 */
[----:B------:R-:W-:Y:S01]  /*17410*/  IMAD.WIDE R12, R10, 0x2, R6 ;  /* 0x000000020a0c7825 */ /* 0x000fe200078e0206 */
[----:B------:R1:W-:Y:S01]  /*17420*/  @P6 STG.E.U16 desc[UR22][R14.64], R67 ;  /* 0x000000430e006986 */ /* 0x0003e2000c101516 */
[----:B------:R-:W-:Y:S01]  /*17430*/  ISETP.LT.AND P2, PT, R73, UR64, !P4 ;  /* 0x0000004049007c0c */ /* 0x000fe2000e741270 */
[----:B------:R-:W0:Y:S01]  /*17440*/  LDCU UR74, c[0x0][0x398] ;  /* 0x00007300ff4a77ac */ /* 0x000e220008000800 */
[----:B------:R-:W-:Y:S01]  /*17450*/  ISETP.GE.AND P6, PT, R0, UR35, PT ;  /* 0x0000002300007c0c */ /* 0x000fe2000bfc6270 */
[C---:B------:R-:W-:Y:S01]  /*17460*/  VIADD R0, R10.reuse, UR30 ;  /* 0x0000001e0a007c36 */ /* 0x040fe20008000000 */
[----:B------:R0:W-:Y:S01]  /*17470*/  @P3 STG.E.U16 desc[UR22][R12.64], R11 ;  /* 0x0000000b0c003986 */ /* 0x0001e2000c101516 */
[----:B------:R-:W0:Y:S01]  /*17480*/  LDCU UR26, c[0x0][0x398] ;  /* 0x00007300ff1a77ac */ /* 0x000e220008000800 */
[----:B------:R-:W-:Y:S01]  /*17490*/  PRMT R68, R71, 0x7610, R68 ;  /* 0x0000761047447816 */ /* 0x000fe20000000044 */
[----:B------:R-:W0:Y:S01]  /*174a0*/  LDCU UR64, c[0x0][0x398] ;  /* 0x00007300ff4077ac */ /* 0x000e220008000800 */
[----:B-1----:R-:W-:Y:S01]  /*174b0*/  IMAD.WIDE R14, R10, 0x2, R4 ;  /* 0x000000020a0e7825 */ /* 0x002fe200078e0204 */
[----:B--2---:R-:W-:-:S03]  /*174c0*/  PRMT R67, R90, 0x7610, R67 ;  /* 0x000076105a437816 */ /* 0x004fc60000000043 */
[----:B0-----:R-:W-:Y:S01]  /*174d0*/  IMAD.WIDE R12, R0, 0x2, R8 ;  /* 0x00000002000c7825 */ /* 0x001fe200078e0208 */
        /* <DEDUP_REMOVED lines=8> */
[----:B------:R-:W2:Y:S01]  /*17560*/  LDL.S16 R72, [R1+0x178] ;  /* 0x0001780001487983 */ /* 0x000ea20000100600 */
[----:B---3--:R-:W-:-:S03]  /*17570*/  PRMT R13, R91, 0x7610, R13 ;  /* 0x000076105b0d7816 */ /* 0x008fc6000000000d */
[----:B------:R-:W3:Y:S01]  /*17580*/  LDL.LU.S16 R71, [R1+0x17a] ;  /* 0x00017a0001477983 */ /* 0x000ee20000300600 */
[----:B0-----:R-:W-:-:S03]  /*17590*/  IMAD.WIDE R10, R0, 0x2, R6 ;  /* 0x00000002000a7825 */ /* 0x001fc600078e0206 */
[----:B------:R-:W3:Y:S04]  /*175a0*/  LDL.S16 R91, [R1+0x27c] ;  /* 0x00027c00015b7983 */ /* 0x000ee80000100600 */
        /* <DEDUP_REMOVED lines=14> */
[----:B----4-:R-:W-:-:S03]  /*17690*/  PRMT R0, R70, 0x7610, R0 ;  /* 0x0000761046007816 */ /* 0x010fc60000000000 */
        /* <DEDUP_REMOVED lines=76> */
[----:B------:R-:W-:Y:S01]  /*17b60*/  VIADD R0, R10, UR30 ;  /* 0x0000001e0a007c36 */ /* 0x000fe20008000000 */
        /* <DEDUP_REMOVED lines=335> */
[----:B------:R-:W-:Y:S01]  /*19060*/  VIADD R0, R10, UR30 ;  /* 0x0000001e0a007c36 */ /* 0x000fe20008000000 */
        /* <DEDUP_REMOVED lines=142> */
[----:B--2---:R-:W-:Y:S01]  /*19950*/  PRMT R67, R90, 0x7610, R67 ;  /* 0x000076105a437816 */ /* 0x004fe20000000043 */
[----:B------:R-:W2:Y:S01]  /*19960*/  LDCU UR70, c[0x0][0x398] ;  /* 0x00007300ff4677ac */ /* 0x000ea20008000800 */
[----:B------:R-:W-:-:S02]  /*19970*/  PRMT R0, R71, 0x7610, R0 ;  /* 0x0000761047007816 */ /* 0x000fc40000000000 */
[----:B------:R-:W2:Y:S01]  /*19980*/  LDL.S16 R71, [R1+0x1cc] ;  /* 0x0001cc0001477983 */ /* 0x000ea20000100600 */
[----:B------:R-:W-:-:S03]  /*19990*/  ISETP.GE.AND P2, PT, R12, UR52, PT ;  /* 0x000000340c007c0c */ /* 0x000fc6000bf46270 */
[----:B------:R-:W2:Y:S01]  /*199a0*/  LDL.LU.S16 R90, [R1+0x1ce] ;  /* 0x0001ce00015a7983 */ /* 0x000ea20000300600 */
[C---:B------:R-:W-:Y:S01]  /*199b0*/  IMAD.WIDE R12, R10.reuse, 0x2, R8 ;  /* 0x000000020a0c7825 */ /* 0x040fe200078e0208 */
[----:B------:R-:W-:Y:S01]  /*199c0*/  ISETP.LT.AND P5, PT, R73, UR48, !P6 ;  /* 0x0000003049007c0c */ /* 0x000fe2000f7a1270 */
[----:B------:R-:W1:Y:S02]  /*199d0*/  LDCU UR48, c[0x0][0x398] ;  /* 0x00007300ff3077ac */ /* 0x000e640008000800 */
[----:B0-----:R-:W-:Y:S01]  /*199e0*/  IMAD.WIDE R14, R10, 0x2, R2 ;  /* 0x000000020a0e7825 */ /* 0x001fe200078e0202 */
[----:B------:R-:W-:Y:S01]  /*199f0*/  @P4 STG.E.U16 desc[UR22][R12.64], R0 ;  /* 0x000000000c004986 */ /* 0x000fe2000c101516 */
[----:B------:R-:W0:Y:S01]  /*19a00*/  LDCU UR52, c[0x0][0x398] ;  /* 0x00007300ff3477ac */ /* 0x000e220008000800 */
[----:B---3--:R-:W-:Y:S02]  /*19a10*/  PRMT R69, R91, 0x7610, R69 ;  /* 0x000076105b457816 */ /* 0x008fe40000000045 */
[----:B------:R-:W3:Y:S04]  /*19a20*/  LDL.S16 R91, [R1+0x2d0] ;  /* 0x0002d000015b7983 */ /* 0x000ee80000100600 */
        /* <DEDUP_REMOVED lines=19> */
[----:B------:R0:W-:Y:S01]  /*19b60*/  @P6 STG.E.U16 desc[UR22][R14.64], R69 ;  /* 0x000000450e006986 */ /* 0x0001e2000c101516 */
[----:B------:R-:W1:Y:S01]  /*19b70*/  LDCU UR75, c[0x0][0x398] ;  /* 0x00007300ff4b77ac */ /* 0x000e620008000800 */
[----:B----4-:R-:W-:-:S02]  /*19b80*/  IMAD.WIDE R12, R0, 0x2, R8 ;  /* 0x00000002000c7825 */ /* 0x010fc400078e0208 */
[----:B------:R-:W4:Y:S01]  /*19b90*/  LDL.LU.S16 R70, [R1+0x1d2] ;  /* 0x0001d20001467983 */ /* 0x000f220000300600 */
[----:B------:R-:W1:Y:S01]  /*19ba0*/  LDCU UR71, c[0x0][0x398] ;  /* 0x00007300ff4777ac */ /* 0x000e620008000800 */
[C---:B------:R-:W-:Y:S02]  /*19bb0*/  IMAD.WIDE R10, R0.reuse, 0x2, R2 ;  /* 0x00000002000a7825 */ /* 0x040fe400078e0202 */
[----:B------:R-:W-:Y:S04]  /*19bc0*/  @P3 STG.E.U16 desc[UR22][R12.64], R68 ;  /* 0x000000440c003986 */ /* 0x000fe8000c101516 */
[----:B------:R1:W-:Y:S01]  /*19bd0*/  @P1 STG.E.U16 desc[UR22][R10.64], R67 ;  /* 0x000000430a001986 */ /* 0x0003e2000c101516 */
[----:B0-----:R-:W-:-:S04]  /*19be0*/  IMAD.WIDE R14, R0, 0x2, R4 ;  /* 0x00000002000e7825 */ /* 0x001fc800078e0204 */
[----:B-1----:R-:W-:Y:S01]  /*19bf0*/  IMAD.WIDE R10, R0, 0x2, R6 ;  /* 0x00000002000a7825 */ /* 0x002fe200078e0206 */
[----:B--2---:R-:W-:Y:S02]  /*19c00*/  PRMT R13, R71, 0x7610, R13 ;  /* 0x00007610470d7816 */ /* 0x004fe4000000000d */
[----:B------:R-:W2:Y:S04]  /*19c10*/  LDL.S16 R71, [R1+0x2d8] ;  /* 0x0002d80001477983 */ /* 0x000ea80000100600 */
[----:B------:R0:W-:Y:S02]  /*19c20*/  @P4 STG.E.U16 desc[UR22][R10.64], R13 ;  /* 0x0000000d0a004986 */ /* 0x0001e4000c101516 */
[----:B0-----:R-:W-:Y:S02]  /*19c30*/  PRMT R11, R90, 0x7610, R11 ;  /* 0x000076105a0b7816 */ /* 0x001fe4000000000b */
[----:B------:R-:W2:Y:S01]  /*19c40*/  LDL.LU.S16 R90, [R1+0x2da] ;  /* 0x0002da00015a7983 */ /* 0x000ea20000300600 */
[----:B------:R-:W-:Y:S01]  /*19c50*/  VIADD R10, R0, UR30 ;  /* 0x0000001e000a7c36 */ /* 0x000fe20008000000 */
[----:B---3--:R-:W-:-:S02]  /*19c60*/  PRMT R0, R91, 0x7610, R0 ;  /* 0x000076105b007816 */ /* 0x008fc40000000000 */
[----:B------:R-:W3:Y:S01]  /*19c70*/  LDL.S16 R91, [R1+0x1d4] ;  /* 0x0001d400015b7983 */ /* 0x000ee20000100600 */
[----:B-----5:R-:W-:-:S03]  /*19c80*/  PRMT R67, R89, 0x7610, R67 ;  /* 0x0000761059437816 */ /* 0x020fc60000000043 */
[----:B------:R-:W5:Y:S01]  /*19c90*/  LDL.LU.S16 R89, [R1+0x1d6] ;  /* 0x0001d60001597983 */ /* 0x000f620000300600 */
[----:B------:R-:W-:Y:S02]  /*19ca0*/  ISETP.LT.AND P2, PT, R92, UR16, !P2 ;  /* 0x000000105c007c0c */ /* 0x000fe4000d741270 */
[----:B------:R-:W-:Y:S01]  /*19cb0*/  ISETP.LT.AND P5, PT, R66, UR46, !P0 ;  /* 0x0000002e42007c0c */ /* 0x000fe2000c7a1270 */
[----:B------:R-:W-:Y:S01]  /*19cc0*/  VIADD R12, R65, 0x35 ;  /* 0x00000035410c7836 */ /* 0x000fe20000000000 */
[----:B------:R-:W-:Y:S01]  /*19cd0*/  ISETP.LT.AND P6, PT, R74, UR65, !P0 ;  /* 0x000000414a007c0c */ /* 0x000fe2000c7c1270 */
[----:B------:R-:W0:Y:S01]  /*19ce0*/  LDCU UR46, c[0x0][0x39c] ;  /* 0x00007380ff2e77ac */ /* 0x000e220008000800 */
[----:B------:R-:W-:Y:S02]  /*19cf0*/  ISETP.LT.AND P1, PT, R73, UR74, !P0 ;  /* 0x0000004a49007c0c */ /* 0x000fe4000c721270 */
[----:B------:R-:W-:Y:S01]  /*19d00*/  ISETP.LT.AND P3, PT, R92, UR39, !P0 ;  /* 0x000000275c007c0c */ /* 0x000fe2000c761270 */
[----:B------:R-:W1:Y:S01]  /*19d10*/  LDCU UR16, c[0x0][0x398] ;  /* 0x00007300ff1077ac */ /* 0x000e620008000800 */
[----:B------:R-:W-:Y:S01]  /*19d20*/  ISETP.GE.AND P0, PT, R12, UR26, PT ;  /* 0x0000001a0c007c0c */ /* 0x000fe2000bf06270 */
[----:B------:R-:W-:-:S02]  /*19d30*/  IMAD.WIDE R12, R10, 0x2, R8 ;  /* 0x000000020a0c7825 */ /* 0x000fc400078e0208 */
[----:B------:R0:W-:Y:S01]  /*19d40*/  @P2 STG.E.U16 desc[UR22][R14.64], R11 ;  /* 0x0000000b0e002986 */ /* 0x0001e2000c101516 */
[----:B------:R-:W-:Y:S01]  /*19d50*/  ISETP.LT.AND P4, PT, R66, UR64, !P0 ;  /* 0x0000004042007c0c */ /* 0x000fe2000c781270 */
[----:B------:R-:W1:Y:S02]  /*19d60*/  LDCU UR65, c[0x0][0x398] ;  /* 0x00007300ff4177ac */ /* 0x000e640008000800 */
[----:B------:R0:W-:Y:S01]  /*19d70*/  @P5 STG.E.U16 desc[UR22][R12.64], R0 ;  /* 0x000000000c005986 */ /* 0x0001e2000c101516 */
[----:B------:R-:W-:Y:S01]  /*19d80*/  ISETP.LT.AND P2, PT, R74, UR37, !P0 ;  /* 0x000000254a007c0c */ /* 0x000fe2000c741270 */
[----:B------:R-:W1:Y:S01]  /*19d90*/  LDCU UR74, c[0x0][0x398] ;  /* 0x00007300ff4a77ac */ /* 0x000e620008000800 */
[----:B----4-:R-:W-:Y:S01]  /*19da0*/  PRMT R69, R70, 0x7610, R69 ;  /* 0x0000761046457816 */ /* 0x010fe20000000045 */
[----:B------:R-:W4:Y:S01]  /*19db0*/  LDCU UR64, c[0x0][0x39c] ;  /* 0x00007380ff4077ac */ /* 0x000f220008000800 */
[----:B0-----:R-:W-:Y:S01]  /*19dc0*/  IMAD.WIDE R14, R10, 0x2, R2 ;  /* 0x000000020a0e7825 */ /* 0x001fe200078e0202 */
[----:B------:R-:W-:Y:S01]  /*19dd0*/  PRMT R11, R72, 0x7610, R11 ;  /* 0x00007610480b7816 */ /* 0x000fe2000000000b */
[----:B------:R-:W4:Y:S01]  /*19de0*/  LDL.S16 R70, [R1+0x2e0] ;  /* 0x0002e00001467983 */ /* 0x000f220000100600 */
[----:B------:R-:W0:Y:S01]  /*19df0*/  LDCU UR39, c[0x0][0x398] ;  /* 0x00007300ff2777ac */ /* 0x000e220008000800 */
[----:B------:R-:W-:-:S02]  /*19e00*/  VIADD R0, R65, 0x36 ;  /* 0x0000003641007836 */ /* 0x000fc40000000000 */
        /* <DEDUP_REMOVED lines=8> */
[----:B-1----:R-:W-:Y:S01]  /*19e90*/  IMAD.WIDE R14, R10, 0x2, R4 ;  /* 0x000000020a0e7825 */ /* 0x002fe200078e0204 */
[----:B--2---:R-:W-:-:S03]  /*19ea0*/  PRMT R68, R71, 0x7610, R68 ;  /* 0x0000761047447816 */ /* 0x004fc60000000044 */
[----:B0-----:R-:W-:Y:S01]  /*19eb0*/  IMAD.WIDE R12, R0, 0x2, R8 ;  /* 0x00000002000c7825 */ /* 0x001fe200078e0208 */
[----:B------:R0:W-:Y:S01]  /*19ec0*/  @P3 STG.E.U16 desc[UR22][R14.64], R69 ;  /* 0x000000450e003986 */ /* 0x0001e2000c101516 */
[----:B------:R-:W-:Y:S02]  /*19ed0*/  PRMT R67, R90, 0x7610, R67 ;  /* 0x000076105a437816 */ /* 0x000fe40000000043 */
[----:B------:R-:W-:Y:S01]  /*19ee0*/  IMAD.WIDE R10, R0, 0x2, R2 ;  /* 0x00000002000a7825 */ /* 0x000fe200078e0202 */
[----:B------:R-:W2:Y:S01]  /*19ef0*/  LDL.LU.S16 R90, [R1+0x2e2] ;  /* 0x0002e200015a7983 */ /* 0x000ea20000300600 */
[----:B------:R-:W-:Y:S01]  /*19f00*/  ISETP.LT.AND P0, PT, R92, UR66, !P0 ;  /* 0x000000425c007c0c */ /* 0x000fe2000c701270 */
[----:B------:R-:W1:Y:S02]  /*19f10*/  LDCU UR35, c[0x0][0x398] ;  /* 0x00007300ff2377ac */ /* 0x000e640008000800 */
[----:B------:R3:W-:Y:S01]  /*19f20*/  @P4 STG.E.U16 desc[UR22][R12.64], R68 ;  /* 0x000000440c004986 */ /* 0x0007e2000c101516 */
[----:B0-----:R-:W-:Y:S01]  /*19f30*/  IMAD.WIDE R14, R0, 0x2, R4 ;  /* 0x00000002000e7825 */ /* 0x001fe200078e0204 */
[----:B------:R-:W-:Y:S01]  /*19f40*/  ISETP.LT.AND P1, PT, R66, UR24, !P6 ;  /* 0x0000001842007c0c */ /* 0x000fe2000f721270 */
[----:B------:R-:W0:Y:S01]  /*19f50*/  LDCU UR24, c[0x0][0x39c] ;  /* 0x00007380ff1877ac */ /* 0x000e220008000800 */
[----:B------:R1:W-:Y:S01]  /*19f60*/  @P2 STG.E.U16 desc[UR22][R10.64], R67 ;  /* 0x000000430a002986 */ /* 0x0003e2000c101516 */
[----:B------:R-:W-:Y:S01]  /*19f70*/  ISETP.LT.AND P3, PT, R74, UR62, !P6 ;  /* 0x0000003e4a007c0c */ /* 0x000fe2000f761270 */
[----:B------:R-:W0:Y:S02]  /*19f80*/  LDCU UR66, c[0x0][0x398] ;  /* 0x00007300ff4277ac */ /* 0x000e240008000800 */
[----:B------:R-:W4:Y:S01]  /*19f90*/  LDL.S16 R72, [R1+0x1d8] ;  /* 0x0001d80001487983 */ /* 0x000f220000100600 */
[----:B------:R-:W0:Y:S01]  /*19fa0*/  LDCU UR68, c[0x0][0x398] ;  /* 0x00007300ff4477ac */ /* 0x000e220008000800 */
[----:B---3--:R-:W-:-:S02]  /*19fb0*/  PRMT R13, R91, 0x7610, R13 ;  /* 0x000076105b0d7816 */ /* 0x008fc4000000000d */
[----:B------:R-:W3:Y:S01]  /*19fc0*/  LDL.LU.S16 R71, [R1+0x1da] ;  /* 0x0001da0001477983 */ /* 0x000ee20000300600 */
[----:B------:R-:W-:Y:S01]  /*19fd0*/  VIADD R12, R65, 0x37 ;  /* 0x00000037410c7836 */ /* 0x000fe20000000000 */
[----:B------:R-:W-:Y:S01]  /*19fe0*/  ISETP.LT.AND P4, PT, R73, UR60, !P6 ;  /* 0x0000003c49007c0c */ /* 0x000fe2000f781270 */
[----:B-1----:R-:W-:Y:S01]  /*19ff0*/  IMAD.WIDE R10, R0, 0x2, R6 ;  /* 0x00000002000a7825 */ /* 0x002fe200078e0206 */
[----:B------:R-:W3:Y:S01]  /*1a000*/  LDL.S16 R91, [R1+0x2e8] ;  /* 0x0002e800015b7983 */ /* 0x000ee20000100600 */
[----:B------:R-:W1:Y:S03]  /*1a010*/  LDCU UR62, c[0x0][0x398] ;  /* 0x00007300ff3e77ac */ /* 0x000e660008000800 */
[----:B------:R5:W-:Y:S01]  /*1a020*/  @P5 STG.E.U16 desc[UR22][R10.64], R13 ;  /* 0x0000000d0a005986 */ /* 0x000be2000c101516 */
[----:B------:R-:W-:Y:S01]  /*1a030*/  ISETP.GE.AND P2, PT, R12, UR67, PT ;  /* 0x000000430c007c0c */ /* 0x000fe2000bf46270 */
[----:B------:R-:W0:Y:S01]  /*1a040*/  LDCU UR60, c[0x0][0x398] ;  /* 0x00007300ff3c77ac */ /* 0x000e220008000800 */
[----:B-----5:R-:W-:Y:S01]  /*1a050*/  PRMT R11, R89, 0x7610, R11 ;  /* 0x00007610590b7816 */ /* 0x020fe2000000000b */
[----:B------:R-:W-:Y:S01]  /*1a060*/  VIADD R10, R0, UR30 ;  /* 0x0000001e000a7c36 */ /* 0x000fe20008000000 */
[----:B------:R-:W5:Y:S01]  /*1a070*/  LDL.LU.S16 R89, [R1+0x2ea] ;  /* 0x0002ea0001597983 */ /* 0x000f620000300600 */
[----:B--2---:R-:W-:Y:S01]  /*1a080*/  PRMT R67, R90, 0x7610, R67 ;  /* 0x000076105a437816 */ /* 0x004fe20000000043 */
[----:B------:R-:W2:Y:S01]  /*1a090*/  LDCU UR67, c[0x0][0x398] ;  /* 0x00007300ff4377ac */ /* 0x000ea20008000800 */
[----:B----4-:R-:W-:-:S02]  /*1a0a0*/  PRMT R0, R70, 0x7610, R0 ;  /* 0x0000761046007816 */ /* 0x010fc40000000000 */
[----:B------:R-:W4:Y:S04]  /*1a0b0*/  LDL.S16 R70, [R1+0x1dc] ;  /* 0x0001dc0001467983 */ /* 0x000f280000100600 */
[----:B------:R-:W2:Y:S01]  /*1a0c0*/  LDL.LU.S16 R90, [R1+0x1de] ;  /* 0x0001de00015a7983 */ /* 0x000ea20000300600 */
[----:B------:R-:W-:-:S03]  /*1a0d0*/  IMAD.WIDE R12, R10, 0x2, R8 ;  /* 0x000000020a0c7825 */ /* 0x000fc600078e0208 */
[----:B------:R0:W-:Y:S01]  /*1a0e0*/  @P0 STG.E.U16 desc[UR22][R14.64], R11 ;  /* 0x0000000b0e000986 */ /* 0x0001e2000c101516 */
[----:B---3--:R-:W-:-:S03]  /*1a0f0*/  PRMT R69, R71, 0x7610, R69 ;  /* 0x0000761047457816 */ /* 0x008fc60000000045 */
[----:B------:R-:W3:Y:S01]  /*1a100*/  LDL.S16 R71, [R1+0x2f0] ;  /* 0x0002f00001477983 */ /* 0x000ee20000100600 */
[----:B0-----:R-:W-:-:S03]  /*1a110*/  IMAD.WIDE R14, R10, 0x2, R2 ;  /* 0x000000020a0e7825 */ /* 0x001fc600078e0202 */
[----:B------:R-:W-:Y:S04]  /*1a120*/  @P1 STG.E.U16 desc[UR22][R12.64], R0 ;  /* 0x000000000c001986 */ /* 0x000fe8000c101516 */
[----:B------:R5:W-:Y:S02]  /*1a130*/  @P3 STG.E.U16 desc[UR22][R14.64], R67 ;  /* 0x000000430e003986 */ /* 0x000be4000c101516 */
[----:B-----5:R-:W-:Y:S02]  /*1a140*/  PRMT R67, R89, 0x7610, R67 ;  /* 0x0000761059437816 */ /* 0x020fe40000000043 */
[----:B------:R-:W5:Y:S01]  /*1a150*/  LDL.LU.S16 R89, [R1+0x2f2] ;  /* 0x0002f20001597983 */ /* 0x000f620000300600 */
[----:B------:R-:W-:Y:S01]  /*1a160*/  VIADD R0, R65, 0x38 ;  /* 0x0000003841007836 */ /* 0x000fe20000000000 */
[----:B------:R-:W-:-:S02]  /*1a170*/  ISETP.LT.AND P6, PT, R92, UR73, !P6 ;  /* 0x000000495c007c0c */ /* 0x000fc4000f7c1270 */
        /* <DEDUP_REMOVED lines=14> */
[----:B------:R1:W-:Y:S01]  /*1a260*/  @P6 STG.E.U16 desc[UR22][R14.64], R69 ;  /* 0x000000450e006986 */ /* 0x0003e2000c101516 */
[----:B------:R-:W2:Y:S01]  /*1a270*/  LDCU UR4, c[0x0][0x398] ;  /* 0x00007300ff0477ac */ /* 0x000ea20008000800 */
[----:B0-----:R-:W-:-:S02]  /*1a280*/  IMAD.WIDE R12, R0, 0x2, R8 ;  /* 0x00000002000c7825 */ /* 0x001fc400078e0208 */
[----:B------:R-:W5:Y:S01]  /*1a290*/  LDL.LU.S16 R91, [R1+0x1e2] ;  /* 0x0001e200015b7983 */ /* 0x000f620000300600 */
[----:B------:R-:W0:Y:S01]  /*1a2a0*/  LDCU UR31, c[0x0][0x398] ;  /* 0x00007300ff1f77ac */ /* 0x000e220008000800 */
[C---:B------:R-:W-:Y:S02]  /*1a2b0*/  IMAD.WIDE R10, R0.reuse, 0x2, R2 ;  /* 0x00000002000a7825 */ /* 0x040fe400078e0202 */
[----:B------:R-:W-:Y:S04]  /*1a2c0*/  @P5 STG.E.U16 desc[UR22][R12.64], R68 ;  /* 0x000000440c005986 */ /* 0x000fe8000c101516 */
[----:B------:R0:W-:Y:S01]  /*1a2d0*/  @P0 STG.E.U16 desc[UR22][R10.64], R67 ;  /* 0x000000430a000986 */ /* 0x0001e2000c101516 */
[----:B-1----:R-:W-:-:S04]  /*1a2e0*/  IMAD.WIDE R14, R0, 0x2, R4 ;  /* 0x00000002000e7825 */ /* 0x002fc800078e0204 */
[----:B0-----:R-:W-:Y:S01]  /*1a2f0*/  IMAD.WIDE R10, R0, 0x2, R6 ;  /* 0x00000002000a7825 */ /* 0x001fe200078e0206 */
[----:B----4-:R-:W-:Y:S02]  /*1a300*/  PRMT R13, R70, 0x7610, R13 ;  /* 0x00007610460d7816 */ /* 0x010fe4000000000d */
[----:B------:R-:W4:Y:S04]  /*1a310*/  LDL.S16 R70, [R1+0x2f4] ;  /* 0x0002f40001467983 */ /* 0x000f280000100600 */
[----:B------:R2:W-:Y:S02]  /*1a320*/  @P1 STG.E.U16 desc[UR22][R10.64], R13 ;  /* 0x0000000d0a001986 */ /* 0x0005e4000c101516 */
[----:B--2---:R-:W-:Y:S02]  /*1a330*/  PRMT R11, R90, 0x7610, R11 ;  /* 0x000076105a0b7816 */ /* 0x004fe4000000000b */
        /* <DEDUP_REMOVED lines=22> */
[----:B------:R-:W-:Y:S01]  /*1a4a0*/  PRMT R69, R91, 0x7610, R69 ;  /* 0x000076105b457816 */ /* 0x000fe20000000045 */
[----:B------:R-:W1:Y:S01]  /*1a4b0*/  LDCU UR61, c[0x0][0x39c] ;  /* 0x00007380ff3d77ac */ /* 0x000e620008000800 */
[----:B0-----:R-:W-:Y:S01]  /*1a4c0*/  IMAD.WIDE R14, R10, 0x2, R2 ;  /* 0x000000020a0e7825 */ /* 0x001fe200078e0202 */
[----:B------:R-:W-:Y:S01]  /*1a4d0*/  PRMT R11, R72, 0x7610, R11 ;  /* 0x00007610480b7816 */ /* 0x000fe2000000000b */
[----:B------:R-:W5:Y:S01]  /*1a4e0*/  LDL.S16 R91, [R1+0x2fc] ;  /* 0x0002fc00015b7983 */ /* 0x000f620000100600 */
        /* <DEDUP_REMOVED lines=11> */
[----:B----4-:R-:W-:-:S03]  /*1a5a0*/  PRMT R68, R70, 0x7610, R68 ;  /* 0x0000761046447816 */ /* 0x010fc60000000044 */
[----:B0-----:R-:W-:Y:S01]  /*1a5b0*/  IMAD.WIDE R12, R0, 0x2, R8 ;  /* 0x00000002000c7825 */ /* 0x001fe200078e0208 */
[----:B------:R-:W4:Y:S01]  /*1a5c0*/  LDL.LU.S16 R70, [R1+0x2fe] ;  /* 0x0002fe0001467983 */ /* 0x000f220000300600 */
[----:B--2---:R-:W-:Y:S02]  /*1a5d0*/  PRMT R67, R90, 0x7610, R67 ;  /* 0x000076105a437816 */ /* 0x004fe40000000043 */
[----:B------:R-:W-:Y:S01]  /*1a5e0*/  IMAD.WIDE R10, R0, 0x2, R2 ;  /* 0x00000002000a7825 */ /* 0x000fe200078e0202 */
[----:B------:R0:W-:Y:S01]  /*1a5f0*/  @P3 STG.E.U16 desc[UR22][R14.64], R69 ;  /* 0x000000450e003986 */ /* 0x0001e2000c101516 */
[----:B------:R-:W-:Y:S01]  /*1a600*/  ISETP.LT.AND P0, PT, R92, UR42, !P0 ;  /* 0x0000002a5c007c0c */ /* 0x000fe2000c701270 */
[----:B------:R-:W1:Y:S02]  /*1a610*/  LDCU UR28, c[0x0][0x398] ;  /* 0x00007300ff1c77ac */ /* 0x000e640008000800 */
[----:B------:R3:W-:Y:S01]  /*1a620*/  @P1 STG.E.U16 desc[UR22][R12.64], R68 ;  /* 0x000000440c001986 */ /* 0x0007e2000c101516 */
[----:B------:R-:W2:Y:S03]  /*1a630*/  LDCU UR43, c[0x0][0x398] ;  /* 0x00007300ff2b77ac */ /* 0x000ea60008000800 */
[----:B------:R1:W-:Y:S04]  /*1a640*/  @P2 STG.E.U16 desc[UR22][R10.64], R67 ;  /* 0x000000430a002986 */ /* 0x0003e8000c101516 */
[----:B------:R-:W2:Y:S01]  /*1a650*/  LDL.S16 R72, [R1+0x1e8] ;  /* 0x0001e80001487983 */ /* 0x000ea20000100600 */
[----:B0-----:R-:W-:Y:S01]  /*1a660*/  IMAD.WIDE R14, R0, 0x2, R4 ;  /* 0x00000002000e7825 */ /* 0x001fe200078e0204 */
[----:B------:R-:W-:Y:S01]  /*1a670*/  ISETP.LT.AND P5, PT, R66, UR38, !P6 ;  /* 0x0000002642007c0c */ /* 0x000fe2000f7a1270 */
[----:B------:R-:W0:Y:S01]  /*1a680*/  LDCU UR38, c[0x0][0x39c] ;  /* 0x00007380ff2677ac */ /* 0x000e220008000800 */
[----:B---3--:R-:W-:Y:S01]  /*1a690*/  PRMT R13, R71, 0x7610, R13 ;  /* 0x00007610470d7816 */ /* 0x008fe2000000000d */
[----:B------:R-:W3:Y:S01]  /*1a6a0*/  LDL.LU.S16 R90, [R1+0x1ea] ;  /* 0x0001ea00015a7983 */ /* 0x000ee20000300600 */
[----:B------:R-:W-:Y:S01]  /*1a6b0*/  ISETP.LT.AND P3, PT, R74, UR6, !P6 ;  /* 0x000000064a007c0c */ /* 0x000fe2000f761270 */
[----:B------:R-:W-:Y:S01]  /*1a6c0*/  VIADD R12, R65, 0x3b ;  /* 0x0000003b410c7836 */ /* 0x000fe20000000000 */
[----:B------:R-:W0:Y:S01]  /*1a6d0*/  LDCU UR42, c[0x0][0x398] ;  /* 0x00007300ff2a77ac */ /* 0x000e220008000800 */
[----:B-1----:R-:W-:Y:S01]  /*1a6e0*/  IMAD.WIDE R10, R0, 0x2, R6 ;  /* 0x00000002000a7825 */ /* 0x002fe200078e0206 */
[----:B------:R-:W2:Y:S01]  /*1a6f0*/  LDL.S16 R71, [R1+0x304] ;  /* 0x0003040001477983 */ /* 0x000ea20000100600 */
[----:B----4-:R-:W-:-:S03]  /*1a700*/  PRMT R67, R70, 0x7610, R67 ;  /* 0x0000761046437816 */ /* 0x010fc60000000043 */
[----:B------:R5:W-:Y:S01]  /*1a710*/  @P4 STG.E.U16 desc[UR22][R10.64], R13 ;  /* 0x0000000d0a004986 */ /* 0x000be2000c101516 */
[----:B------:R-:W-:Y:S01]  /*1a720*/  ISETP.LT.AND P2, PT, R73, UR47, !P6 ;  /* 0x0000002f49007c0c */ /* 0x000fe2000f741270 */
[----:B------:R-:W1:Y:S01]  /*1a730*/  LDCU UR6, c[0x0][0x398] ;  /* 0x00007300ff0677ac */ /* 0x000e620008000800 */
[----:B-----5:R-:W-:Y:S01]  /*1a740*/  PRMT R11, R89, 0x7610, R11 ;  /* 0x00007610590b7816 */ /* 0x020fe2000000000b */
[----:B------:R-:W-:Y:S01]  /*1a750*/  VIADD R10, R0, UR30 ;  /* 0x0000001e000a7c36 */ /* 0x000fe20008000000 */
[----:B------:R-:W4:Y:S01]  /*1a760*/  LDL.LU.S16 R89, [R1+0x306] ;  /* 0x0003060001597983 */ /* 0x000f220000300600 */
[----:B------:R-:W-:Y:S01]  /*1a770*/  PRMT R0, R91, 0x7610, R0 ;  /* 0x000076105b007816 */ /* 0x000fe20000000000 */
[----:B------:R-:W5:Y:S02]  /*1a780*/  LDCU UR47, c[0x0][0x398] ;  /* 0x00007300ff2f77ac */ /* 0x000f640008000800 */
[----:B------:R-:W2:Y:S01]  /*1a790*/  LDL.S16 R91, [R1+0x1ec] ;  /* 0x0001ec00015b7983 */ /* 0x000ea20000100600 */
[----:B------:R-:W-:-:S03]  /*1a7a0*/  ISETP.GE.AND P1, PT, R12, UR36, PT ;  /* 0x000000240c007c0c */ /* 0x000fc6000bf26270 */
[----:B------:R-:W2:Y:S01]  /*1a7b0*/  LDL.LU.S16 R70, [R1+0x1ee] ;  /* 0x0001ee0001467983 */ /* 0x000ea20000300600 */
[----:B------:R-:W-:-:S03]  /*1a7c0*/  IMAD.WIDE R12, R10, 0x2, R8 ;  /* 0x000000020a0c7825 */ /* 0x000fc600078e0208 */
[----:B------:R0:W-:Y:S01]  /*1a7d0*/  @P0 STG.E.U16 desc[UR22][R14.64], R11 ;  /* 0x0000000b0e000986 */ /* 0x0001e2000c101516 */
[----:B---3--:R-:W-:Y:S01]  /*1a7e0*/  PRMT R69, R90, 0x7610, R69 ;  /* 0x000076105a457816 */ /* 0x008fe20000000045 */
[----:B------:R-:W3:Y:S02]  /*1a7f0*/  LDCU UR36, c[0x0][0x398] ;  /* 0x00007300ff2477ac */ /* 0x000ee40008000800 */
[----:B------:R-:W3:Y:S01]  /*1a800*/  LDL.S16 R90, [R1+0x30c] ;  /* 0x00030c00015a7983 */ /* 0x000ee20000100600 */
[----:B0-----:R-:W-:-:S03]  /*1a810*/  IMAD.WIDE R14, R10, 0x2, R2 ;  /* 0x000000020a0e7825 */ /* 0x001fc600078e0202 */
[----:B------:R-:W-:Y:S04]  /*1a820*/  @P5 STG.E.U16 desc[UR22][R12.64], R0 ;  /* 0x000000000c005986 */ /* 0x000fe8000c101516 */
[----:B------:R4:W-:Y:S01]  /*1a830*/  @P3 STG.E.U16 desc[UR22][R14.64], R67 ;  /* 0x000000430e003986 */ /* 0x0009e2000c101516 */
[----:B------:R-:W-:Y:S01]  /*1a840*/  ISETP.LT.AND P6, PT, R92, UR32, !P6 ;  /* 0x000000205c007c0c */ /* 0x000fe2000f7c1270 */
[----:B------:R-:W0:Y:S01]  /*1a850*/  LDCU UR32, c[0x0][0x398] ;  /* 0x00007300ff2077ac */ /* 0x000e220008000800 */
[----:B----4-:R-:W-:Y:S02]  /*1a860*/  PRMT R67, R89, 0x7610, R67 ;  /* 0x0000761059437816 */ /* 0x010fe40000000043 */
[----:B------:R-:W4:Y:S01]  /*1a870*/  LDL.LU.S16 R89, [R1+0x30e] ;  /* 0x00030e0001597983 */ /* 0x000f220000300600 */
[----:B------:R-:W-:Y:S01]  /*1a880*/  VIADD R0, R65, 0x3c ;  /* 0x0000003c41007836 */ /* 0x000fe20000000000 */
[----:B------:R-:W-:Y:S01]  /*1a890*/  ISETP.LT.AND P4, PT, R66, UR77, !P1 ;  /* 0x0000004d42007c0c */ /* 0x000fe2000cf81270 */
[----:B------:R-:W-:Y:S01]  /*1a8a0*/  IMAD.WIDE R12, R10, 0x2, R6 ;  /* 0x000000020a0c7825 */ /* 0x000fe200078e0206 */
[----:B------:R-:W-:Y:S01]  /*1a8b0*/  ISETP.LT.AND P0, PT, R74, UR76, !P1 ;  /* 0x0000004c4a007c0c */ /* 0x000fe2000cf01270 */
[----:B------:R-:W0:Y:S01]  /*1a8c0*/  LDCU UR77, c[0x0][0x39c] ;  /* 0x00007380ff4d77ac */ /* 0x000e220008000800 */
[----:B--2---:R-:W-:-:S02]  /*1a8d0*/  PRMT R11, R72, 0x7610, R11 ;  /* 0x00007610480b7816 */ /* 0x004fc4000000000b */
        /* <DEDUP_REMOVED lines=11> */
[----:B--2---:R-:W-:-:S02]  /*1a990*/  IMAD.WIDE R12, R0, 0x2, R8 ;  /* 0x00000002000c7825 */ /* 0x004fc400078e0208 */
[----:B------:R-:W2:Y:S02]  /*1a9a0*/  LDL.LU.S16 R71, [R1+0x1f2] ;  /* 0x0001f20001477983 */ /* 0x000ea40000300600 */
[----:B------:R-:W-:Y:S02]  /*1a9b0*/  IMAD.WIDE R10, R0, 0x2, R2 ;  /* 0x00000002000a7825 */ /* 0x000fe400078e0202 */
[----:B------:R0:W-:Y:S04]  /*1a9c0*/  @P4 STG.E.U16 desc[UR22][R12.64], R68 ;  /* 0x000000440c004986 */ /* 0x0001e8000c101516 */
[----:B------:R1:W-:Y:S01]  /*1a9d0*/  @P0 STG.E.U16 desc[UR22][R10.64], R67 ;  /* 0x000000430a000986 */ /* 0x0003e2000c101516 */
[----:B0-----:R-:W-:-:S03]  /*1a9e0*/  PRMT R13, R91, 0x7610, R13 ;  /* 0x000076105b0d7816 */ /* 0x001fc6000000000d */
[----:B------:R-:W5:Y:S01]  /*1a9f0*/  LDL.S16 R91, [R1+0x314] ;  /* 0x00031400015b7983 */ /* 0x000f620000100600 */
[----:B-1----:R-:W-:-:S05]  /*1aa00*/  IMAD.WIDE R10, R0, 0x2, R6 ;  /* 0x00000002000a7825 */ /* 0x002fca00078e0206 */
[----:B------:R0:W-:Y:S01]  /*1aa10*/  @P5 STG.E.U16 desc[UR22][R10.64], R13 ;  /* 0x0000000d0a005986 */ /* 0x0001e2000c101516 */
[----:B------:R-:W-:Y:S01]  /*1aa20*/  IMAD.WIDE R14, R0, 0x2, R4 ;  /* 0x00000002000e7825 */ /* 0x000fe200078e0204 */
[----:B0-----:R-:W-:Y:S02]  /*1aa30*/  PRMT R11, R70, 0x7610, R11 ;  /* 0x00007610460b7816 */ /* 0x001fe4000000000b */
[----:B------:R-:W5:Y:S01]  /*1aa40*/  LDL.LU.S16 R70, [R1+0x316] ;  /* 0x0003160001467983 */ /* 0x000f620000300600 */
[----:B------:R-:W-:Y:S01]  /*1aa50*/  VIADD R10, R0, UR30 ;  /* 0x0000001e000a7c36 */ /* 0x000fe20008000000 */
[----:B---3--:R-:W-:Y:S02]  /*1aa60*/  PRMT R0, R90, 0x7610, R0 ;  /* 0x000076105a007816 */ /* 0x008fe40000000000 */
[----:B------:R-:W3:Y:S01]  /*1aa70*/  LDL.S16 R90, [R1+0x1f4] ;  /* 0x0001f400015a7983 */ /* 0x000ee20000100600 */
[----:B----4-:R-:W-:-:S03]  /*1aa80*/  PRMT R67, R89, 0x7610, R67 ;  /* 0x0000761059437816 */ /* 0x010fc60000000043 */
[----:B------:R-:W4:Y:S01]  /*1aa90*/  LDL.LU.S16 R89, [R1+0x1f6] ;  /* 0x0001f60001597983 */ /* 0x000f220000300600 */
        /* <DEDUP_REMOVED lines=16> */
[----:B--2---:R-:W-:Y:S01]  /*1aba0*/  PRMT R69, R71, 0x7610, R69 ;  /* 0x0000761047457816 */ /* 0x004fe20000000045 */
[----:B------:R-:W2:Y:S01]  /*1abb0*/  LDCU UR18, c[0x0][0x39c] ;  /* 0x00007380ff1277ac */ /* 0x000ea20008000800 */
[----:B0-----:R-:W-:Y:S01]  /*1abc0*/  IMAD.WIDE R14, R10, 0x2, R2 ;  /* 0x000000020a0e7825 */ /* 0x001fe200078e0202 */
[----:B-----5:R-:W-:Y:S01]  /*1abd0*/  PRMT R11, R72, 0x7610, R11 ;  /* 0x00007610480b7816 */ /* 0x020fe2000000000b */
        /* <DEDUP_REMOVED lines=11> */
[----:B------:R-:W-:-:S02]  /*1ac90*/  PRMT R68, R91, 0x7610, R68 ;  /* 0x000076105b447816 */ /* 0x000fc40000000044 */
[----:B------:R-:W2:Y:S01]  /*1aca0*/  LDL.LU.S16 R91, [R1+0x31e] ;  /* 0x00031e00015b7983 */ /* 0x000ea20000300600 */
[----:B-1----:R-:W-:-:S03]  /*1acb0*/  IMAD.WIDE R14, R10, 0x2, R4 ;  /* 0x000000020a0e7825 */ /* 0x002fc600078e0204 */
[----:B------:R-:W5:Y:S01]  /*1acc0*/  LDL.S16 R75, [R1+0x1f8] ;  /* 0x0001f800014b7983 */ /* 0x000f620000100600 */
[----:B------:R-:W-:Y:S01]  /*1acd0*/  PRMT R67, R70, 0x7610, R67 ;  /* 0x0000761046437816 */ /* 0x000fe20000000043 */
[----:B0-----:R-:W-:Y:S02]  /*1ace0*/  IMAD.WIDE R12, R0, 0x2, R8 ;  /* 0x00000002000c7825 */ /* 0x001fe400078e0208 */
[----:B------:R0:W-:Y:S01]  /*1acf0*/  @P3 STG.E.U16 desc[UR22][R14.64], R69 ;  /* 0x000000450e003986 */ /* 0x0001e2000c101516 */
[----:B------:R-:W-:Y:S01]  /*1ad00*/  ISETP.LT.AND P0, PT, R92, UR49, !P0 ;  /* 0x000000315c007c0c */ /* 0x000fe2000c701270 */
[----:B------:R-:W1:Y:S01]  /*1ad10*/  LDCU UR53, c[0x0][0x398] ;  /* 0x00007300ff3577ac */ /* 0x000e620008000800 */
[----:B------:R-:W-:Y:S01]  /*1ad20*/  IMAD.WIDE R10, R0, 0x2, R2 ;  /* 0x00000002000a7825 */ /* 0x000fe200078e0202 */
[----:B------:R3:W-:Y:S01]  /*1ad30*/  @P5 STG.E.U16 desc[UR22][R12.64], R68 ;  /* 0x000000440c005986 */ /* 0x0007e2000c101516 */
[----:B------:R-:W1:Y:S03]  /*1ad40*/  LDCU UR54, c[0x0][0x398] ;  /* 0x00007300ff3677ac */ /* 0x000e660008000800 */
[----:B------:R1:W-:Y:S04]  /*1ad50*/  @P1 STG.E.U16 desc[UR22][R10.64], R67 ;  /* 0x000000430a001986 */ /* 0x0003e8000c101516 */
[----:B------:R-:W5:Y:S01]  /*1ad60*/  LDL.LU.S16 R70, [R1+0x1fa] ;  /* 0x0001fa0001467983 */ /* 0x000f620000300600 */
[----:B------:R-:W-:Y:S01]  /*1ad70*/  ISETP.LT.AND P4, PT, R66, UR70, !P6 ;  /* 0x0000004642007c0c */ /* 0x000fe2000f781270 */
[----:B0-----:R-:W-:Y:S01]  /*1ad80*/  IMAD.WIDE R14, R0, 0x2, R4 ;  /* 0x00000002000e7825 */ /* 0x001fe200078e0204 */
[----:B------:R-:W-:Y:S01]  /*1ad90*/  ISETP.LT.AND P3, PT, R74, UR48, !P6 ;  /* 0x000000304a007c0c */ /* 0x000fe2000f761270 */
[----:B------:R-:W0:Y:S01]  /*1ada0*/  LDCU UR70, c[0x0][0x39c] ;  /* 0x00007380ff4677ac */ /* 0x000e220008000800 */
[----:B---3--:R-:W-:-:S02]  /*1adb0*/  PRMT R13, R90, 0x7610, R13 ;  /* 0x000076105a0d7816 */ /* 0x008fc4000000000d */
[----:B------:R-:W3:Y:S01]  /*1adc0*/  LDL.S16 R90, [R1+0x324] ;  /* 0x00032400015a7983 */ /* 0x000ee20000100600 */
[C---:B-1----:R-:W-:Y:S01]  /*1add0*/  IMAD.WIDE R10, R0.reuse, 0x2, R6 ;  /* 0x00000002000a7825 */ /* 0x042fe200078e0206 */
[----:B------:R-:W1:Y:S04]  /*1ade0*/  LDCU UR49, c[0x0][0x398] ;  /* 0x00007300ff3177ac */ /* 0x000e680008000800 */
[----:B------:R4:W-:Y:S01]  /*1adf0*/  @P2 STG.E.U16 desc[UR22][R10.64], R13 ;  /* 0x0000000d0a002986 */ /* 0x0009e2000c101516 */
[----:B------:R-:W-:Y:S01]  /*1ae00*/  VIADD R12, R65, 0x3f ;  /* 0x0000003f410c7836 */ /* 0x000fe20000000000 */
[----:B------:R-:W-:Y:S01]  /*1ae10*/  ISETP.LT.AND P5, PT, R73, UR34, !P6 ;  /* 0x0000002249007c0c */ /* 0x000fe2000f7a1270 */
[----:B------:R-:W0:Y:S01]  /*1ae20*/  LDCU UR48, c[0x0][0x398] ;  /* 0x00007300ff3077ac */ /* 0x000e220008000800 */
[----:B----4-:R-:W-:Y:S01]  /*1ae30*/  PRMT R11, R89, 0x7610, R11 ;  /* 0x00007610590b7816 */ /* 0x010fe2000000000b */
[----:B------:R-:W-:Y:S01]  /*1ae40*/  VIADD R10, R0, UR30 ;  /* 0x0000001e000a7c36 */ /* 0x000fe20008000000 */
[----:B------:R-:W4:Y:S01]  /*1ae50*/  LDL.LU.S16 R89, [R1+0x326] ;  /* 0x0003260001597983 */ /* 0x000f220000300600 */
[----:B------:R-:W-:Y:S01]  /*1ae60*/  ISETP.GE.AND P1, PT, R12, UR45, PT ;  /* 0x0000002d0c007c0c */ /* 0x000fe2000bf26270 */
[----:B------:R-:W0:Y:S02]  /*1ae70*/  LDCU UR34, c[0x0][0x398] ;  /* 0x00007300ff2277ac */ /* 0x000e240008000800 */
[----:B------:R-:W4:Y:S01]  /*1ae80*/  LDL.S16 R72, [R1+0x1fc] ;  /* 0x0001fc0001487983 */ /* 0x000f220000100600 */
[----:B------:R-:W-:-:S03]  /*1ae90*/  IMAD.WIDE R12, R10, 0x2, R8 ;  /* 0x000000020a0c7825 */ /* 0x000fc600078e0208 */
[----:B------:R0:W-:Y:S01]  /*1aea0*/  @P0 STG.E.U16 desc[UR22][R14.64], R11 ;  /* 0x0000000b0e000986 */ /* 0x0001e2000c101516 */
[----:B--2---:R-:W-:Y:S02]  /*1aeb0*/  PRMT R67, R91, 0x7610, R67 ;  /* 0x000076105b437816 */ /* 0x004fe40000000043 */
[----:B-----5:R-:W-:Y:S01]  /*1aec0*/  PRMT R0, R71, 0x7610, R0 ;  /* 0x0000761047007816 */ /* 0x020fe20000000000 */
[----:B------:R-:W2:Y:S01]  /*1aed0*/  LDCU UR45, c[0x0][0x398] ;  /* 0x00007300ff2d77ac */ /* 0x000ea20008000800 */
[----:B------:R-:W5:Y:S01]  /*1aee0*/  LDL.LU.S16 R71, [R1+0x1fe] ;  /* 0x0001fe0001477983 */ /* 0x000f620000300600 */
[----:B0-----:R-:W-:-:S03]  /*1aef0*/  IMAD.WIDE R14, R10, 0x2, R2 ;  /* 0x000000020a0e7825 */ /* 0x001fc600078e0202 */
[----:B------:R-:W2:Y:S04]  /*1af00*/  LDL.S16 R91, [R1+0x200] ;  /* 0x00020000015b7983 */ /* 0x000ea80000100600 */
[----:B------:R-:W-:Y:S04]  /*1af10*/  @P4 STG.E.U16 desc[UR22][R12.64], R0 ;  /* 0x000000000c004986 */ /* 0x000fe8000c101516 */
[----:B------:R4:W-:Y:S01]  /*1af20*/  @P3 STG.E.U16 desc[UR22][R14.64], R67 ;  /* 0x000000430e003986 */ /* 0x0009e2000c101516 */
[----:B------:R-:W-:-:S03]  /*1af30*/  PRMT R69, R70, 0x7610, R69 ;  /* 0x0000761046457816 */ /* 0x000fc60000000045 */
[----:B------:R-:W2:Y:S01]  /*1af40*/  LDL.LU.S16 R70, [R1+0x202] ;  /* 0x0002020001467983 */ /* 0x000ea20000300600 */
[----:B---3--:R-:W-:-:S03]  /*1af50*/  PRMT R68, R90, 0x7610, R68 ;  /* 0x000076105a447816 */ /* 0x008fc60000000044 */
[----:B------:R-:W3:Y:S01]  /*1af60*/  LDL.S16 R90, [R1+0x204] ;  /* 0x00020400015a7983 */ /* 0x000ee20000100600 */
[----:B----4-:R-:W-:-:S03]  /*1af70*/  PRMT R67, R89, 0x7610, R67 ;  /* 0x0000761059437816 */ /* 0x010fc60000000043 */
[----:B------:R-:W4:Y:S01]  /*1af80*/  LDL.LU.S16 R89, [R1+0x206] ;  /* 0x0002060001597983 */ /* 0x000f220000300600 */
        /* <DEDUP_REMOVED lines=12> */
[----:B------:R-:W-:Y:S01]  /*1b050*/  ISETP.LT.AND P1, PT, R92, UR71, !P1 ;  /* 0x000000475c007c0c */ /* 0x000fe2000cf21270 */
[----:B------:R-:W1:Y:S03]  /*1b060*/  LDCU UR52, c[0x0][0x398] ;  /* 0x00007300ff3477ac */ /* 0x000e660008000800 */
[----:B------:R1:W-:Y:S01]  /*1b070*/  @P6 STG.E.U16 desc[UR22][R14.64], R69 ;  /* 0x000000450e006986 */ /* 0x0003e2000c101516 */
[----:B------:R-:W2:Y:S01]  /*1b080*/  LDCU UR75, c[0x0][0x398] ;  /* 0x00007300ff4b77ac */ /* 0x000ea20008000800 */
[----:B------:R-:W2:Y:S01]  /*1b090*/  LDCU UR16, c[0x0][0x398] ;  /* 0x00007300ff1077ac */ /* 0x000ea20008000800 */
[----:B0-----:R-:W-:Y:S01]  /*1b0a0*/  IMAD.WIDE R12, R0, 0x2, R8 ;  /* 0x00000002000c7825 */ /* 0x001fe200078e0208 */
[----:B------:R-:W-:Y:S01]  /*1b0b0*/  ISETP.LT.AND P5, PT, R66, UR65, !P3 ;  /* 0x0000004142007c0c */ /* 0x000fe2000dfa1270 */
[----:B------:R-:W0:Y:S02]  /*1b0c0*/  LDCU UR46, c[0x0][0x398] ;  /* 0x00007300ff2e77ac */ /* 0x000e240008000800 */
[----:B------:R-:W-:Y:S01]  /*1b0d0*/  IMAD.WIDE R10, R0, 0x2, R2 ;  /* 0x00000002000a7825 */ /* 0x000fe200078e0202 */
[----:B------:R5:W-:Y:S01]  /*1b0e0*/  @P2 STG.E.U16 desc[UR22][R12.64], R68 ;  /* 0x000000440c002986 */ /* 0x000be2000c101516 */
[----:B------:R-:W-:Y:S01]  /*1b0f0*/  ISETP.LT.AND P6, PT, R74, UR74, !P3 ;  /* 0x0000004a4a007c0c */ /* 0x000fe2000dfc1270 */
[----:B------:R-:W0:Y:S02]  /*1b100*/  LDCU UR65, c[0x0][0x39c] ;  /* 0x00007380ff4177ac */ /* 0x000e240008000800 */
[----:B------:R0:W-:Y:S01]  /*1b110*/  @P0 STG.E.U16 desc[UR22][R10.64], R67 ;  /* 0x000000430a000986 */ /* 0x0001e2000c101516 */
[----:B-1----:R-:W-:Y:S01]  /*1b120*/  IMAD.WIDE R14, R0, 0x2, R4 ;  /* 0x00000002000e7825 */ /* 0x002fe200078e0204 */
[----:B------:R-:W1:Y:S01]  /*1b130*/  LDCU UR71, c[0x0][0x398] ;  /* 0x00007300ff4777ac */ /* 0x000e620008000800 */
[----:B-----5:R-:W-:-:S02]  /*1b140*/  PRMT R13, R72, 0x7610, R13 ;  /* 0x00007610480d7816 */ /* 0x020fc4000000000d */
[----:B------:R-:W-:Y:S01]  /*1b150*/  VIADD R12, R65, 0x41 ;  /* 0x00000041410c7836 */ /* 0x000fe20000000000 */
[----:B---3--:R-:W-:Y:S01]  /*1b160*/  PRMT R68, R90, 0x7610, R68 ;  /* 0x000076105a447816 */ /* 0x008fe20000000044 */
[----:B0-----:R-:W-:Y:S01]  /*1b170*/  IMAD.WIDE R10, R0, 0x2, R6 ;  /* 0x00000002000a7825 */ /* 0x001fe200078e0206 */
[----:B------:R-:W-:Y:S01]  /*1b180*/  ISETP.LT.AND P2, PT, R73, UR39, !P3 ;  /* 0x0000002749007c0c */ /* 0x000fe2000df41270 */
[----:B------:R-:W0:Y:S03]  /*1b190*/  LDCU UR74, c[0x0][0x398] ;  /* 0x00007300ff4a77ac */ /* 0x000e260008000800 */
[----:B------:R3:W-:Y:S01]  /*1b1a0*/  @P4 STG.E.U16 desc[UR22][R10.64], R13 ;  /* 0x0000000d0a004986 */ /* 0x0007e2000c101516 */
[----:B------:R-:W-:Y:S01]  /*1b1b0*/  ISETP.GE.AND P0, PT, R12, UR64, PT ;  /* 0x000000400c007c0c */ /* 0x000fe2000bf06270 */
[----:B------:R-:W5:Y:S01]  /*1b1c0*/  LDCU UR39, c[0x0][0x398] ;  /* 0x00007300ff2777ac */ /* 0x000f620008000800 */
[----:B--2---:R-:W-:-:S02]  /*1b1d0*/  PRMT R67, R70, 0x7610, R67 ;  /* 0x0000761046437816 */ /* 0x004fc40000000043 */
[----:B---3--:R-:W-:Y:S01]  /*1b1e0*/  PRMT R11, R71, 0x7610, R11 ;  /* 0x00007610470b7816 */ /* 0x008fe2000000000b */
[----:B------:R-:W-:Y:S01]  /*1b1f0*/  VIADD R10, R0, UR30 ;  /* 0x0000001e000a7c36 */ /* 0x000fe20008000000 */
[----:B------:R-:W-:Y:S01]  /*1b200*/  PRMT R0, R91, 0x7610, R0 ;  /* 0x000076105b007816 */ /* 0x000fe20000000000 */
[----:B------:R-:W2:Y:S01]  /*1b210*/  LDCU UR64, c[0x0][0x398] ;  /* 0x00007300ff4077ac */ /* 0x000ea20008000800 */
[----:B------:R-:W3:Y:S01]  /*1b220*/  LDL.S16 R91, [R1+0x208] ;  /* 0x00020800015b7983 */ /* 0x000ee20000100600 */
[----:B------:R-:W-:-:S03]  /*1b230*/  IMAD.WIDE R12, R10, 0x2, R8 ;  /* 0x000000020a0c7825 */ /* 0x000fc600078e0208 */
[----:B------:R0:W-:Y:S04]  /*1b240*/  @P1 STG.E.U16 desc[UR22][R14.64], R11 ;  /* 0x0000000b0e001986 */ /* 0x0001e8000c101516 */
[----:B------:R-:W2:Y:S04]  /*1b250*/  LDL.LU.S16 R70, [R1+0x20a] ;  /* 0x00020a0001467983 */ /* 0x000ea80000300600 */
[----:B------:R-:W-:Y:S01]  /*1b260*/  @P5 STG.E.U16 desc[UR22][R12.64], R0 ;  /* 0x000000000c005986 */ /* 0x000fe2000c101516 */
[----:B0-----:R-:W-:-:S03]  /*1b270*/  IMAD.WIDE R14, R10, 0x2, R2 ;  /* 0x000000020a0e7825 */ /* 0x001fc600078e0202 */
[----:B------:R-:W2:Y:S04]  /*1b280*/  LDL.S16 R90, [R1+0x20c] ;  /* 0x00020c00015a7983 */ /* 0x000ea80000100600 */
[----:B------:R4:W-:Y:S02]  /*1b290*/  @P6 STG.E.U16 desc[UR22][R14.64], R67 ;  /* 0x000000430e006986 */ /* 0x0009e4000c101516 */
[----:B----4-:R-:W-:Y:S02]  /*1b2a0*/  PRMT R67, R89, 0x7610, R67 ;  /* 0x0000761059437816 */ /* 0x010fe40000000043 */
[----:B------:R-:W4:Y:S01]  /*1b2b0*/  LDL.LU.S16 R89, [R1+0x20e] ;  /* 0x00020e0001597983 */ /* 0x000f220000300600 */
        /* <DEDUP_REMOVED lines=8> */
[----:B------:R-:W-:Y:S01]  /*1b340*/  VIADD R0, R10, UR30 ;  /* 0x0000001e0a007c36 */ /* 0x000fe20008000000 */
[----:B------:R-:W-:Y:S01]  /*1b350*/  ISETP.LT.AND P5, PT, R73, UR66, !P0 ;  /* 0x0000004249007c0c */ /* 0x000fe2000c7a1270 */
[----:B------:R0:W-:Y:S01]  /*1b360*/  @P2 STG.E.U16 desc[UR22][R12.64], R11 ;  /* 0x0000000b0c002986 */ /* 0x0001e2000c101516 */
[----:B------:R-:W-:Y:S01]  /*1b370*/  PRMT R69, R88, 0x7632, R69 ;  /* 0x0000763258457816 */ /* 0x000fe20000000045 */
[----:B------:R-:W-:Y:S01]  /*1b380*/  IMAD.WIDE R14, R10, 0x2, R4 ;  /* 0x000000020a0e7825 */ /* 0x000fe200078e0204 */
[----:B------:R-:W-:Y:S01]  /*1b390*/  ISETP.LT.AND P0, PT, R92, UR68, !P0 ;  /* 0x000000445c007c0c */ /* 0x000fe2000c701270 */
[----:B------:R-:W1:Y:S03]  /*1b3a0*/  LDCU UR26, c[0x0][0x398] ;  /* 0x00007300ff1a77ac */ /* 0x000e660008000800 */
[----:B------:R1:W-:Y:S01]  /*1b3b0*/  @P3 STG.E.U16 desc[UR22][R14.64], R69 ;  /* 0x000000450e003986 */ /* 0x0003e2000c101516 */
[----:B------:R-:W2:Y:S01]  /*1b3c0*/  LDCU UR35, c[0x0][0x398] ;  /* 0x00007300ff2377ac */ /* 0x000ea20008000800 */
[----:B0-----:R-:W-:Y:S01]  /*1b3d0*/  IMAD.WIDE R12, R0, 0x2, R8 ;  /* 0x00000002000c7825 */ /* 0x001fe200078e0208 */
[----:B------:R-:W-:Y:S01]  /*1b3e0*/  ISETP.LT.AND P2, PT, R66, UR62, !P6 ;  /* 0x0000003e42007c0c */ /* 0x000fe2000f741270 */
[----:B------:R-:W0:Y:S02]  /*1b3f0*/  LDCU UR62, c[0x0][0x39c] ;  /* 0x00007380ff3e77ac */ /* 0x000e240008000800 */
[----:B------:R-:W-:Y:S01]  /*1b400*/  IMAD.WIDE R10, R0, 0x2, R2 ;  /* 0x00000002000a7825 */ /* 0x000fe200078e0202 */
[----:B------:R5:W-:Y:S01]  /*1b410*/  @P4 STG.E.U16 desc[UR22][R12.64], R68 ;  /* 0x000000440c004986 */ /* 0x000be2000c101516 */
[----:B------:R-:W0:Y:S03]  /*1b420*/  LDCU UR66, c[0x0][0x398] ;  /* 0x00007300ff4277ac */ /* 0x000e260008000800 */
[----:B------:R0:W-:Y:S01]  /*1b430*/  @P1 STG.E.U16 desc[UR22][R10.64], R67 ;  /* 0x000000430a001986 */ /* 0x0001e2000c101516 */
[----:B------:R-:W-:Y:S01]  /*1b440*/  ISETP.LT.AND P3, PT, R74, UR60, !P6 ;  /* 0x0000003c4a007c0c */ /* 0x000fe2000f761270 */
[----:B-1----:R-:W-:Y:S01]  /*1b450*/  IMAD.WIDE R14, R0, 0x2, R4 ;  /* 0x00000002000e7825 */ /* 0x002fe200078e0204 */
[----:B------:R-:W1:Y:S01]  /*1b460*/  LDCU UR68, c[0x0][0x398] ;  /* 0x00007300ff4477ac */ /* 0x000e620008000800 */
[----:B------:R-:W1:Y:S01]  /*1b470*/  LDCU UR24, c[0x0][0x398] ;  /* 0x00007300ff1877ac */ /* 0x000e620008000800 */
[----:B-----5:R-:W-:Y:S01]  /*1b480*/  PRMT R13, R43, 0x7610, R13 ;  /* 0x000076102b0d7816 */ /* 0x020fe2000000000d */
[----:B------:R-:W-:Y:S01]  /*1b490*/  VIADD R12, R65, 0x43 ;  /* 0x00000043410c7836 */ /* 0x000fe20000000000 */
[----:B------:R-:W5:Y:S01]  /*1b4a0*/  LDL.LU R43, [R1+0x654] ;  /* 0x00065400012b7983 */ /* 0x000f620000300800 */
[----:B------:R-:W-:Y:S01]  /*1b4b0*/  PRMT R69, R46, 0x7610, R69 ;  /* 0x000076102e457816 */ /* 0x000fe20000000045 */
[----:B0-----:R-:W-:Y:S01]  /*1b4c0*/  IMAD.WIDE R10, R0, 0x2, R6 ;  /* 0x00000002000a7825 */ /* 0x001fe200078e0206 */
[----:B--2---:R-:W-:-:S04]  /*1b4d0*/  PRMT R68, R90, 0x7610, R68 ;  /* 0x000076105a447816 */ /* 0x004fc80000000044 */
[----:B------:R0:W-:Y:S01]  /*1b4e0*/  @P5 STG.E.U16 desc[UR22][R10.64], R13 ;  /* 0x0000000d0a005986 */ /* 0x0001e2000c101516 */
[----:B------:R-:W-:Y:S01]  /*1b4f0*/  ISETP.GE.AND P1, PT, R12, UR12, PT ;  /* 0x0000000c0c007c0c */ /* 0x000fe2000bf26270 */
[----:B------:R-:W2:Y:S01]  /*1b500*/  LDCU UR60, c[0x0][0x398] ;  /* 0x00007300ff3c77ac */ /* 0x000ea20008000800 */
[----:B------:R-:W-:Y:S02]  /*1b510*/  PRMT R67, R70, 0x7610, R67 ;  /* 0x0000761046437816 */ /* 0x000fe40000000043 */
[----:B0-----:R-:W-:Y:S01]  /*1b520*/  PRMT R11, R44, 0x7610, R11 ;  /* 0x000076102c0b7816 */ /* 0x001fe2000000000b */
[----:B------:R-:W-:Y:S01]  /*1b530*/  VIADD R10, R0, UR30 ;  /* 0x0000001e000a7c36 */ /* 0x000fe20008000000 */
[----:B------:R-:W2:Y:S01]  /*1b540*/  LDL.LU R44, [R1+0x650] ;  /* 0x00065000012c7983 */ /* 0x000ea20000300800 */
[----:B---3--:R-:W-:Y:S01]  /*1b550*/  PRMT R0, R91, 0x7610, R0 ;  /* 0x000076105b007816 */ /* 0x008fe20000000000 */
[----:B------:R-:W0:Y:S02]  /*1b560*/  LDCU UR12, c[0x0][0x398] ;  /* 0x00007300ff0c77ac */ /* 0x000e240008000800 */
[----:B------:R3:W-:Y:S01]  /*1b570*/  @P0 STG.E.U16 desc[UR22][R14.64], R11 ;  /* 0x0000000b0e000986 */ /* 0x0007e2000c101516 */
[----:B------:R-:W-:-:S03]  /*1b580*/  IMAD.WIDE R12, R10, 0x2, R8 ;  /* 0x000000020a0c7825 */ /* 0x000fc600078e0208 */
[----:B------:R-:W2:Y:S01]  /*1b590*/  LDL.S16 R91, [R1+0x210] ;  /* 0x00021000015b7983 */ /* 0x000ea20000100600 */
[----:B---3--:R-:W-:Y:S01]  /*1b5a0*/  PRMT R11, R45, 0x7610, R11 ;  /* 0x000076102d0b7816 */ /* 0x008fe2000000000b */
[----:B------:R-:W-:Y:S02]  /*1b5b0*/  IMAD.WIDE R14, R10, 0x2, R2 ;  /* 0x000000020a0e7825 */ /* 0x000fe400078e0202 */
[----:B------:R-:W3:Y:S04]  /*1b5c0*/  LDL.LU R45, [R1+0x64c] ;  /* 0x00064c00012d7983 */ /* 0x000ee80000300800 */
[----:B------:R-:W2:Y:S04]  /*1b5d0*/  LDL.LU R46, [R1+0x648] ;  /* 0x00064800012e7983 */ /* 0x000ea80000300800 */
[----:B------:R-:W2:Y:S04]  /*1b5e0*/  LDL.LU.S16 R70, [R1+0x212] ;  /* 0x0002120001467983 */ /* 0x000ea80000300600 */
[----:B------:R-:W-:Y:S04]  /*1b5f0*/  @P2 STG.E.U16 desc[UR22][R12.64], R0 ;  /* 0x000000000c002986 */ /* 0x000fe8000c101516 */
[----:B------:R4:W-:Y:S04]  /*1b600*/  @P3 STG.E.U16 desc[UR22][R14.64], R67 ;  /* 0x000000430e003986 */ /* 0x0009e8000c101516 */
[----:B------:R-:W2:Y:S01]  /*1b610*/  LDL.S16 R90, [R1+0x2d4] ;  /* 0x0002d400015a7983 */ /* 0x000ea20000100600 */
[----:B----4-:R-:W-:-:S03]  /*1b620*/  PRMT R67, R89, 0x7610, R67 ;  /* 0x0000761059437816 */ /* 0x010fc60000000043 */
[----:B------:R-:W4:Y:S01]  /*1b630*/  LDL.LU.S16 R89, [R1+0x2d6] ;  /* 0x0002d60001597983 */ /* 0x000f220000300600 */
[----:B------:R-:W-:Y:S01]  /*1b640*/  ISETP.LT.AND P4, PT, R73, UR73, !P6 ;  /* 0x0000004949007c0c */ /* 0x000fe2000f781270 */
[----:B------:R-:W-:Y:S01]  /*1b650*/  VIADD R0, R65, 0x44 ;  /* 0x0000004441007836 */ /* 0x000fe20000000000 */
[----:B------:R-:W-:Y:S02]  /*1b660*/  ISETP.LT.AND P6, PT, R92, UR67, !P6 ;  /* 0x000000435c007c0c */ /* 0x000fe4000f7c1270 */
[----:B------:R-:W-:Y:S01]  /*1b670*/  ISETP.LT.AND P5, PT, R66, UR59, !P1 ;  /* 0x0000003b42007c0c */ /* 0x000fe2000cfa1270 */
[----:B------:R-:W-:Y:S01]  /*1b680*/  IMAD.WIDE R12, R10, 0x2, R6 ;  /* 0x000000020a0c7825 */ /* 0x000fe200078e0206 */
[----:B------:R-:W-:Y:S01]  /*1b690*/  ISETP.LT.AND P0, PT, R74, UR4, !P1 ;  /* 0x000000044a007c0c */ /* 0x000fe2000cf01270 */
[----:B------:R-:W0:Y:S01]  /*1b6a0*/  LDCU UR59, c[0x0][0x39c] ;  /* 0x00007380ff3b77ac */ /* 0x000e220008000800 */
[----:B------:R-:W-:Y:S01]  /*1b6b0*/  ISETP.GE.AND P3, PT, R0, UR41, PT ;  /* 0x0000002900007c0c */ /* 0x000fe2000bf66270 */
[C---:B------:R-:W-:Y:S01]  /*1b6c0*/  VIADD R0, R10.reuse, UR30 ;  /* 0x0000001e0a007c36 */ /* 0x040fe20008000000 */
[----:B------:R-:W-:Y:S01]  /*1b6d0*/  ISETP.LT.AND P2, PT, R73, UR33, !P1 ;  /* 0x0000002149007c0c */ /* 0x000fe2000cf41270 */
[----:B------:R-:W-:Y:S01]  /*1b6e0*/  IMAD.WIDE R14, R10, 0x2, R4 ;  /* 0x000000020a0e7825 */ /* 0x000fe200078e0204 */
[----:B------:R-:W0:Y:S01]  /*1b6f0*/  LDCU UR73, c[0x0][0x398] ;  /* 0x00007300ff4977ac */ /* 0x000e220008000800 */
[----:B------:R1:W-:Y:S01]  /*1b700*/  @P4 STG.E.U16 desc[UR22][R12.64], R11 ;  /* 0x0000000b0c004986 */ /* 0x0003e2000c101516 */
[----:B------:R-:W-:Y:S01]  /*1b710*/  ISETP.LT.AND P1, PT, R92, UR31, !P1 ;  /* 0x0000001f5c007c0c */ /* 0x000fe2000cf21270 */
[----:B------:R-:W0:Y:S02]  /*1b720*/  LDCU UR67, c[0x0][0x398] ;  /* 0x00007300ff4377ac */ /* 0x000e240008000800 */
[----:B------:R0:W-:Y:S01]  /*1b730*/  @P6 STG.E.U16 desc[UR22][R14.64], R69 ;  /* 0x000000450e006986 */ /* 0x0001e2000c101516 */
[----:B------:R-:W0:Y:S01]  /*1b740*/  LDCU UR4, c[0x0][0x398] ;  /* 0x00007300ff0477ac */ /* 0x000e220008000800 */
[----:B------:R-:W2:Y:S01]  /*1b750*/  LDCU UR33, c[0x0][0x398] ;  /* 0x00007300ff2177ac */ /* 0x000ea20008000800 */
[C---:B-1----:R-:W-:Y:S01]  /*1b760*/  IMAD.WIDE R12, R0.reuse, 0x2, R8 ;  /* 0x00000002000c7825 */ /* 0x042fe200078e0208 */
[----:B------:R-:W1:Y:S03]  /*1b770*/  LDCU UR41, c[0x0][0x398] ;  /* 0x00007300ff2977ac */ /* 0x000e660008000800 */
[----:B------:R-:W-:Y:S01]  /*1b780*/  IMAD.WIDE R10, R0, 0x2, R2 ;  /* 0x00000002000a7825 */ /* 0x000fe200078e0202 */
[----:B------:R5:W-:Y:S01]  /*1b790*/  @P5 STG.E.U16 desc[UR22][R12.64], R68 ;  /* 0x000000440c005986 */ /* 0x000be2000c101516 */
[----:B------:R-:W-:Y:S01]  /*1b7a0*/  ISETP.LT.AND P4, PT, R66, UR57, !P3 ;  /* 0x0000003942007c0c */ /* 0x000fe2000df81270 */
[----:B------:R-:W1:Y:S02]  /*1b7b0*/  LDCU UR31, c[0x0][0x398] ;  /* 0x00007300ff1f77ac */ /* 0x000e640008000800 */
[----:B------:R1:W-:Y:S01]  /*1b7c0*/  @P0 STG.E.U16 desc[UR22][R10.64], R67 ;  /* 0x000000430a000986 */ /* 0x0003e2000c101516 */
[----:B------:R-:W-:Y:S01]  /*1b7d0*/  ISETP.LT.AND P6, PT, R74, UR44, !P3 ;  /* 0x0000002c4a007c0c */ /* 0x000fe2000dfc1270 */
[----:B0-----:R-:W-:Y:S01]  /*1b7e0*/  IMAD.WIDE R14, R0, 0x2, R4 ;  /* 0x00000002000e7825 */ /* 0x001fe200078e0204 */
[----:B-----5:R-:W-:-:S03]  /*1b7f0*/  PRMT R13, R47, 0x7610, R13 ;  /* 0x000076102f0d7816 */ /* 0x020fc6000000000d */
[----:B------:R-:W-:Y:S01]  /*1b800*/  VIADD R12, R65, 0x45 ;  /* 0x00000045410c7836 */ /* 0x000fe20000000000 */
[----:B------:R-:W5:Y:S01]  /*1b810*/  LDL.LU R47, [R1+0x644] ;  /* 0x00064400012f7983 */ /* 0x000f620000300800 */
[----:B------:R-:W-:Y:S01]  /*1b820*/  PRMT R69, R50, 0x7610, R69 ;  /* 0x0000761032457816 */ /* 0x000fe20000000045 */
[----:B-1----:R-:W-:Y:S01]  /*1b830*/  IMAD.WIDE R10, R0, 0x2, R6 ;  /* 0x00000002000a7825 */ /* 0x002fe200078e0206 */
[----:B--2---:R-:W-:-:S04]  /*1b840*/  PRMT R68, R90, 0x7610, R68 ;  /* 0x000076105a447816 */ /* 0x004fc80000000044 */
[----:B------:R0:W-:Y:S01]  /*1b850*/  @P2 STG.E.U16 desc[UR22][R10.64], R13 ;  /* 0x0000000d0a002986 */ /* 0x0001e2000c101516 */
[----:B------:R-:W-:Y:S01]  /*1b860*/  ISETP.GE.AND P0, PT, R12, UR61, PT ;  /* 0x0000003d0c007c0c */ /* 0x000fe2000bf06270 */
[----:B------:R-:W1:Y:S01]  /*1b870*/  LDCU UR57, c[0x0][0x39c] ;  /* 0x00007380ff3977ac */ /* 0x000e620008000800 */
[----:B------:R-:W-:Y:S02]  /*1b880*/  PRMT R67, R70, 0x7610, R67 ;  /* 0x0000761046437816 */ /* 0x000fe40000000043 */
[----:B------:R-:W-:Y:S01]  /*1b890*/  ISETP.LT.AND P5, PT, R73, UR69, !P3 ;  /* 0x0000004549007c0c */ /* 0x000fe2000dfa1270 */
[----:B------:R-:W2:Y:S01]  /*1b8a0*/  LDCU UR44, c[0x0][0x398] ;  /* 0x00007300ff2c77ac */ /* 0x000ea20008000800 */
[----:B0-----:R-:W-:Y:S01]  /*1b8b0*/  PRMT R11, R48, 0x7610, R11 ;  /* 0x00007610300b7816 */ /* 0x001fe2000000000b */
[----:B------:R-:W-:Y:S01]  /*1b8c0*/  VIADD R10, R0, UR30 ;  /* 0x0000001e000a7c36 */ /* 0x000fe20008000000 */
[----:B------:R-:W2:Y:S01]  /*1b8d0*/  LDL.LU R48, [R1+0x640] ;  /* 0x0006400001307983 */ /* 0x000ea20000300800 */
[----:B------:R-:W-:Y:S01]  /*1b8e0*/  PRMT R0, R91, 0x7610, R0 ;  /* 0x000076105b007816 */ /* 0x000fe20000000000 */
[----:B------:R-:W0:Y:S02]  /*1b8f0*/  LDCU UR69, c[0x0][0x398] ;  /* 0x00007300ff4577ac */ /* 0x000e240008000800 */
[----:B------:R1:W-:Y:S01]  /*1b900*/  @P1 STG.E.U16 desc[UR22][R14.64], R11 ;  /* 0x0000000b0e001986 */ /* 0x0003e2000c101516 */
[C---:B------:R-:W-:Y:S01]  /*1b910*/  IMAD.WIDE R12, R10.reuse, 0x2, R8 ;  /* 0x000000020a0c7825 */ /* 0x040fe200078e0208 */
[----:B------:R-:W0:Y:S02]  /*1b920*/  LDCU UR61, c[0x0][0x398] ;  /* 0x00007300ff3d77ac */ /* 0x000e240008000800 */
[----:B------:R-:W2:Y:S01]  /*1b930*/  LDL.S16 R91, [R1+0x2dc] ;  /* 0x0002dc00015b7983 */ /* 0x000ea20000100600 */
[----:B-1----:R-:W-:Y:S01]  /*1b940*/  PRMT R11, R49, 0x7610, R11 ;  /* 0x00007610310b7816 */ /* 0x002fe2000000000b */
[----:B------:R-:W-:-:S02]  /*1b950*/  IMAD.WIDE R14, R10, 0x2, R2 ;  /* 0x000000020a0e7825 */ /* 0x000fc400078e0202 */
[----:B------:R-:W2:Y:S04]  /*1b960*/  LDL.LU R49, [R1+0x63c] ;  /* 0x00063c0001317983 */ /* 0x000ea80000300800 */
[----:B------:R-:W2:Y:S04]  /*1b970*/  LDL.LU R50, [R1+0x638] ;  /* 0x0006380001327983 */ /* 0x000ea80000300800 */
[----:B------:R-:W2:Y:S04]  /*1b980*/  LDL.LU.S16 R70, [R1+0x2de] ;  /* 0x0002de0001467983 */ /* 0x000ea80000300600 */
[----:B------:R-:W-:Y:S04]  /*1b990*/  @P4 STG.E.U16 desc[UR22][R12.64], R0 ;  /* 0x000000000c004986 */ /* 0x000fe8000c101516 */
[----:B------:R4:W-:Y:S04]  /*1b9a0*/  @P6 STG.E.U16 desc[UR22][R14.64], R67 ;  /* 0x000000430e006986 */ /* 0x0009e8000c101516 */
        /* <DEDUP_REMOVED lines=8> */
[----:B------:R-:W1:Y:S01]  /*1ba30*/  LDCU UR40, c[0x0][0x39c] ;  /* 0x00007380ff2877ac */ /* 0x000e620008000800 */
        /* <DEDUP_REMOVED lines=16> */
[----:B------:R-:W2:Y:S02]  /*1bb40*/  LDCU UR6, c[0x0][0x39c] ;  /* 0x00007380ff0677ac */ /* 0x000ea40008000800 */
[----:B------:R5:W-:Y:S01]  /*1bb50*/  @P1 STG.E.U16 desc[UR22][R10.64], R67 ;  /* 0x000000430a001986 */ /* 0x000be2000c101516 */
[----:B-1----:R-:W-:Y:S01]  /*1bb60*/  IMAD.WIDE R14, R0, 0x2, R4 ;  /* 0x00000002000e7825 */ /* 0x002fe200078e0204 */
[----:B------:R-:W1:Y:S01]  /*1bb70*/  LDCU UR43, c[0x0][0x398] ;  /* 0x00007300ff2b77ac */ /* 0x000e620008000800 */
[----:B0-----:R-:W-:-:S02]  /*1bb80*/  PRMT R13, R51, 0x7610, R13 ;  /* 0x00007610330d7816 */ /* 0x001fc4000000000d */
[----:B------:R-:W-:Y:S01]  /*1bb90*/  VIADD R12, R65, 0x47 ;  /* 0x00000047410c7836 */ /* 0x000fe20000000000 */
[----:B------:R-:W3:Y:S01]  /*1bba0*/  LDL.LU R51, [R1+0x634] ;  /* 0x0006340001337983 */ /* 0x000ee20000300800 */
[----:B------:R-:W-:Y:S01]  /*1bbb0*/  PRMT R69, R54, 0x7610, R69 ;  /* 0x0000761036457816 */ /* 0x000fe20000000045 */
[----:B-----5:R-:W-:Y:S01]  /*1bbc0*/  IMAD.WIDE R10, R0, 0x2, R6 ;  /* 0x00000002000a7825 */ /* 0x020fe200078e0206 */
[----:B------:R-:W-:Y:S01]  /*1bbd0*/  ISETP.LT.AND P2, PT, R73, UR32, !P6 ;  /* 0x0000002049007c0c */ /* 0x000fe2000f741270 */
[----:B------:R-:W0:Y:S03]  /*1bbe0*/  LDCU UR47, c[0x0][0x398] ;  /* 0x00007300ff2f77ac */ /* 0x000e260008000800 */
[----:B------:R5:W-:Y:S01]  /*1bbf0*/  @P4 STG.E.U16 desc[UR22][R10.64], R13 ;  /* 0x0000000d0a004986 */ /* 0x000be2000c101516 */
[----:B------:R-:W-:Y:S01]  /*1bc00*/  ISETP.GE.AND P1, PT, R12, UR77, PT ;  /* 0x0000004d0c007c0c */ /* 0x000fe2000bf26270 */
[----:B------:R-:W0:Y:S01]  /*1bc10*/  LDCU UR32, c[0x0][0x398] ;  /* 0x00007300ff2077ac */ /* 0x000e220008000800 */
[----:B-----5:R-:W-:Y:S01]  /*1bc20*/  PRMT R11, R52, 0x7610, R11 ;  /* 0x00007610340b7816 */ /* 0x020fe2000000000b */
[----:B------:R-:W-:Y:S01]  /*1bc30*/  VIADD R10, R0, UR30 ;  /* 0x0000001e000a7c36 */ /* 0x000fe20008000000 */
[----:B------:R-:W5:Y:S01]  /*1bc40*/  LDL.LU R52, [R1+0x630] ;  /* 0x0006300001347983 */ /* 0x000f620000300800 */
[----:B--2---:R-:W-:-:S02]  /*1bc50*/  PRMT R67, R70, 0x7610, R67 ;  /* 0x0000761046437816 */ /* 0x004fc40000000043 */
[----:B------:R-:W-:Y:S01]  /*1bc60*/  IMAD.WIDE R12, R10, 0x2, R8 ;  /* 0x000000020a0c7825 */ /* 0x000fe200078e0208 */
[----:B------:R-:W-:Y:S01]  /*1bc70*/  PRMT R0, R91, 0x7610, R0 ;  /* 0x000076105b007816 */ /* 0x000fe20000000000 */
[----:B------:R2:W-:Y:S01]  /*1bc80*/  @P0 STG.E.U16 desc[UR22][R14.64], R11 ;  /* 0x0000000b0e000986 */ /* 0x0005e2000c101516 */
[----:B------:R-:W-:Y:S01]  /*1bc90*/  ISETP.LT.AND P6, PT, R92, UR36, !P6 ;  /* 0x000000245c007c0c */ /* 0x000fe2000f7c1270 */
[----:B------:R-:W0:Y:S02]  /*1bca0*/  LDCU UR36, c[0x0][0x398] ;  /* 0x00007300ff2477ac */ /* 0x000e240008000800 */
[----:B------:R-:W5:Y:S01]  /*1bcb0*/  LDL.S16 R91, [R1+0x2ec] ;  /* 0x0002ec00015b7983 */ /* 0x000f620000100600 */
[----:B------:R-:W0:Y:S03]  /*1bcc0*/  LDCU UR77, c[0x0][0x398] ;  /* 0x00007300ff4d77ac */ /* 0x000e260008000800 */
[----:B------:R-:W-:Y:S01]  /*1bcd0*/  @P5 STG.E.U16 desc[UR22][R12.64], R0 ;  /* 0x000000000c005986 */ /* 0x000fe2000c101516 */
[----:B--2---:R-:W-:Y:S01]  /*1bce0*/  IMAD.WIDE R14, R10, 0x2, R2 ;  /* 0x000000020a0e7825 */ /* 0x004fe200078e0202 */
[----:B------:R-:W-:-:S02]  /*1bcf0*/  PRMT R11, R53, 0x7610, R11 ;  /* 0x00007610350b7816 */ /* 0x000fc4000000000b */
[----:B------:R-:W2:Y:S04]  /*1bd00*/  LDL.LU R53, [R1+0x62c] ;  /* 0x00062c0001357983 */ /* 0x000ea80000300800 */
[----:B------:R-:W2:Y:S04]  /*1bd10*/  LDL.LU R54, [R1+0x628] ;  /* 0x0006280001367983 */ /* 0x000ea80000300800 */
[----:B------:R-:W2:Y:S04]  /*1bd20*/  LDL.LU.S16 R70, [R1+0x2ee] ;  /* 0x0002ee0001467983 */ /* 0x000ea80000300600 */
[----:B------:R4:W-:Y:S02]  /*1bd30*/  @P3 STG.E.U16 desc[UR22][R14.64], R67 ;  /* 0x000000430e003986 */ /* 0x0009e4000c101516 */
[----:B----4-:R-:W-:-:S02]  /*1bd40*/  PRMT R67, R89, 0x7610, R67 ;  /* 0x0000761059437816 */ /* 0x010fc40000000043 */
[----:B------:R-:W4:Y:S01]  /*1bd50*/  LDL.S16 R89, [R1+0x2f8] ;  /* 0x0002f80001597983 */ /* 0x000f220000100600 */
[----:B------:R-:W-:Y:S01]  /*1bd60*/  VIADD R0, R65, 0x48 ;  /* 0x0000004841007836 */ /* 0x000fe20000000000 */
[----:B------:R-:W-:Y:S01]  /*1bd70*/  ISETP.LT.AND P4, PT, R66, UR76, !P1 ;  /* 0x0000004c42007c0c */ /* 0x000fe2000cf81270 */
[----:B------:R-:W-:Y:S01]  /*1bd80*/  IMAD.WIDE R12, R10, 0x2, R6 ;  /* 0x000000020a0c7825 */ /* 0x000fe200078e0206 */
[----:B------:R-:W-:Y:S01]  /*1bd90*/  ISETP.LT.AND P0, PT, R74, UR51, !P1 ;  /* 0x000000334a007c0c */ /* 0x000fe2000cf01270 */
[----:B------:R-:W0:Y:S01]  /*1bda0*/  LDCU UR76, c[0x0][0x39c] ;  /* 0x00007380ff4c77ac */ /* 0x000e220008000800 */
[----:B------:R-:W-:Y:S01]  /*1bdb0*/  ISETP.GE.AND P3, PT, R0, UR10, PT ;  /* 0x0000000a00007c0c */ /* 0x000fe2000bf66270 */
[C---:B------:R-:W-:Y:S01]  /*1bdc0*/  VIADD R0, R10.reuse, UR30 ;  /* 0x0000001e0a007c36 */ /* 0x040fe20008000000 */
[----:B------:R-:W-:Y:S01]  /*1bdd0*/  ISETP.LT.AND P5, PT, R73, UR58, !P1 ;  /* 0x0000003a49007c0c */ /* 0x000fe2000cfa1270 */
[----:B------:R1:W-:Y:S01]  /*1bde0*/  @P2 STG.E.U16 desc[UR22][R12.64], R11 ;  /* 0x0000000b0c002986 */ /* 0x0003e2000c101516 */
[----:B------:R-:W-:Y:S01]  /*1bdf0*/  IMAD.WIDE R14, R10, 0x2, R4 ;  /* 0x000000020a0e7825 */ /* 0x000fe200078e0204 */
[----:B---3--:R-:W-:Y:S01]  /*1be00*/  PRMT R68, R90, 0x7610, R68 ;  /* 0x000076105a447816 */ /* 0x008fe20000000044 */
[----:B------:R-:W3:Y:S03]  /*1be10*/  LDCU UR51, c[0x0][0x398] ;  /* 0x00007300ff3377ac */ /* 0x000ee60008000800 */
[----:B------:R0:W-:Y:S01]  /*1be20*/  @P6 STG.E.U16 desc[UR22][R14.64], R69 ;  /* 0x000000450e006986 */ /* 0x0001e2000c101516 */
[----:B------:R-:W2:Y:S01]  /*1be30*/  LDCU UR58, c[0x0][0x398] ;  /* 0x00007300ff3a77ac */ /* 0x000ea20008000800 */
[----:B------:R-:W2:Y:S01]  /*1be40*/  LDCU UR10, c[0x0][0x398] ;  /* 0x00007300ff0a77ac */ /* 0x000ea20008000800 */
[----:B-1----:R-:W-:-:S04]  /*1be50*/  IMAD.WIDE R12, R0, 0x2, R8 ;  /* 0x00000002000c7825 */ /* 0x002fc800078e0208 */
[----:B------:R-:W-:Y:S01]  /*1be60*/  IMAD.WIDE R10, R0, 0x2, R2 ;  /* 0x00000002000a7825 */ /* 0x000fe200078e0202 */
[----:B------:R1:W-:Y:S04]  /*1be70*/  @P4 STG.E.U16 desc[UR22][R12.64], R68 ;  /* 0x000000440c004986 */ /* 0x0003e8000c101516 */
[----:B------:R3:W-:Y:S01]  /*1be80*/  @P0 STG.E.U16 desc[UR22][R10.64], R67 ;  /* 0x000000430a000986 */ /* 0x0007e2000c101516 */
[----:B------:R-:W-:Y:S01]  /*1be90*/  ISETP.LT.AND P1, PT, R92, UR63, !P1 ;  /* 0x0000003f5c007c0c */ /* 0x000fe2000cf21270 */
[C---:B0-----:R-:W-:Y:S01]  /*1bea0*/  IMAD.WIDE R14, R0.reuse, 0x2, R4 ;  /* 0x00000002000e7825 */ /* 0x041fe200078e0204 */
[----:B-1----:R-:W-:Y:S02]  /*1beb0*/  PRMT R13, R55, 0x7610, R13 ;  /* 0x00007610370d7816 */ /* 0x002fe4000000000d */
[----:B------:R-:W-:Y:S01]  /*1bec0*/  PRMT R69, R57, 0x7610, R69 ;  /* 0x0000761039457816 */ /* 0x000fe20000000045 */
[----:B------:R-:W5:Y:S01]  /*1bed0*/  LDL.LU R55, [R1+0x624] ;  /* 0x0006240001377983 */ /* 0x000f620000300800 */
[----:B---3--:R-:W-:Y:S01]  /*1bee0*/  IMAD.WIDE R10, R0, 0x2, R6 ;  /* 0x00000002000a7825 */ /* 0x008fe200078e0206 */
[----:B------:R-:W-:Y:S01]  /*1bef0*/  PRMT R68, R58, 0x7610, R68 ;  /* 0x000076103a447816 */ /* 0x000fe20000000044 */
[----:B------:R-:W0:Y:S03]  /*1bf00*/  LDCU UR63, c[0x0][0x398] ;  /* 0x00007300ff3f77ac */ /* 0x000e260008000800 */
[----:B------:R1:W-:Y:S02]  /*1bf10*/  @P5 STG.E.U16 desc[UR22][R10.64], R13 ;  /* 0x0000000d0a005986 */ /* 0x0003e4000c101516 */
[----:B-1----:R-:W-:-:S02]  /*1bf20*/  PRMT R11, R56, 0x7610, R11 ;  /* 0x00007610380b7816 */ /* 0x002fc4000000000b */
[----:B------:R-:W3:Y:S04]  /*1bf30*/  LDL.LU R56, [R1+0x620] ;  /* 0x0006200001387983 */ /* 0x000ee80000300800 */
[----:B------:R-:W3:Y:S04]  /*1bf40*/  LDL.LU.S16 R90, [R1+0x2fa] ;  /* 0x0002fa00015a7983 */ /* 0x000ee80000300600 */
[----:B------:R2:W-:Y:S02]  /*1bf50*/  @P1 STG.E.U16 desc[UR22][R14.64], R11 ;  /* 0x0000000b0e001986 */ /* 0x0005e4000c101516 */
[----:B--2---:R-:W-:-:S02]  /*1bf60*/  PRMT R11, R70, 0x7610, R11 ;  /* 0x00007610460b7816 */ /* 0x004fc4000000000b */
[----:B------:R-:W2:Y:S04]  /*1bf70*/  LDL.S16 R70, [R1+0x300] ;  /* 0x0003000001467983 */ /* 0x000ea80000100600 */
[----:B------:R-:W2:Y:S04]  /*1bf80*/  LDL.LU R57, [R1+0x61c] ;  /* 0x00061c0001397983 */ /* 0x000ea80000300800 */
[----:B------:R-:W2:Y:S01]  /*1bf90*/  LDL.LU R58, [R1+0x618] ;  /* 0x00061800013a7983 */ /* 0x000ea20000300800 */
[----:B----4-:R-:W-:-:S03]  /*1bfa0*/  PRMT R67, R89, 0x7610, R67 ;  /* 0x0000761059437816 */ /* 0x010fc60000000043 */
[----:B------:R-:W4:Y:S01]  /*1bfb0*/  LDL.LU.S16 R89, [R1+0x302] ;  /* 0x0003020001597983 */ /* 0x000f220000300600 */
[----:B------:R-:W-:Y:S01]  /*1bfc0*/  ISETP.LT.AND P2, PT, R66, UR55, !P3 ;  /* 0x0000003742007c0c */ /* 0x000fe2000df41270 */
[----:B------:R-:W-:Y:S01]  /*1bfd0*/  VIADD R12, R65, 0x49 ;  /* 0x00000049410c7836 */ /* 0x000fe20000000000 */
[----:B------:R-:W-:Y:S01]  /*1bfe0*/  ISETP.LT.AND P6, PT, R74, UR50, !P3 ;  /* 0x000000324a007c0c */ /* 0x000fe2000dfc1270 */
[----:B------:R-:W-:Y:S01]  /*1bff0*/  VIADD R10, R0, UR30 ;  /* 0x0000001e000a7c36 */ /* 0x000fe20008000000 */
[----:B-----5:R-:W-:Y:S01]  /*1c000*/  PRMT R0, R91, 0x7610, R0 ;  /* 0x000076105b007816 */ /* 0x020fe20000000000 */
[----:B------:R-:W1:Y:S01]  /*1c010*/  LDCU UR55, c[0x0][0x39c] ;  /* 0x00007380ff3777ac */ /* 0x000e620008000800 */
[----:B------:R-:W-:Y:S01]  /*1c020*/  ISETP.GE.AND P4, PT, R12, UR18, PT ;  /* 0x000000120c007c0c */ /* 0x000fe2000bf86270 */
[----:B------:R-:W-:Y:S01]  /*1c030*/  IMAD.WIDE R12, R10, 0x2, R8 ;  /* 0x000000020a0c7825 */ /* 0x000fe200078e0208 */
[----:B------:R-:W-:Y:S01]  /*1c040*/  ISETP.LT.AND P0, PT, R73, UR9, !P3 ;  /* 0x0000000949007c0c */ /* 0x000fe2000df01270 */
[----:B------:R-:W5:Y:S01]  /*1c050*/  LDCU UR50, c[0x0][0x398] ;  /* 0x00007300ff3277ac */ /* 0x000f620008000800 */
[----:B------:R-:W-:-:S03]  /*1c060*/  ISETP.LT.AND P3, PT, R92, UR56, !P3 ;  /* 0x000000385c007c0c */ /* 0x000fc6000df61270 */
[----:B------:R0:W-:Y:S01]  /*1c070*/  @P2 STG.E.U16 desc[UR22][R12.64], R0 ;  /* 0x000000000c002986 */ /* 0x0001e2000c101516 */
[----:B------:R-:W-:Y:S01]  /*1c080*/  ISETP.LT.AND P5, PT, R66, UR72, !P4 ;  /* 0x0000004842007c0c */ /* 0x000fe2000e7a1270 */
[----:B------:R-:W-:Y:S01]  /*1c090*/  IMAD.WIDE R14, R10, 0x2, R6 ;  /* 0x000000020a0e7825 */ /* 0x000fe200078e0206 */
        /* <DEDUP_REMOVED lines=10> */
[C---:B------:R-:W-:Y:S01]  /*1c140*/  VIADD R0, R10.reuse, UR30 ;  /* 0x0000001e0a007c36 */ /* 0x040fe20008000000 */
[----:B------:R5:W-:Y:S01]  /*1c150*/  @P0 STG.E.U16 desc[UR22][R14.64], R69 ;  /* 0x000000450e000986 */ /* 0x000be2000c101516 */
[----:B------:R-:W0:Y:S01]  /*1c160*/  LDCU UR53, c[0x0][0x398] ;  /* 0x00007300ff3577ac */ /* 0x000e220008000800 */
[----:B-1----:R-:W-:Y:S01]  /*1c170*/  IMAD.WIDE R12, R10, 0x2, R4 ;  /* 0x000000020a0c7825 */ /* 0x002fe200078e0204 */
[----:B------:R-:W-:Y:S01]  /*1c180*/  ISETP.LT.AND P4, PT, R92, UR54, !P4 ;  /* 0x000000365c007c0c */ /* 0x000fe2000e781270 */
[----:B------:R-:W1:Y:S02]  /*1c190*/  LDCU UR49, c[0x0][0x398] ;  /* 0x00007300ff3177ac */ /* 0x000e640008000800 */
[C---:B------:R-:W-:Y:S01]  /*1c1a0*/  IMAD.WIDE R10, R0.reuse, 0x2, R8 ;  /* 0x00000002000a7825 */ /* 0x040fe200078e0208 */
[----:B------:R0:W-:Y:S01]  /*1c1b0*/  @P3 STG.E.U16 desc[UR22][R12.64], R68 ;  /* 0x000000440c003986 */ /* 0x0001e2000c101516 */
[----:B-----5:R-:W-:Y:S01]  /*1c1c0*/  PRMT R15, R59, 0x7610, R15 ;  /* 0x000076103b0f7816 */ /* 0x020fe2000000000f */
[----:B------:R-:W5:Y:S02]  /*1c1d0*/  LDCU UR54, c[0x0][0x398] ;  /* 0x00007300ff3677ac */ /* 0x000f640008000800 */
[----:B------:R3:W-:Y:S01]  /*1c1e0*/  @P5 STG.E.U16 desc[UR22][R10.64], R67 ;  /* 0x000000430a005986 */ /* 0x0007e2000c101516 */
[----:B------:R-:W-:Y:S01]  /*1c1f0*/  VIADD R14, R65, 0x4b ;  /* 0x0000004b410e7836 */ /* 0x000fe20000000000 */
[----:B------:R-:W1:Y:S02]  /*1c200*/  LDCU UR70, c[0x0][0x398] ;  /* 0x00007300ff4677ac */ /* 0x000e640008000800 */
[----:B------:R-:W5:Y:S01]  /*1c210*/  LDL.LU R59, [R1+0x614] ;  /* 0x00061400013b7983 */ /* 0x000f620000300800 */
[----:B0-----:R-:W-:Y:S01]  /*1c220*/  IMAD.WIDE R12, R0, 0x2, R2 ;  /* 0x00000002000c7825 */ /* 0x001fe200078e0202 */
[----:B---3--:R-:W-:-:S03]  /*1c230*/  PRMT R67, R90, 0x7610, R67 ;  /* 0x000076105a437816 */ /* 0x008fc60000000043 */
[----:B------:R-:W-:Y:S01]  /*1c240*/  IMAD.WIDE R10, R0, 0x2, R6 ;  /* 0x00000002000a7825 */ /* 0x000fe200078e0206 */
[----:B------:R-:W-:Y:S02]  /*1c250*/  PRMT R68, R60, 0x7610, R68 ;  /* 0x000076103c447816 */ /* 0x000fe40000000044 */
[----:B------:R-:W3:Y:S04]  /*1c260*/  LDL.LU R60, [R1+0x610] ;  /* 0x00061000013c7983 */ /* 0x000ee80000300800 */
[----:B------:R0:W-:Y:S01]  /*1c270*/  @P1 STG.E.U16 desc[UR22][R12.64], R67 ;  /* 0x000000430c001986 */ /* 0x0001e2000c101516 */
[----:B------:R-:W-:Y:S01]  /*1c280*/  ISETP.GE.AND P1, PT, R14, UR14, PT ;  /* 0x0000000e0e007c0c */ /* 0x000fe2000bf26270 */
[----:B------:R-:W1:Y:S02]  /*1c290*/  LDCU UR14, c[0x0][0x398] ;  /* 0x00007300ff0e77ac */ /* 0x000e640008000800 */
[----:B------:R0:W-:Y:S04]  /*1c2a0*/  @P2 STG.E.U16 desc[UR22][R10.64], R15 ;  /* 0x0000000f0a002986 */ /* 0x0001e8000c101516 */
[----:B------:R-:W3:Y:S01]  /*1c2b0*/  LDL.S16 R71, [R1+0x308] ;  /* 0x0003080001477983 */ /* 0x000ee20000100600 */
[----:B0-----:R-:W-:-:S03]  /*1c2c0*/  VIADD R67, R65, 0x4d ;  /* 0x0000004d41437836 */ /* 0x001fc60000000000 */
[----:B------:R-:W3:Y:S01]  /*1c2d0*/  LDL.LU.S16 R90, [R1+0x30a] ;  /* 0x00030a00015a7983 */ /* 0x000ee20000300600 */
[----:B------:R-:W-:-:S05]  /*1c2e0*/  IMAD.WIDE R14, R0, 0x2, R4 ;  /* 0x00000002000e7825 */ /* 0x000fca00078e0204 */
[----:B------:R0:W-:Y:S01]  /*1c2f0*/  @P4 STG.E.U16 desc[UR22][R14.64], R68 ;  /* 0x000000440e004986 */ /* 0x0001e2000c101516 */
[----:B------:R-:W-:Y:S02]  /*1c300*/  ISETP.GE.AND P4, PT, R67, UR37, PT ;  /* 0x0000002543007c0c */ /* 0x000fe4000bf86270 */
[----:B------:R-:W-:Y:S02]  /*1c310*/  ISETP.LT.AND P0, PT, R66, UR48, !P6 ;  /* 0x0000003042007c0c */ /* 0x000fe4000f701270 */
[----:B------:R-:W-:Y:S01]  /*1c320*/  ISETP.LT.AND P3, PT, R74, UR34, !P6 ;  /* 0x000000224a007c0c */ /* 0x000fe2000f761270 */
[----:B------:R-:W-:Y:S01]  /*1c330*/  VIADD R10, R0, UR30 ;  /* 0x0000001e000a7c36 */ /* 0x000fe20008000000 */
[----:B------:R-:W-:Y:S01]  /*1c340*/  ISETP.LT.AND P5, PT, R73, UR52, !P6 ;  /* 0x0000003449007c0c */ /* 0x000fe2000f7a1270 */
[----:B------:R-:W-:Y:S01]  /*1c350*/  VIADD R11, R65, 0x4c ;  /* 0x0000004c410b7836 */ /* 0x000fe20000000000 */
[----:B------:R-:W0:Y:S01]  /*1c360*/  LDCU UR48, c[0x0][0x39c] ;  /* 0x00007380ff3077ac */ /* 0x000e220008000800 */
[----:B----4-:R-:W-:Y:S01]  /*1c370*/  PRMT R67, R89, 0x7610, R67 ;  /* 0x0000761059437816 */ /* 0x010fe20000000043 */
[----:B------:R-:W-:Y:S01]  /*1c380*/  IMAD.WIDE R12, R10, 0x2, R8 ;  /* 0x000000020a0c7825 */ /* 0x000fe200078e0208 */
[----:B------:R-:W4:Y:S01]  /*1c390*/  LDL.LU R89, [R1+0x30] ;  /* 0x0000300001597983 */ /* 0x000f220000300800 */
[----:B--2---:R-:W-:Y:S01]  /*1c3a0*/  PRMT R0, R70, 0x7610, R0 ;  /* 0x0000761046007816 */ /* 0x004fe20000000000 */
[----:B------:R-:W2:Y:S01]  /*1c3b0*/  LDCU UR37, c[0x0][0x39c] ;  /* 0x00007380ff2577ac */ /* 0x000ea20008000800 */
[----:B0-----:R-:W-:Y:S01]  /*1c3c0*/  IMAD.WIDE R14, R10, 0x2, R2 ;  /* 0x000000020a0e7825 */ /* 0x001fe200078e0202 */
[----:B------:R-:W-:-:S02]  /*1c3d0*/  ISETP.GE.AND P2, PT, R11, UR65, PT ;  /* 0x000000410b007c0c */ /* 0x000fc4000bf46270 */
[----:B------:R-:W-:Y:S01]  /*1c3e0*/  @P0 STG.E.U16 desc[UR22][R12.64], R0 ;  /* 0x000000000c000986 */ /* 0x000fe2000c101516 */
[----:B------:R-:W-:Y:S01]  /*1c3f0*/  PRMT R11, R61, 0x7610, R11 ;  /* 0x000076103d0b7816 */ /* 0x000fe2000000000b */
[----:B------:R-:W0:Y:S02]  /*1c400*/  LDCU UR34, c[0x0][0x398] ;  /* 0x00007300ff2277ac */ /* 0x000e240008000800 */
[----:B------:R0:W-:Y:S01]  /*1c410*/  @P3 STG.E.U16 desc[UR22][R14.64], R67 ;  /* 0x000000430e003986 */ /* 0x0001e2000c101516 */
[----:B------:R-:W-:Y:S01]  /*1c420*/  PRMT R68, R63, 0x7610, R68 ;  /* 0x000076103f447816 */ /* 0x000fe20000000044 */
[----:B------:R-:W0:Y:S02]  /*1c430*/  LDCU UR52, c[0x0][0x398] ;  /* 0x00007300ff3477ac */ /* 0x000e240008000800 */
[----:B------:R-:W2:Y:S01]  /*1c440*/  LDL.LU R61, [R1+0x60c] ;  /* 0x00060c00013d7983 */ /* 0x000ea20000300800 */
[----:B---3--:R-:W-:Y:S01]  /*1c450*/  PRMT R69, R90, 0x7610, R69 ;  /* 0x000076105a457816 */ /* 0x008fe20000000045 */
[----:B------:R-:W3:Y:S01]  /*1c460*/  LDCU UR65, c[0x0][0x398] ;  /* 0x00007300ff4177ac */ /* 0x000ee20008000800 */
[----:B0-----:R-:W-:-:S02]  /*1c470*/  PRMT R15, R62, 0x7610, R15 ;  /* 0x000076103e0f7816 */ /* 0x001fc4000000000f */
[----:B------:R-:W2:Y:S04]  /*1c480*/  LDL.LU R62, [R1+0x608] ;  /* 0x00060800013e7983 */ /* 0x000ea80000300800 */
[----:B------:R-:W2:Y:S04]  /*1c490*/  LDL.S16 R91, [R1+0x310] ;  /* 0x00031000015b7983 */ /* 0x000ea80000100600 */
[----:B------:R-:W3:Y:S01]  /*1c4a0*/  LDL.LU.S16 R70, [R1+0x312] ;  /* 0x0003120001467983 */ /* 0x000ee20000300600 */
[----:B------:R-:W-:-:S03]  /*1c4b0*/  PRMT R67, R64, 0x7610, R67 ;  /* 0x0000761040437816 */ /* 0x000fc60000000043 */
[----:B------:R-:W5:Y:S04]  /*1c4c0*/  LDL.LU R63, [R1+0x604] ;  /* 0x00060400013f7983 */ /* 0x000f680000300800 */
[----:B------:R-:W5:Y:S04]  /*1c4d0*/  LDL.LU R64, [R1+0x600] ;  /* 0x0006000001407983 */ /* 0x000f680000300800 */
[----:B------:R-:W5:Y:S01]  /*1c4e0*/  LDL.S16 R90, [R1+0x318] ;  /* 0x00031800015a7983 */ /* 0x000f620000100600 */
[----:B----4-:R-:W-:-:S03]  /*1c4f0*/  F2FP.F16.F32.PACK_AB R16, R16, R89 ;  /* 0x000000591010723e */ /* 0x010fc600000000ff */
[----:B------:R-:W4:Y:S01]  /*1c500*/  LDL.LU.S16 R89, [R1+0x31a] ;  /* 0x00031a0001597983 */ /* 0x000f220000300600 */
[----:B------:R-:W-:Y:S01]  /*1c510*/  ISETP.LT.AND P6, PT, R92, UR45, !P6 ;  /* 0x0000002d5c007c0c */ /* 0x000fe2000f7c1270 */
[----:B------:R-:W-:-:S04]  /*1c520*/  IMAD.WIDE R12, R10, 0x2, R6 ;  /* 0x000000020a0c7825 */ /* 0x000fc800078e0206 */
[----:B------:R-:W-:Y:S01]  /*1c530*/  VIADD R0, R65, 0x4e ;  /* 0x0000004e41007836 */ /* 0x000fe20000000000 */
[----:B------:R0:W-:Y:S01]  /*1c540*/  @P5 STG.E.U16 desc[UR22][R12.64], R11 ;  /* 0x0000000b0c005986 */ /* 0x0001e2000c101516 */
[----:B------:R-:W-:Y:S01]  /*1c550*/  ISETP.LT.AND P5, PT, R66, UR75, !P1 ;  /* 0x0000004b42007c0c */ /* 0x000fe2000cfa1270 */
[----:B------:R-:W1:Y:S02]  /*1c560*/  LDCU UR45, c[0x0][0x398] ;  /* 0x00007300ff2d77ac */ /* 0x000e640008000800 */
[----:B------:R-:W-:Y:S01]  /*1c570*/  ISETP.GE.AND P0, PT, R0, UR62, PT ;  /* 0x0000003e00007c0c */ /* 0x000fe2000bf06270 */
[----:B------:R-:W-:Y:S01]  /*1c580*/  VIADD R0, R10, UR30 ;  /* 0x0000001e0a007c36 */ /* 0x000fe20008000000 */
[----:B------:R-:W-:Y:S01]  /*1c590*/  ISETP.LT.AND P3, PT, R74, UR16, !P1 ;  /* 0x000000104a007c0c */ /* 0x000fe2000cf61270 */
[----:B------:R-:W4:Y:S01]  /*1c5a0*/  LDL.LU R75, [R1+0x34] ;  /* 0x00003400014b7983 */ /* 0x000f220000300800 */
[----:B------:R-:W-:Y:S01]  /*1c5b0*/  PRMT R14, R71, 0x7610, R14 ;  /* 0x00007610470e7816 */ /* 0x000fe2000000000e */
[----:B------:R-:W1:Y:S02]  /*1c5c0*/  LDCU UR62, c[0x0][0x398] ;  /* 0x00007300ff3e77ac */ /* 0x000e640008000800 */
[----:B------:R-:W4:Y:S01]  /*1c5d0*/  LDL.S16 R72, [R1+0x320] ;  /* 0x0003200001487983 */ /* 0x000f220000100600 */
[----:B0-----:R-:W-:Y:S01]  /*1c5e0*/  IMAD.WIDE R12, R10, 0x2, R4 ;  /* 0x000000020a0c7825 */ /* 0x001fe200078e0204 */
[----:B------:R-:W0:Y:S02]  /*1c5f0*/  LDCU UR16, c[0x0][0x398] ;  /* 0x00007300ff1077ac */ /* 0x000e240008000800 */
[----:B------:R-:W4:Y:S01]  /*1c600*/  LDL.LU R71, [R1+0x38] ;  /* 0x0000380001477983 */ /* 0x000f220000300800 */
[----:B------:R-:W-:Y:S01]  /*1c610*/  IMAD.WIDE R10, R0, 0x2, R8 ;  /* 0x00000002000a7825 */ /* 0x000fe200078e0208 */
[----:B------:R-:W0:Y:S02]  /*1c620*/  LDCU UR75, c[0x0][0x398] ;  /* 0x00007300ff4b77ac */ /* 0x000e240008000800 */
[----:B------:R1:W-:Y:S01]  /*1c630*/  @P6 STG.E.U16 desc[UR22][R12.64], R15 ;  /* 0x0000000f0c006986 */ /* 0x0003e2000c101516 */
[----:B------:R-:W-:Y:S01]  /*1c640*/  ISETP.LT.AND P6, PT, R73, UR71, !P1 ;  /* 0x0000004749007c0c */ /* 0x000fe2000cfc1270 */
[----:B------:R-:W0:Y:S01]  /*1c650*/  LDCU UR71, c[0x0][0x398] ;  /* 0x00007300ff4777ac */ /* 0x000e220008000800 */
[----:B------:R-:W-:Y:S01]  /*1c660*/  ISETP.LT.AND P1, PT, R92, UR46, !P1 ;  /* 0x0000002e5c007c0c */ /* 0x000fe2000cf21270 */
[----:B------:R0:W-:Y:S01]  /*1c670*/  @P5 STG.E.U16 desc[UR22][R10.64], R14 ;  /* 0x0000000e0a005986 */ /* 0x0001e2000c101516 */
[----:B------:R-:W2:Y:S01]  /*1c680*/  LDCU UR46, c[0x0][0x398] ;  /* 0x00007300ff2e77ac */ /* 0x000ea20008000800 */
[----:B-1----:R-:W-:-:S02]  /*1c690*/  VIADD R12, R65, 0x4f ;  /* 0x0000004f410c7836 */ /* 0x002fc40000000000 */
[----:B0-----:R-:W-:-:S03]  /*1c6a0*/  IMAD.WIDE R14, R0, 0x2, R2 ;  /* 0x00000002000e7825 */ /* 0x001fc600078e0202 */
[----:B------:R-:W-:Y:S01]  /*1c6b0*/  ISETP.GE.AND P5, PT, R12, UR59, PT ;  /* 0x0000003b0c007c0c */ /* 0x000fe2000bfa6270 */
[----:B------:R-:W0:Y:S01]  /*1c6c0*/  LDCU UR59, c[0x0][0x39c] ;  /* 0x00007380ff3b77ac */ /* 0x000e220008000800 */
[C---:B------:R-:W-:Y:S01]  /*1c6d0*/  IMAD.WIDE R12, R0.reuse, 0x2, R6 ;  /* 0x00000002000c7825 */ /* 0x040fe200078e0206 */
[----:B------:R1:W-:Y:S03]  /*1c6e0*/  @P3 STG.E.U16 desc[UR22][R14.64], R69 ;  /* 0x000000450e003986 */ /* 0x0003e6000c101516 */
[----:B------:R-:W-:Y:S01]  /*1c6f0*/  IMAD.WIDE R10, R0, 0x2, R4 ;  /* 0x00000002000a7825 */ /* 0x000fe200078e0204 */
[----:B------:R0:W-:Y:S01]  /*1c700*/  @P6 STG.E.U16 desc[UR22][R12.64], R68 ;  /* 0x000000440c006986 */ /* 0x0001e2000c101516 */
[----:B------:R-:W-:Y:S01]  /*1c710*/  ISETP.LT.AND P3, PT, R66, UR74, !P2 ;  /* 0x0000004a42007c0c */ /* 0x000fe2000d761270 */
[----:B------:R-:W2:Y:S02]  /*1c720*/  LDCU UR74, c[0x0][0x398] ;  /* 0x00007300ff4a77ac */ /* 0x000ea40008000800 */
[----:B------:R0:W-:Y:S01]  /*1c730*/  @P1 STG.E.U16 desc[UR22][R10.64], R67 ;  /* 0x000000430a001986 */ /* 0x0001e2000c101516 */
[----:B------:R-:W-:Y:S01]  /*1c740*/  ISETP.LT.AND P1, PT, R74, UR39, !P2 ;  /* 0x000000274a007c0c */ /* 0x000fe2000d721270 */
[----:B------:R-:W-:Y:S01]  /*1c750*/  VIADD R0, R0, UR30 ;  /* 0x0000001e00007c36 */ /* 0x000fe20008000000 */
[----:B------:R-:W-:Y:S01]  /*1c760*/  ISETP.LT.AND P6, PT, R73, UR26, !P2 ;  /* 0x0000001a49007c0c */ /* 0x000fe2000d7c1270 */
[----:B------:R-:W2:Y:S01]  /*1c770*/  LDCU UR39, c[0x0][0x398] ;  /* 0x00007300ff2777ac */ /* 0x000ea20008000800 */
[----:B------:R-:W-:Y:S01]  /*1c780*/  ISETP.LT.AND P2, PT, R92, UR64, !P2 ;  /* 0x000000405c007c0c */ /* 0x000fe2000d741270 */
[C---:B-1----:R-:W-:Y:S01]  /*1c790*/  IMAD.WIDE R14, R0.reuse, 0x2, R8 ;  /* 0x00000002000e7825 */ /* 0x042fe200078e0208 */
[----:B------:R-:W1:Y:S03]  /*1c7a0*/  LDCU UR26, c[0x0][0x398] ;  /* 0x00007300ff1a77ac */ /* 0x000e660008000800 */
[C---:B0-----:R-:W-:Y:S01]  /*1c7b0*/  IMAD.WIDE R12, R0.reuse, 0x2, R2 ;  /* 0x00000002000c7825 */ /* 0x041fe200078e0202 */
[----:B------:R-:W0:Y:S03]  /*1c7c0*/  LDCU UR64, c[0x0][0x398] ;  /* 0x00007300ff4077ac */ /* 0x000e260008000800 */
[----:B------:R-:W-:Y:S01]  /*1c7d0*/  IMAD.WIDE R10, R0, 0x2, R6 ;  /* 0x00000002000a7825 */ /* 0x000fe200078e0206 */
[----:B--2---:R-:W-:-:S02]  /*1c7e0*/  PRMT R69, R91, 0x7610, R69 ;  /* 0x000076105b457816 */ /* 0x004fc40000000045 */
[----:B---3--:R-:W-:-:S03]  /*1c7f0*/  PRMT R68, R70, 0x7610, R68 ;  /* 0x0000761046447816 */ /* 0x008fc60000000044 */
[----:B------:R-:W-:Y:S04]  /*1c800*/  @P3 STG.E.U16 desc[UR22][R14.64], R69 ;  /* 0x000000450e003986 */ /* 0x000fe8000c101516 */
[----:B------:R2:W-:Y:S04]  /*1c810*/  @P1 STG.E.U16 desc[UR22][R12.64], R68 ;  /* 0x000000440c001986 */ /* 0x0005e8000c101516 */
[----:B------:R3:W-:Y:S01]  /*1c820*/  @P6 STG.E.U16 desc[UR22][R10.64], R16 ;  /* 0x000000100a006986 */ /* 0x0007e2000c101516 */
[----:B--2---:R-:W-:Y:S01]  /*1c830*/  IMAD.WIDE R12, R0, 0x2, R4 ;  /* 0x00000002000c7825 */ /* 0x004fe200078e0204 */
[----:B---3--:R-:W-:-:S02]  /*1c840*/  PRMT R11, R16, 0x7632, R11 ;  /* 0x00007632100b7816 */ /* 0x008fc4000000000b */
[----:B-----5:R-:W-:Y:S02]  /*1c850*/  PRMT R16, R90, 0x7610, R16 ;  /* 0x000076105a107816 */ /* 0x020fe40000000010 */
[----:B------:R-:W2:Y:S04]  /*1c860*/  LDL.LU.S16 R90, [R1+0x322] ;  /* 0x00032200015a7983 */ /* 0x000ea80000300600 */
[----:B------:R4:W-:Y:S02]  /*1c870*/  @P2 STG.E.U16 desc[UR22][R12.64], R11 ;  /* 0x0000000b0c002986 */ /* 0x0009e4000c101516 */
[----:B----4-:R-:W-:Y:S02]  /*1c880*/  PRMT R11, R89, 0x7610, R11 ;  /* 0x00007610590b7816 */ /* 0x010fe4000000000b */
[----:B------:R-:W3:Y:S01]  /*1c890*/  LDL.LU R89, [R1+0x3c] ;  /* 0x00003c0001597983 */ /* 0x000ee20000300800 */
[----:B------:R-:W-:Y:S01]  /*1c8a0*/  ISETP.LT.AND P6, PT, R66, UR35, !P4 ;  /* 0x0000002342007c0c */ /* 0x000fe2000e7c1270 */
[----:B------:R-:W-:Y:S01]  /*1c8b0*/  VIADD R10, R0, UR30 ;  /* 0x0000001e000a7c36 */ /* 0x000fe20008000000 */
[----:B------:R-:W-:Y:S01]  /*1c8c0*/  ISETP.LT.AND P1, PT, R74, UR66, !P4 ;  /* 0x000000424a007c0c */ /* 0x000fe2000e721270 */
[----:B------:R-:W4:Y:S01]  /*1c8d0*/  LDL.S16 R91, [R1+0x328] ;  /* 0x00032800015b7983 */ /* 0x000f220000100600 */
[----:B------:R-:W-:Y:S01]  /*1c8e0*/  F2FP.F16.F32.PACK_AB R17, R17, R75 ;  /* 0x0000004b1111723e */ /* 0x000fe200000000ff */
[----:B------:R-:W-:-:S02]  /*1c8f0*/  IMAD.WIDE R14, R10, 0x2, R8 ;  /* 0x000000020a0e7825 */ /* 0x000fc400078e0208 */
[----:B------:R-:W5:Y:S01]  /*1c900*/  LDL.LU.S16 R70, [R1+0x32a] ;  /* 0x00032a0001467983 */ /* 0x000f620000300600 */
[----:B------:R-:W0:Y:S05]  /*1c910*/  LDCU UR35, c[0x0][0x398] ;  /* 0x00007300ff2377ac */ /* 0x000e2a0008000800 */
[----:B------:R1:W-:Y:S01]  /*1c920*/  @P6 STG.E.U16 desc[UR22][R14.64], R16 ;  /* 0x000000100e006986 */ /* 0x0003e2000c101516 */
[----:B------:R-:W-:Y:S01]  /*1c930*/  ISETP.LT.AND P6, PT, R73, UR68, !P4 ;  /* 0x0000004449007c0c */ /* 0x000fe2000e7c1270 */
[----:B------:R-:W-:Y:S01]  /*1c940*/  IMAD.WIDE R12, R10, 0x2, R2 ;  /* 0x000000020a0c7825 */ /* 0x000fe200078e0202 */
[----:B------:R-:W-:Y:S01]  /*1c950*/  F2FP.F16.F32.PACK_AB R18, R18, R71 ;  /* 0x000000471212723e */ /* 0x000fe200000000ff */
[----:B------:R-:W0:Y:S03]  /*1c960*/  LDCU UR66, c[0x0][0x398] ;  /* 0x00007300ff4277ac */ /* 0x000e260008000800 */
[----:B------:R-:W-:Y:S01]  /*1c970*/  @P1 STG.E.U16 desc[UR22][R12.64], R11 ;  /* 0x0000000b0c001986 */ /* 0x000fe2000c101516 */
[----:B-1----:R-:W-:Y:S01]  /*1c980*/  IMAD.WIDE R14, R10, 0x2, R6 ;  /* 0x000000020a0e7825 */ /* 0x002fe200078e0206 */
[----:B------:R-:W-:Y:S01]  /*1c990*/  PRMT R16, R17, 0x7632, R16 ;  /* 0x0000763211107816 */ /* 0x000fe20000000010 */
[----:B------:R-:W1:Y:S04]  /*1c9a0*/  LDCU UR68, c[0x0][0x398] ;  /* 0x00007300ff4477ac */ /* 0x000e680008000800 */
[----:B------:R2:W-:Y:S02]  /*1c9b0*/  @P6 STG.E.U16 desc[UR22][R14.64], R17 ;  /* 0x000000110e006986 */ /* 0x0005e4000c101516 */
[----:B--2---:R-:W-:-:S02]  /*1c9c0*/  PRMT R17, R90, 0x7610, R17 ;  /* 0x000076105a117816 */ /* 0x004fc40000000011 */
[----:B------:R-:W2:Y:S01]  /*1c9d0*/  LDL.S16 R90, [R1+0x32c] ;  /* 0x00032c00015a7983 */ /* 0x000ea20000100600 */
[----:B---3--:R-:W-:-:S03]  /*1c9e0*/  F2FP.F16.F32.PACK_AB R19, R19, R89 ;  /* 0x000000591313723e */ /* 0x008fc600000000ff */
[----:B------:R-:W3:Y:S01]  /*1c9f0*/  LDL.LU.S16 R89, [R1+0x32e] ;  /* 0x00032e0001597983 */ /* 0x000ee20000300600 */
[----:B------:R-:W-:Y:S01]  /*1ca00*/  ISETP.LT.AND P4, PT, R92, UR24, !P4 ;  /* 0x000000185c007c0c */ /* 0x000fe2000e781270 */
[C---:B------:R-:W-:Y:S01]  /*1ca10*/  VIADD R0, R65.reuse, 0x51 ;  /* 0x0000005141007836 */ /* 0x040fe20000000000 */
[----:B------:R-:W-:Y:S01]  /*1ca20*/  ISETP.LT.AND P1, PT, R66, UR60, !P0 ;  /* 0x0000003c42007c0c */ /* 0x000fe2000c721270 */
[----:B------:R-:W-:Y:S01]  /*1ca30*/  IMAD.WIDE R12, R10, 0x2, R4 ;  /* 0x000000020a0c7825 */ /* 0x000fe200078e0204 */
[----:B------:R-:W-:Y:S01]  /*1ca40*/  ISETP.LT.AND P6, PT, R74, UR73, !P0 ;  /* 0x000000494a007c0c */ /* 0x000fe2000c7c1270 */
[----:B------:R-:W3:Y:S01]  /*1ca50*/  LDL.LU R75, [R1+0x40] ;  /* 0x00004000014b7983 */ /* 0x000ee20000300800 */
[----:B------:R-:W-:Y:S01]  /*1ca60*/  ISETP.GE.AND P2, PT, R0, UR40, PT ;  /* 0x0000002800007c0c */ /* 0x000fe2000bf46270 */
[----:B------:R-:W-:Y:S01]  /*1ca70*/  VIADD R0, R10, UR30 ;  /* 0x0000001e0a007c36 */ /* 0x000fe20008000000 */
[----:B------:R-:W-:Y:S01]  /*1ca80*/  PRMT R14, R72, 0x7610, R14 ;  /* 0x00007610480e7816 */ /* 0x000fe2000000000e */
[----:B------:R-:W-:Y:S01]  /*1ca90*/  VIADD R67, R65, 0x50 ;  /* 0x0000005041437836 */ /* 0x000fe20000000000 */
[----:B------:R-:W3:Y:S01]  /*1caa0*/  LDL.S16 R72, [R1+0x330] ;  /* 0x0003300001487983 */ /* 0x000ee20000100600 */
[----:B------:R-:W-:Y:S01]  /*1cab0*/  IMAD.WIDE R10, R0, 0x2, R8 ;  /* 0x00000002000a7825 */ /* 0x000fe200078e0208 */
[----:B------:R-:W0:Y:S02]  /*1cac0*/  LDCU UR24, c[0x0][0x39c] ;  /* 0x00007380ff1877ac */ /* 0x000e240008000800 */
[----:B------:R1:W-:Y:S01]  /*1cad0*/  @P4 STG.E.U16 desc[UR22][R12.64], R16 ;  /* 0x000000100c004986 */ /* 0x0003e2000c101516 */
[----:B------:R-:W-:Y:S01]  /*1cae0*/  ISETP.LT.AND P4, PT, R73, UR67, !P0 ;  /* 0x0000004349007c0c */ /* 0x000fe2000c781270 */
[----:B------:R-:W0:Y:S01]  /*1caf0*/  LDCU UR40, c[0x0][0x398] ;  /* 0x00007300ff2877ac */ /* 0x000e220008000800 */
[----:B------:R-:W-:Y:S01]  /*1cb00*/  ISETP.LT.AND P0, PT, R92, UR12, !P0 ;  /* 0x0000000c5c007c0c */ /* 0x000fe2000c701270 */
[----:B------:R4:W-:Y:S01]  /*1cb10*/  @P1 STG.E.U16 desc[UR22][R10.64], R14 ;  /* 0x0000000e0a001986 */ /* 0x0009e2000c101516 */
[----:B------:R-:W-:Y:S01]  /*1cb20*/  ISETP.GE.AND P3, PT, R67, UR57, PT ;  /* 0x0000003943007c0c */ /* 0x000fe2000bf66270 */
[----:B------:R-:W0:Y:S02]  /*1cb30*/  LDCU UR57, c[0x0][0x39c] ;  /* 0x00007380ff3977ac */ /* 0x000e240008000800 */
[----:B------:R-:W3:Y:S01]  /*1cb40*/  LDL.LU R71, [R1+0x44] ;  /* 0x0000440001477983 */ /* 0x000ee20000300800 */
[----:B------:R-:W0:Y:S01]  /*1cb50*/  LDCU UR12, c[0x0][0x39c] ;  /* 0x00007380ff0c77ac */ /* 0x000e220008000800 */
[----:B-1----:R-:W-:Y:S01]  /*1cb60*/  VIADD R12, R65, 0x52 ;  /* 0x00000052410c7836 */ /* 0x002fe20000000000 */
[----:B------:R-:W-:Y:S01]  /*1cb70*/  PRMT R16, R18, 0x7632, R16 ;  /* 0x0000763212107816 */ /* 0x000fe20000000010 */
[----:B------:R-:W1:Y:S01]  /*1cb80*/  LDCU UR60, c[0x0][0x398] ;  /* 0x00007300ff3c77ac */ /* 0x000e620008000800 */
[----:B----4-:R-:W-:-:S02]  /*1cb90*/  IMAD.WIDE R14, R0, 0x2, R2 ;  /* 0x00000002000e7825 */ /* 0x010fc400078e0202 */
[----:B------:R-:W-:Y:S01]  /*1cba0*/  ISETP.GE.AND P1, PT, R12, UR6, PT ;  /* 0x000000060c007c0c */ /* 0x000fe2000bf26270 */
[----:B------:R-:W4:Y:S01]  /*1cbb0*/  LDCU UR73, c[0x0][0x398] ;  /* 0x00007300ff4977ac */ /* 0x000f220008000800 */
[C---:B------:R-:W-:Y:S01]  /*1cbc0*/  IMAD.WIDE R12, R0.reuse, 0x2, R6 ;  /* 0x00000002000c7825 */ /* 0x040fe200078e0206 */
[----:B------:R5:W-:Y:S01]  /*1cbd0*/  @P6 STG.E.U16 desc[UR22][R14.64], R17 ;  /* 0x000000110e006986 */ /* 0x000be2000c101516 */
[----:B------:R-:W0:Y:S02]  /*1cbe0*/  LDCU UR67, c[0x0][0x398] ;  /* 0x00007300ff4377ac */ /* 0x000e240008000800 */
[----:B------:R-:W-:Y:S01]  /*1cbf0*/  IMAD.WIDE R10, R0, 0x2, R4 ;  /* 0x00000002000a7825 */ /* 0x000fe200078e0204 */
[----:B------:R1:W-:Y:S01]  /*1cc00*/  @P4 STG.E.U16 desc[UR22][R12.64], R18 ;  /* 0x000000120c004986 */ /* 0x0003e2000c101516 */
[----:B------:R-:W-:Y:S01]  /*1cc10*/  ISETP.LT.AND P4, PT, R66, UR4, !P5 ;  /* 0x0000000442007c0c */ /* 0x000fe2000ef81270 */
[----:B------:R-:W0:Y:S02]  /*1cc20*/  LDCU UR6, c[0x0][0x398] ;  /* 0x00007300ff0677ac */ /* 0x000e240008000800 */
[----:B------:R0:W-:Y:S01]  /*1cc30*/  @P0 STG.E.U16 desc[UR22][R10.64], R16 ;  /* 0x000000100a000986 */ /* 0x0001e2000c101516 */
[----:B------:R-:W-:-:S02]  /*1cc40*/  ISETP.LT.AND P0, PT, R74, UR33, !P5 ;  /* 0x000000214a007c0c */ /* 0x000fc4000ef01270 */
[----:B------:R-:W-:Y:S01]  /*1cc50*/  ISETP.LT.AND P6, PT, R73, UR31, !P5 ;  /* 0x0000001f49007c0c */ /* 0x000fe2000efc1270 */
[----:B------:R-:W-:Y:S01]  /*1cc60*/  VIADD R0, R0, UR30 ;  /* 0x0000001e00007c36 */ /* 0x000fe20008000000 */
[----:B------:R-:W-:Y:S01]  /*1cc70*/  ISETP.LT.AND P5, PT, R92, UR41, !P5 ;  /* 0x000000295c007c0c */ /* 0x000fe2000efa1270 */
[----:B------:R-:W2:Y:S01]  /*1cc80*/  LDCU UR41, c[0x0][0x39c] ;  /* 0x00007380ff2977ac */ /* 0x000ea20008000800 */
[----:B-----5:R-:W-:Y:S01]  /*1cc90*/  PRMT R17, R70, 0x7610, R17 ;  /* 0x0000761046117816 */ /* 0x020fe20000000011 */
[C---:B------:R-:W-:Y:S01]  /*1cca0*/  IMAD.WIDE R14, R0.reuse, 0x2, R8 ;  /* 0x00000002000e7825 */ /* 0x040fe200078e0208 */
[----:B-1----:R-:W-:Y:S01]  /*1ccb0*/  PRMT R18, R91, 0x7610, R18 ;  /* 0x000076105b127816 */ /* 0x002fe20000000012 */
[----:B------:R-:W1:Y:S02]  /*1ccc0*/  LDCU UR4, c[0x0][0x398] ;  /* 0x00007300ff0477ac */ /* 0x000e640008000800 */
[C---:B------:R-:W-:Y:S01]  /*1ccd0*/  IMAD.WIDE R12, R0.reuse, 0x2, R2 ;  /* 0x00000002000c7825 */ /* 0x040fe200078e0202 */
[----:B------:R-:W5:Y:S03]  /*1cce0*/  LDCU UR33, c[0x0][0x398] ;  /* 0x00007300ff2177ac */ /* 0x000f660008000800 */
[----:B0-----:R-:W-:Y:S01]  /*1ccf0*/  IMAD.WIDE R10, R0, 0x2, R6 ;  /* 0x00000002000a7825 */ /* 0x001fe200078e0206 */
[----:B------:R-:W-:Y:S01]  /*1cd00*/  @P4 STG.E.U16 desc[UR22][R14.64], R18 ;  /* 0x000000120e004986 */ /* 0x000fe2000c101516 */
[----:B------:R-:W0:Y:S02]  /*1cd10*/  LDCU UR31, c[0x0][0x398] ;  /* 0x00007300ff1f77ac */ /* 0x000e240008000800 */
[----:B------:R-:W-:Y:S01]  /*1cd20*/  VIADD R16, R65, 0x53 ;  /* 0x0000005341107836 */ /* 0x000fe20000000000 */
[----:B------:R1:W-:Y:S04]  /*1cd30*/  @P0 STG.E.U16 desc[UR22][R12.64], R17 ;  /* 0x000000110c000986 */ /* 0x0003e8000c101516 */
[----:B------:R0:W-:Y:S01]  /*1cd40*/  @P6 STG.E.U16 desc[UR22][R10.64], R19 ;  /* 0x000000130a006986 */ /* 0x0001e2000c101516 */
[----:B------:R-:W-:Y:S01]  /*1cd50*/  ISETP.GE.AND P4, PT, R16, UR76, PT ;  /* 0x0000004c10007c0c */ /* 0x000fe2000bf86270 */
[----:B------:R-:W2:Y:S01]  /*1cd60*/  LDCU UR76, c[0x0][0x398] ;  /* 0x00007300ff4c77ac */ /* 0x000ea20008000800 */
[----:B-1----:R-:W-:Y:S01]  /*1cd70*/  IMAD.WIDE R12, R0, 0x2, R4 ;  /* 0x00000002000c7825 */ /* 0x002fe200078e0204 */
[----:B0-----:R-:W-:-:S05]  /*1cd80*/  PRMT R11, R19, 0x7632, R11 ;  /* 0x00007632130b7816 */ /* 0x001fca000000000b */
[----:B------:R3:W-:Y:S01]  /*1cd90*/  @P5 STG.E.U16 desc[UR22][R12.64], R11 ;  /* 0x0000000b0c005986 */ /* 0x0007e2000c101516 */
[----:B--2---:R-:W-:-:S03]  /*1cda0*/  PRMT R16, R90, 0x7610, R16 ;  /* 0x000076105a107816 */ /* 0x004fc60000000010 */
[----:B------:R-:W2:Y:S01]  /*1cdb0*/  LDL.LU.S16 R90, [R1+0x332] ;  /* 0x00033200015a7983 */ /* 0x000ea20000300600 */
[----:B---3--:R-:W-:-:S03]  /*1cdc0*/  PRMT R11, R89, 0x7610, R11 ;  /* 0x00007610590b7816 */ /* 0x008fc6000000000b */
[----:B------:R-:W3:Y:S04]  /*1cdd0*/  LDL.LU R89, [R1+0x48] ;  /* 0x0000480001597983 */ /* 0x000ee80000300800 */
[----:B------:R-:W4:Y:S04]  /*1cde0*/  LDL.S16 R91, [R1+0x334] ;  /* 0x00033400015b7983 */ /* 0x000f280000100600 */
[----:B------:R-:W4:Y:S01]  /*1cdf0*/  LDL.LU.S16 R70, [R1+0x336] ;  /* 0x0003360001467983 */ /* 0x000f220000300600 */
[----:B--2---:R-:W-:-:S03]  /*1ce00*/  PRMT R17, R90, 0x7610, R17 ;  /* 0x000076105a117816 */ /* 0x004fc60000000011 */
[----:B------:R-:W2:Y:S01]  /*1ce10*/  LDL.S16 R90, [R1+0x338] ;  /* 0x00033800015a7983 */ /* 0x000ea20000100600 */
[----:B---3--:R-:W-:-:S03]  /*1ce20*/  F2FP.F16.F32.PACK_AB R22, R22, R89 ;  /* 0x000000591616723e */ /* 0x008fc600000000ff */
[----:B------:R-:W3:Y:S01]  /*1ce30*/  LDL.LU.S16 R89, [R1+0x33a] ;  /* 0x00033a0001597983 */ /* 0x000ee20000300600 */
[----:B------:R-:W-:Y:S01]  /*1ce40*/  ISETP.LT.AND P6, PT, R66, UR44, !P3 ;  /* 0x0000002c42007c0c */ /* 0x000fe2000dfc1270 */
[----:B------:R-:W-:Y:S01]  /*1ce50*/  VIADD R10, R0, UR30 ;  /* 0x0000001e000a7c36 */ /* 0x000fe20008000000 */
[----:B------:R-:W-:Y:S01]  /*1ce60*/  ISETP.LT.AND P0, PT, R74, UR69, !P3 ;  /* 0x000000454a007c0c */ /* 0x000fe2000df01270 */
[----:B------:R-:W-:Y:S01]  /*1ce70*/  VIADD R0, R65, 0x54 ;  /* 0x0000005441007836 */ /* 0x000fe20000000000 */
[----:B------:R-:W-:Y:S01]  /*1ce80*/  F2FP.F16.F32.PACK_AB R20, R20, R75 ;  /* 0x0000004b1414723e */ /* 0x000fe200000000ff */
[C---:B------:R-:W-:Y:S01]  /*1ce90*/  IMAD.WIDE R14, R10.reuse, 0x2, R8 ;  /* 0x000000020a0e7825 */ /* 0x040fe200078e0208 */
[----:B------:R-:W-:Y:S01]  /*1cea0*/  F2FP.F16.F32.PACK_AB R21, R21, R71 ;  /* 0x000000471515723e */ /* 0x000fe200000000ff */
[----:B------:R-:W5:Y:S01]  /*1ceb0*/  LDL.LU R75, [R1+0x4c] ;  /* 0x00004c00014b7983 */ /* 0x000f620000300800 */
[----:B----4-:R-:W-:Y:S01]  /*1cec0*/  PRMT R18, R91, 0x7610, R18 ;  /* 0x000076105b127816 */ /* 0x010fe20000000012 */
[----:B------:R-:W-:Y:S01]  /*1ced0*/  IMAD.WIDE R12, R10, 0x2, R2 ;  /* 0x000000020a0c7825 */ /* 0x000fe200078e0202 */
[----:B------:R-:W0:Y:S03]  /*1cee0*/  LDCU UR44, c[0x0][0x398] ;  /* 0x00007300ff2c77ac */ /* 0x000e260008000800 */
[----:B------:R1:W-:Y:S01]  /*1cef0*/  @P6 STG.E.U16 desc[UR22][R14.64], R16 ;  /* 0x000000100e006986 */ /* 0x0003e2000c101516 */
[C---:B------:R-:W-:Y:S01]  /*1cf00*/  ISETP.LT.AND P6, PT, R73.reuse, UR20, !P3 ;  /* 0x0000001449007c0c */ /* 0x040fe2000dfc1270 */
[----:B------:R-:W4:Y:S01]  /*1cf10*/  LDCU UR69, c[0x0][0x398] ;  /* 0x00007300ff4577ac */ /* 0x000f220008000800 */
[----:B------:R-:W-:Y:S01]  /*1cf20*/  ISETP.LT.AND P3, PT, R92, UR61, !P3 ;  /* 0x0000003d5c007c0c */ /* 0x000fe2000df61270 */
[----:B------:R0:W-:Y:S01]  /*1cf30*/  @P0 STG.E.U16 desc[UR22][R12.64], R11 ;  /* 0x0000000b0c000986 */ /* 0x0001e2000c101516 */
[----:B------:R-:W-:Y:S01]  /*1cf40*/  ISETP.LT.AND P0, PT, R66, UR28, !P2 ;  /* 0x0000001c42007c0c */ /* 0x000fe2000d701270 */
[----:B------:R-:W2:Y:S01]  /*1cf50*/  LDCU UR20, c[0x0][0x398] ;  /* 0x00007300ff1477ac */ /* 0x000ea20008000800 */
[----:B------:R-:W-:Y:S01]  /*1cf60*/  ISETP.GE.AND P5, PT, R0, UR55, PT ;  /* 0x0000003700007c0c */ /* 0x000fe2000bfa6270 */
[C---:B------:R-:W-:Y:S01]  /*1cf70*/  VIADD R0, R10.reuse, UR30 ;  /* 0x0000001e0a007c36 */ /* 0x040fe20008000000 */
[----:B------:R-:W2:Y:S01]  /*1cf80*/  LDCU UR55, c[0x0][0x39c] ;  /* 0x00007380ff3777ac */ /* 0x000ea20008000800 */
[----:B-1----:R-:W-:Y:S01]  /*1cf90*/  IMAD.WIDE R14, R10, 0x2, R6 ;  /* 0x000000020a0e7825 */ /* 0x002fe200078e0206 */
[----:B------:R-:W-:Y:S01]  /*1cfa0*/  PRMT R16, R20, 0x7632, R16 ;  /* 0x0000763214107816 */ /* 0x000fe20000000010 */
[----:B------:R-:W1:Y:S02]  /*1cfb0*/  LDCU UR61, c[0x0][0x398] ;  /* 0x00007300ff3d77ac */ /* 0x000e640008000800 */
[----:B0-----:R-:W-:Y:S01]  /*1cfc0*/  IMAD.WIDE R12, R10, 0x2, R4 ;  /* 0x000000020a0c7825 */ /* 0x001fe200078e0204 */
[----:B------:R0:W-:Y:S01]  /*1cfd0*/  @P6 STG.E.U16 desc[UR22][R14.64], R20 ;  /* 0x000000140e006986 */ /* 0x0001e2000c101516 */
[----:B------:R-:W-:Y:S01]  /*1cfe0*/  ISETP.LT.AND P6, PT, R74, UR42, !P2 ;  /* 0x0000002a4a007c0c */ /* 0x000fe2000d7c1270 */
[----:B------:R-:W1:Y:S02]  /*1cff0*/  LDCU UR28, c[0x0][0x398] ;  /* 0x00007300ff1c77ac */ /* 0x000e640008000800 */
[----:B------:R4:W-:Y:S01]  /*1d000*/  @P3 STG.E.U16 desc[UR22][R12.64], R16 ;  /* 0x000000100c003986 */ /* 0x0009e2000c101516 */
[----:B------:R-:W-:Y:S01]  /*1d010*/  ISETP.LT.AND P3, PT, R73, UR43, !P2 ;  /* 0x0000002b49007c0c */ /* 0x000fe2000d761270 */
[----:B------:R-:W-:Y:S01]  /*1d020*/  IMAD.WIDE R10, R0, 0x2, R8 ;  /* 0x00000002000a7825 */ /* 0x000fe200078e0208 */
[----:B------:R-:W-:Y:S01]  /*1d030*/  ISETP.LT.AND P2, PT, R92, UR38, !P2 ;  /* 0x000000265c007c0c */ /* 0x000fe2000d741270 */
[----:B------:R-:W1:Y:S01]  /*1d040*/  LDCU UR42, c[0x0][0x398] ;  /* 0x00007300ff2a77ac */ /* 0x000e620008000800 */
[----:B0-----:R-:W-:Y:S01]  /*1d050*/  PRMT R14, R72, 0x7610, R14 ;  /* 0x00007610480e7816 */ /* 0x001fe2000000000e */
[----:B------:R-:W0:Y:S01]  /*1d060*/  LDCU UR43, c[0x0][0x398] ;  /* 0x00007300ff2b77ac */ /* 0x000e220008000800 */
[----:B------:R-:W5:Y:S01]  /*1d070*/  LDL.S16 R72, [R1+0x33c] ;  /* 0x00033c0001487983 */ /* 0x000f620000100600 */
[----:B----4-:R-:W-:Y:S01]  /*1d080*/  VIADD R12, R65, 0x55 ;  /* 0x00000055410c7836 */ /* 0x010fe20000000000 */
[----:B------:R-:W-:-:S02]  /*1d090*/  PRMT R16, R21, 0x7632, R16 ;  /* 0x0000763215107816 */ /* 0x000fc40000000010 */
[----:B------:R4:W-:Y:S01]  /*1d0a0*/  @P0 STG.E.U16 desc[UR22][R10.64], R14 ;  /* 0x0000000e0a000986 */ /* 0x0009e2000c101516 */
[----:B------:R-:W0:Y:S01]  /*1d0b0*/  LDCU UR38, c[0x0][0x398] ;  /* 0x00007300ff2677ac */ /* 0x000e220008000800 */
[----:B------:R-:W-:Y:S01]  /*1d0c0*/  ISETP.GE.AND P0, PT, R12, UR72, PT ;  /* 0x000000480c007c0c */ /* 0x000fe2000bf06270 */
[C---:B------:R-:W-:Y:S01]  /*1d0d0*/  IMAD.WIDE R12, R0.reuse, 0x2, R6 ;  /* 0x00000002000c7825 */ /* 0x040fe200078e0206 */
[----:B------:R-:W5:Y:S01]  /*1d0e0*/  LDL.LU R71, [R1+0x50] ;  /* 0x0000500001477983 */ /* 0x000f620000300800 */
[----:B------:R-:W0:Y:S02]  /*1d0f0*/  LDCU UR72, c[0x0][0x39c] ;  /* 0x00007380ff4877ac */ /* 0x000e240008000800 */
[----:B----4-:R-:W-:-:S04]  /*1d100*/  IMAD.WIDE R14, R0, 0x2, R2 ;  /* 0x00000002000e7825 */ /* 0x010fc800078e0202 */
[----:B------:R-:W-:Y:S01]  /*1d110*/  IMAD.WIDE R10, R0, 0x2, R4 ;  /* 0x00000002000a7825 */ /* 0x000fe200078e0204 */
[----:B------:R4:W-:Y:S01]  /*1d120*/  @P6 STG.E.U16 desc[UR22][R14.64], R17 ;  /* 0x000000110e006986 */ /* 0x0009e2000c101516 */
[----:B------:R-:W-:Y:S01]  /*1d130*/  ISETP.LT.AND P6, PT, R73, UR36, !P1 ;  /* 0x0000002449007c0c */ /* 0x000fe2000cfc1270 */
[----:B------:R-:W0:Y:S02]  /*1d140*/  LDCU UR36, c[0x0][0x398] ;  /* 0x00007300ff2477ac */ /* 0x000e240008000800 */
[----:B------:R1:W-:Y:S01]  /*1d150*/  @P3 STG.E.U16 desc[UR22][R12.64], R21 ;  /* 0x000000150c003986 */ /* 0x0003e2000c101516 */
[----:B------:R-:W-:Y:S01]  /*1d160*/  ISETP.LT.AND P3, PT, R66, UR47, !P1 ;  /* 0x0000002f42007c0c */ /* 0x000fe2000cf61270 */
[----:B------:R-:W-:Y:S01]  /*1d170*/  VIADD R0, R0, UR30 ;  /* 0x0000001e00007c36 */ /* 0x000fe20008000000 */
[----:B------:R-:W0:Y:S01]  /*1d180*/  LDCU UR47, c[0x0][0x398] ;  /* 0x00007300ff2f77ac */ /* 0x000e220008000800 */
[----:B------:R1:W-:Y:S01]  /*1d190*/  @P2 STG.E.U16 desc[UR22][R10.64], R16 ;  /* 0x000000100a002986 */ /* 0x0003e2000c101516 */
[----:B------:R-:W-:-:S02]  /*1d1a0*/  ISETP.LT.AND P2, PT, R74, UR32, !P1 ;  /* 0x000000204a007c0c */ /* 0x000fc4000cf41270 */
[----:B------:R-:W-:Y:S01]  /*1d1b0*/  ISETP.LT.AND P1, PT, R92, UR77, !P1 ;  /* 0x0000004d5c007c0c */ /* 0x000fe2000cf21270 */
[----:B----4-:R-:W-:Y:S01]  /*1d1c0*/  IMAD.WIDE R14, R0, 0x2, R8 ;  /* 0x00000002000e7825 */ /* 0x010fe200078e0208 */
[----:B------:R-:W-:Y:S01]  /*1d1d0*/  PRMT R17, R70, 0x7610, R17 ;  /* 0x0000761046117816 */ /* 0x000fe20000000011 */
[----:B------:R-:W4:Y:S02]  /*1d1e0*/  LDCU UR32, c[0x0][0x398] ;  /* 0x00007300ff2077ac */ /* 0x000f240008000800 */
[----:B-1----:R-:W-:-:S04]  /*1d1f0*/  IMAD.WIDE R12, R0, 0x2, R2 ;  /* 0x00000002000c7825 */ /* 0x002fc800078e0202 */
[----:B------:R-:W-:Y:S01]  /*1d200*/  IMAD.WIDE R10, R0, 0x2, R6 ;  /* 0x00000002000a7825 */ /* 0x000fe200078e0206 */
[----:B------:R-:W-:Y:S03]  /*1d210*/  @P3 STG.E.U16 desc[UR22][R14.64], R18 ;  /* 0x000000120e003986 */ /* 0x000fe6000c101516 */
        /* <DEDUP_REMOVED lines=22> */
[----:B-----5:R-:W-:Y:S01]  /*1d380*/  F2FP.F16.F32.PACK_AB R23, R23, R75 ;  /* 0x0000004b1717723e */ /* 0x020fe200000000ff */
[----:B------:R-:W-:Y:S01]  /*1d390*/  IMAD.WIDE R14, R10, 0x2, R8 ;  /* 0x000000020a0e7825 */ /* 0x000fe200078e0208 */
[----:B------:R-:W-:Y:S01]  /*1d3a0*/  F2FP.F16.F32.PACK_AB R24, R24, R71 ;  /* 0x000000471818723e */ /* 0x000fe200000000ff */
[----:B------:R-:W5:Y:S01]  /*1d3b0*/  LDL.LU R75, [R1+0x58] ;  /* 0x00005800014b7983 */ /* 0x000f620000300800 */
[----:B----4-:R-:W-:Y:S01]  /*1d3c0*/  PRMT R18, R91, 0x7610, R18 ;  /* 0x000076105b127816 */ /* 0x010fe20000000012 */
[----:B------:R-:W-:Y:S01]  /*1d3d0*/  IMAD.WIDE R12, R10, 0x2, R2 ;  /* 0x000000020a0c7825 */ /* 0x000fe200078e0202 */
[----:B------:R-:W0:Y:S03]  /*1d3e0*/  LDCU UR51, c[0x0][0x398] ;  /* 0x00007300ff3377ac */ /* 0x000e260008000800 */
[----:B------:R1:W-:Y:S01]  /*1d3f0*/  @P6 STG.E.U16 desc[UR22][R14.64], R16 ;  /* 0x000000100e006986 */ /* 0x0003e2000c101516 */
[----:B------:R-:W-:Y:S01]  /*1d400*/  ISETP.LT.AND P6, PT, R73, UR63, !P4 ;  /* 0x0000003f49007c0c */ /* 0x000fe2000e7c1270 */
        /* <DEDUP_REMOVED lines=8> */
[C---:B-1----:R-:W-:Y:S01]  /*1d490*/  IMAD.WIDE R14, R10.reuse, 0x2, R6 ;  /* 0x000000020a0e7825 */ /* 0x042fe200078e0206 */
        /* <DEDUP_REMOVED lines=39> */
[----:B------:R-:W-:Y:S01]  /*1d710*/  @P4 STG.E.U16 desc[UR22][R14.64], R18 ;  /* 0x000000120e004986 */ /* 0x000fe2000c101516 */
[----:B------:R-:W1:Y:S02]  /*1d720*/  LDCU UR70, c[0x0][0x398] ;  /* 0x00007300ff4677ac */ /* 0x000e640008000800 */
[----:B------:R-:W-:Y:S01]  /*1d730*/  VIADD R16, R65, 0x59 ;  /* 0x0000005941107836 */ /* 0x000fe20000000000 */
[----:B------:R0:W-:Y:S04]  /*1d740*/  @P5 STG.E.U16 desc[UR22][R12.64], R17 ;  /* 0x000000110c005986 */ /* 0x0001e8000c101516 */
[----:B------:R1:W-:Y:S01]  /*1d750*/  @P6 STG.E.U16 desc[UR22][R10.64], R25 ;  /* 0x000000190a006986 */ /* 0x0003e2000c101516 */
[----:B------:R-:W-:Y:S01]  /*1d760*/  ISETP.GE.AND P4, PT, R16, UR57, PT ;  /* 0x0000003910007c0c */ /* 0x000fe2000bf86270 */
[----:B------:R-:W2:Y:S01]  /*1d770*/  LDCU UR57, c[0x0][0x39c] ;  /* 0x00007380ff3977ac */ /* 0x000ea20008000800 */
[----:B0-----:R-:W-:Y:S01]  /*1d780*/  IMAD.WIDE R12, R0, 0x2, R4 ;  /* 0x00000002000c7825 */ /* 0x001fe200078e0204 */
[----:B-1----:R-:W-:-:S05]  /*1d790*/  PRMT R11, R25, 0x7632, R11 ;  /* 0x00007632190b7816 */ /* 0x002fca000000000b */
        /* <DEDUP_REMOVED lines=11> */
[----:B------:R-:W-:Y:S02]  /*1d850*/  ISETP.LT.AND P6, PT, R66, UR34, !P3 ;  /* 0x0000002242007c0c */ /* 0x000fe4000dfc1270 */
[----:B------:R-:W-:Y:S01]  /*1d860*/  ISETP.LT.AND P5, PT, R74, UR52, !P3 ;  /* 0x000000344a007c0c */ /* 0x000fe2000dfa1270 */
[----:B------:R-:W-:Y:S01]  /*1d870*/  VIADD R10, R0, UR30 ;  /* 0x0000001e000a7c36 */ /* 0x000fe20008000000 */
[----:B-----5:R-:W-:Y:S01]  /*1d880*/  F2FP.F16.F32.PACK_AB R26, R26, R75 ;  /* 0x0000004b1a1a723e */ /* 0x020fe200000000ff */
[----:B------:R-:W-:Y:S01]  /*1d890*/  VIADD R0, R65, 0x5a ;  /* 0x0000005a41007836 */ /* 0x000fe20000000000 */
[----:B------:R-:W-:Y:S01]  /*1d8a0*/  F2FP.F16.F32.PACK_AB R27, R27, R71 ;  /* 0x000000471b1b723e */ /* 0x000fe200000000ff */
[C---:B------:R-:W-:Y:S01]  /*1d8b0*/  IMAD.WIDE R14, R10.reuse, 0x2, R8 ;  /* 0x000000020a0e7825 */ /* 0x040fe200078e0208 */
[----:B----4-:R-:W-:Y:S01]  /*1d8c0*/  PRMT R18, R91, 0x7610, R18 ;  /* 0x000076105b127816 */ /* 0x010fe20000000012 */
[----:B------:R-:W4:Y:S01]  /*1d8d0*/  LDL.LU R75, [R1+0x64] ;  /* 0x00006400014b7983 */ /* 0x000f220000300800 */
[----:B------:R-:W0:Y:S01]  /*1d8e0*/  LDCU UR34, c[0x0][0x398] ;  /* 0x00007300ff2277ac */ /* 0x000e220008000800 */
[----:B------:R-:W-:-:S02]  /*1d8f0*/  IMAD.WIDE R12, R10, 0x2, R2 ;  /* 0x000000020a0c7825 */ /* 0x000fc400078e0202 */
[----:B------:R1:W-:Y:S01]  /*1d900*/  @P6 STG.E.U16 desc[UR22][R14.64], R16 ;  /* 0x000000100e006986 */ /* 0x0003e2000c101516 */
[C---:B------:R-:W-:Y:S01]  /*1d910*/  ISETP.LT.AND P6, PT, R73.reuse, UR14, !P3 ;  /* 0x0000000e49007c0c */ /* 0x040fe2000dfc1270 */
[----:B------:R-:W5:Y:S02]  /*1d920*/  LDCU UR52, c[0x0][0x398] ;  /* 0x00007300ff3477ac */ /* 0x000f640008000800 */
[----:B------:R0:W-:Y:S01]  /*1d930*/  @P5 STG.E.U16 desc[UR22][R12.64], R11 ;  /* 0x0000000b0c005986 */ /* 0x0001e2000c101516 */
[----:B------:R-:W-:Y:S01]  /*1d940*/  ISETP.LT.AND P5, PT, R92, UR65, !P3 ;  /* 0x000000415c007c0c */ /* 0x000fe2000dfa1270 */
[----:B------:R-:W2:Y:S01]  /*1d950*/  LDCU UR14, c[0x0][0x398] ;  /* 0x00007300ff0e77ac */ /* 0x000ea20008000800 */
[----:B------:R-:W-:Y:S02]  /*1d960*/  ISETP.LT.AND P3, PT, R66, UR45, !P1 ;  /* 0x0000002d42007c0c */ /* 0x000fe4000cf61270 */
[----:B------:R-:W-:Y:S01]  /*1d970*/  ISETP.GE.AND P0, PT, R0, UR24, PT ;  /* 0x0000001800007c0c */ /* 0x000fe2000bf06270 */
[----:B-1----:R-:W-:Y:S01]  /*1d980*/  IMAD.WIDE R14, R10, 0x2, R6 ;  /* 0x000000020a0e7825 */ /* 0x002fe200078e0206 */
[----:B------:R-:W-:Y:S01]  /*1d990*/  PRMT R16, R26, 0x7632, R16 ;  /* 0x000076321a107816 */ /* 0x000fe20000000010 */
[----:B------:R-:W1:Y:S02]  /*1d9a0*/  LDCU UR24, c[0x0][0x39c] ;  /* 0x00007380ff1877ac */ /* 0x000e640008000800 */
[----:B0-----:R-:W-:Y:S01]  /*1d9b0*/  IMAD.WIDE R12, R10, 0x2, R4 ;  /* 0x000000020a0c7825 */ /* 0x001fe200078e0204 */
[----:B------:R0:W-:Y:S01]  /*1d9c0*/  @P6 STG.E.U16 desc[UR22][R14.64], R26 ;  /* 0x0000001a0e006986 */ /* 0x0001e2000c101516 */
[----:B------:R-:W-:Y:S01]  /*1d9d0*/  ISETP.LT.AND P6, PT, R74, UR62, !P1 ;  /* 0x0000003e4a007c0c */ /* 0x000fe2000cfc1270 */
[----:B------:R-:W1:Y:S01]  /*1d9e0*/  LDCU UR45, c[0x0][0x398] ;  /* 0x00007300ff2d77ac */ /* 0x000e620008000800 */
[----:B------:R-:W-:Y:S01]  /*1d9f0*/  VIADD R0, R10, UR30 ;  /* 0x0000001e0a007c36 */ /* 0x000fe20008000000 */
[----:B------:R5:W-:Y:S01]  /*1da00*/  @P5 STG.E.U16 desc[UR22][R12.64], R16 ;  /* 0x000000100c005986 */ /* 0x000be2000c101516 */
[----:B------:R-:W-:Y:S01]  /*1da10*/  ISETP.LT.AND P5, PT, R73, UR16, !P1 ;  /* 0x0000001049007c0c */ /* 0x000fe2000cfa1270 */
[----:B------:R-:W1:Y:S01]  /*1da20*/  LDCU UR65, c[0x0][0x398] ;  /* 0x00007300ff4177ac */ /* 0x000e620008000800 */
[----:B------:R-:W-:Y:S01]  /*1da30*/  IMAD.WIDE R10, R0, 0x2, R8 ;  /* 0x00000002000a7825 */ /* 0x000fe200078e0208 */
[----:B------:R-:W-:Y:S01]  /*1da40*/  ISETP.LT.AND P1, PT, R92, UR71, !P1 ;  /* 0x000000475c007c0c */ /* 0x000fe2000cf21270 */
[----:B------:R-:W1:Y:S01]  /*1da50*/  LDCU UR71, c[0x0][0x39c] ;  /* 0x00007380ff4777ac */ /* 0x000e620008000800 */
[----:B0-----:R-:W-:-:S02]  /*1da60*/  PRMT R14, R72, 0x7610, R14 ;  /* 0x00007610480e7816 */ /* 0x001fc4000000000e */
[----:B------:R-:W4:Y:S01]  /*1da70*/  LDL.S16 R72, [R1+0x354] ;  /* 0x0003540001487983 */ /* 0x000f220000100600 */
[----:B------:R-:W0:Y:S01]  /*1da80*/  LDCU UR62, c[0x0][0x398] ;  /* 0x00007300ff3e77ac */ /* 0x000e220008000800 */
[----:B-----5:R-:W-:Y:S02]  /*1da90*/  VIADD R12, R65, 0x5b ;  /* 0x0000005b410c7836 */ /* 0x020fe40000000000 */
[----:B------:R5:W-:Y:S01]  /*1daa0*/  @P3 STG.E.U16 desc[UR22][R10.64], R14 ;  /* 0x0000000e0a003986 */ /* 0x000be2000c101516 */
[----:B------:R-:W-:Y:S01]  /*1dab0*/  PRMT R16, R27, 0x7632, R16 ;  /* 0x000076321b107816 */ /* 0x000fe20000000010 */
[----:B------:R-:W0:Y:S01]  /*1dac0*/  LDCU UR16, c[0x0][0x398] ;  /* 0x00007300ff1077ac */ /* 0x000e220008000800 */
[----:B------:R-:W-:Y:S01]  /*1dad0*/  ISETP.GE.AND P3, PT, R12, UR12, PT ;  /* 0x0000000c0c007c0c */ /* 0x000fe2000bf66270 */
[C---:B------:R-:W-:Y:S01]  /*1dae0*/  IMAD.WIDE R12, R0.reuse, 0x2, R6 ;  /* 0x00000002000c7825 */ /* 0x040fe200078e0206 */
[----:B------:R-:W4:Y:S01]  /*1daf0*/  LDL.LU R71, [R1+0x68] ;  /* 0x0000680001477983 */ /* 0x000f220000300800 */
[----:B------:R-:W0:Y:S02]  /*1db00*/  LDCU UR12, c[0x0][0x398] ;  /* 0x00007300ff0c77ac */ /* 0x000e240008000800 */
[----:B-----5:R-:W-:-:S04]  /*1db10*/  IMAD.WIDE R14, R0, 0x2, R2 ;  /* 0x00000002000e7825 */ /* 0x020fc800078e0202 */
        /* <DEDUP_REMOVED lines=11> */
[----:B-----5:R-:W-:Y:S01]  /*1dbd0*/  IMAD.WIDE R14, R0, 0x2, R8 ;  /* 0x00000002000e7825 */ /* 0x020fe200078e0208 */
[----:B------:R-:W-:Y:S01]  /*1dbe0*/  PRMT R17, R70, 0x7610, R17 ;  /* 0x0000761046117816 */ /* 0x000fe20000000011 */
[----:B------:R-:W5:Y:S02]  /*1dbf0*/  LDCU UR74, c[0x0][0x398] ;  /* 0x00007300ff4a77ac */ /* 0x000f640008000800 */
        /* <DEDUP_REMOVED lines=9> */
[----:B0-----:R-:W-:Y:S01]  /*1dc90*/  PRMT R13, R28, 0x7632, R13 ;  /* 0x000076321c0d7816 */ /* 0x001fe2000000000d */
[----:B-1----:R-:W-:-:S05]  /*1dca0*/  IMAD.WIDE R10, R0, 0x2, R4 ;  /* 0x00000002000a7825 */ /* 0x002fca00078e0204 */
        /* <DEDUP_REMOVED lines=15> */
[----:B----4-:R-:W-:Y:S01]  /*1dda0*/  F2FP.F16.F32.PACK_AB R17, R30, R71 ;  /* 0x000000471e11723e */ /* 0x010fe200000000ff */
[C---:B------:R-:W-:Y:S01]  /*1ddb0*/  IMAD.WIDE R14, R12.reuse, 0x2, R8 ;  /* 0x000000020c0e7825 */ /* 0x040fe200078e0208 */
[----:B------:R-:W0:Y:S03]  /*1ddc0*/  LDCU UR35, c[0x0][0x398] ;  /* 0x00007300ff2377ac */ /* 0x000e260008000800 */
[----:B------:R-:W-:Y:S01]  /*1ddd0*/  IMAD.WIDE R10, R12, 0x2, R2 ;  /* 0x000000020c0a7825 */ /* 0x000fe200078e0202 */
[----:B------:R-:W1:Y:S03]  /*1dde0*/  LDCU UR66, c[0x0][0x398] ;  /* 0x00007300ff4277ac */ /* 0x000e660008000800 */
[----:B------:R4:W-:Y:S01]  /*1ddf0*/  @P6 STG.E.U16 desc[UR22][R14.64], R16 ;  /* 0x000000100e006986 */ /* 0x0009e2000c101516 */
[----:B------:R-:W-:Y:S01]  /*1de00*/  ISETP.LT.AND P6, PT, R73, UR64, !P4 ;  /* 0x0000004049007c0c */ /* 0x000fe2000e7c1270 */
[----:B------:R-:W0:Y:S01]  /*1de10*/  LDCU UR64, c[0x0][0x398] ;  /* 0x00007300ff4077ac */ /* 0x000e220008000800 */
[----:B------:R-:W-:Y:S01]  /*1de20*/  ISETP.LT.AND P4, PT, R92, UR40, !P4 ;  /* 0x000000285c007c0c */ /* 0x000fe2000e781270 */
[----:B------:R1:W-:Y:S01]  /*1de30*/  @P1 STG.E.U16 desc[UR22][R10.64], R13 ;  /* 0x0000000d0a001986 */ /* 0x0003e2000c101516 */
[----:B------:R-:W-:Y:S01]  /*1de40*/  ISETP.GE.AND P2, PT, R0, UR55, PT ;  /* 0x0000003700007c0c */ /* 0x000fe2000bf46270 */
[----:B------:R-:W-:Y:S01]  /*1de50*/  VIADD R0, R12, UR30 ;  /* 0x0000001e0c007c36 */ /* 0x000fe20008000000 */
[----:B------:R-:W-:Y:S01]  /*1de60*/  ISETP.LT.AND P1, PT, R66, UR60, !P0 ;  /* 0x0000003c42007c0c */ /* 0x000fe2000c721270 */
[----:B------:R-:W0:Y:S01]  /*1de70*/  LDCU UR40, c[0x0][0x39c] ;  /* 0x00007380ff2877ac */ /* 0x000e220008000800 */
[----:B----4-:R-:W-:Y:S01]  /*1de80*/  F2FP.F16.F32.PACK_AB R14, R29, R75 ;  /* 0x0000004b1d0e723e */ /* 0x010fe200000000ff */
[----:B------:R-:W4:Y:S01]  /*1de90*/  LDCU UR55, c[0x0][0x398] ;  /* 0x00007300ff3777ac */ /* 0x000f220008000800 */
[----:B------:R-:W4:Y:S01]  /*1dea0*/  LDL.LU R75, [R1+0x70] ;  /* 0x00007000014b7983 */ /* 0x000f220000300800 */
[----:B-1----:R-:W-:Y:S01]  /*1deb0*/  IMAD.WIDE R10, R12, 0x2, R6 ;  /* 0x000000020c0a7825 */ /* 0x002fe200078e0206 */
[----:B------:R-:W-:-:S02]  /*1dec0*/  PRMT R15, R14, 0x7632, R15 ;  /* 0x000076320e0f7816 */ /* 0x000fc4000000000f */
[----:B------:R-:W4:Y:S01]  /*1ded0*/  LDL.S16 R71, [R1+0x360] ;  /* 0x0003600001477983 */ /* 0x000f220000100600 */
[----:B------:R-:W-:Y:S01]  /*1dee0*/  PRMT R16, R17, 0x7632, R16 ;  /* 0x0000763211107816 */ /* 0x000fe20000000010 */
[----:B------:R-:W-:Y:S01]  /*1def0*/  IMAD.WIDE R12, R12, 0x2, R4 ;  /* 0x000000020c0c7825 */ /* 0x000fe200078e0204 */
[----:B------:R-:W1:Y:S01]  /*1df00*/  LDCU UR60, c[0x0][0x398] ;  /* 0x00007300ff3c77ac */ /* 0x000e620008000800 */
[----:B------:R0:W-:Y:S01]  /*1df10*/  @P6 STG.E.U16 desc[UR22][R10.64], R14 ;  /* 0x0000000e0a006986 */ /* 0x0001e2000c101516 */
[----:B------:R-:W-:Y:S01]  /*1df20*/  ISETP.LT.AND P6, PT, R74, UR68, !P0 ;  /* 0x000000444a007c0c */ /* 0x000fe2000c7c1270 */
[----:B------:R-:W1:Y:S02]  /*1df30*/  LDCU UR68, c[0x0][0x398] ;  /* 0x00007300ff4477ac */ /* 0x000e640008000800 */
[----:B------:R5:W-:Y:S01]  /*1df40*/  @P4 STG.E.U16 desc[UR22][R12.64], R15 ;  /* 0x0000000f0c004986 */ /* 0x000be2000c101516 */
[----:B------:R-:W-:Y:S02]  /*1df50*/  ISETP.LT.AND P4, PT, R73, UR73, !P0 ;  /* 0x0000004949007c0c */ /* 0x000fe4000c781270 */
[----:B------:R-:W-:Y:S01]  /*1df60*/  ISETP.LT.AND P0, PT, R92, UR67, !P0 ;  /* 0x000000435c007c0c */ /* 0x000fe2000c701270 */
[----:B------:R-:W1:Y:S01]  /*1df70*/  LDCU UR73, c[0x0][0x398] ;  /* 0x00007300ff4977ac */ /* 0x000e620008000800 */
[----:B0-----:R-:W-:Y:S01]  /*1df80*/  PRMT R14, R72, 0x7610, R14 ;  /* 0x00007610480e7816 */ /* 0x001fe2000000000e */
[----:B------:R-:W-:Y:S01]  /*1df90*/  IMAD.WIDE R10, R0, 0x2, R8 ;  /* 0x00000002000a7825 */ /* 0x000fe200078e0208 */
[----:B------:R-:W0:Y:S03]  /*1dfa0*/  LDCU UR67, c[0x0][0x398] ;  /* 0x00007300ff4377ac */ /* 0x000e260008000800 */
[----:B-----5:R-:W-:Y:S01]  /*1dfb0*/  VIADD R12, R65, 0x5e ;  /* 0x0000005e410c7836 */ /* 0x020fe20000000000 */
[----:B------:R5:W-:Y:S04]  /*1dfc0*/  @P1 STG.E.U16 desc[UR22][R10.64], R14 ;  /* 0x0000000e0a001986 */ /* 0x000be8000c101516 */
[----:B------:R-:W-:Y:S01]  /*1dfd0*/  ISETP.GE.AND P1, PT, R12, UR72, PT ;  /* 0x000000480c007c0c */ /* 0x000fe2000bf26270 */
[C---:B------:R-:W-:Y:S01]  /*1dfe0*/  IMAD.WIDE R12, R0.reuse, 0x2, R6 ;  /* 0x00000002000c7825 */ /* 0x040fe200078e0206 */
[----:B------:R-:W0:Y:S03]  /*1dff0*/  LDCU UR72, c[0x0][0x39c] ;  /* 0x00007380ff4877ac */ /* 0x000e260008000800 */
[----:B-----5:R-:W-:-:S04]  /*1e000*/  IMAD.WIDE R14, R0, 0x2, R2 ;  /* 0x00000002000e7825 */ /* 0x020fc800078e0202 */
[----:B------:R-:W-:Y:S01]  /*1e010*/  IMAD.WIDE R10, R0, 0x2, R4 ;  /* 0x00000002000a7825 */ /* 0x000fe200078e0204 */
[----:B------:R5:W-:Y:S04]  /*1e020*/  @P6 STG.E.U16 desc[UR22][R14.64], R18 ;  /* 0x000000120e006986 */ /* 0x000be8000c101516 */
[----:B------:R0:W-:Y:S01]  /*1e030*/  @P4 STG.E.U16 desc[UR22][R12.64], R17 ;  /* 0x000000110c004986 */ /* 0x0001e2000c101516 */
[----:B------:R-:W-:Y:S01]  /*1e040*/  ISETP.LT.AND P4, PT, R66, UR6, !P3 ;  /* 0x0000000642007c0c */ /* 0x000fe2000df81270 */
[----:B------:R-:W-:Y:S01]  /*1e050*/  VIADD R0, R0, UR30 ;  /* 0x0000001e00007c36 */ /* 0x000fe20008000000 */
[----:B-----5:R-:W-:Y:S01]  /*1e060*/  PRMT R18, R91, 0x7610, R18 ;  /* 0x000076105b127816 */ /* 0x020fe20000000012 */
[----:B------:R5:W-:Y:S01]  /*1e070*/  @P0 STG.E.U16 desc[UR22][R10.64], R16 ;  /* 0x000000100a000986 */ /* 0x000be2000c101516 */
[----:B------:R-:W-:Y:S01]  /*1e080*/  ISETP.LT.AND P6, PT, R73, UR33, !P3 ;  /* 0x0000002149007c0c */ /* 0x000fe2000dfc1270 */
[----:B------:R-:W-:Y:S01]  /*1e090*/  IMAD.WIDE R14, R0, 0x2, R8 ;  /* 0x00000002000e7825 */ /* 0x000fe200078e0208 */
[----:B------:R-:W1:Y:S01]  /*1e0a0*/  LDCU UR6, c[0x0][0x398] ;  /* 0x00007300ff0677ac */ /* 0x000e620008000800 */
[----:B------:R-:W4:Y:S01]  /*1e0b0*/  LDL.LU R91, [R1+0x74] ;  /* 0x00007400015b7983 */ /* 0x000f220000300800 */
[----:B------:R-:W-:Y:S01]  /*1e0c0*/  ISETP.LT.AND P0, PT, R74, UR4, !P3 ;  /* 0x000000044a007c0c */ /* 0x000fe2000df01270 */
[----:B0-----:R-:W-:Y:S01]  /*1e0d0*/  IMAD.WIDE R12, R0, 0x2, R2 ;  /* 0x00000002000c7825 */ /* 0x001fe200078e0202 */
[----:B------:R-:W0:Y:S01]  /*1e0e0*/  LDCU UR33, c[0x0][0x39c] ;  /* 0x00007380ff2177ac */ /* 0x000e220008000800 */
[----:B-----5:R-:W-:-:S02]  /*1e0f0*/  PRMT R16, R70, 0x7610, R16 ;  /* 0x0000761046107816 */ /* 0x020fc40000000010 */
[----:B------:R2:W-:Y:S01]  /*1e100*/  @P4 STG.E.U16 desc[UR22][R14.64], R18 ;  /* 0x000000120e004986 */ /* 0x0005e2000c101516 */
[----:B------:R-:W-:Y:S01]  /*1e110*/  IMAD.WIDE R10, R0, 0x2, R6 ;  /* 0x00000002000a7825 */ /* 0x000fe200078e0206 */
[----:B------:R-:W5:Y:S02]  /*1e120*/  LDCU UR4, c[0x0][0x398] ;  /* 0x00007300ff0477ac */ /* 0x000f640008000800 */
[----:B------:R-:W5:Y:S04]  /*1e130*/  LDL.LU.S16 R70, [R1+0x362] ;  /* 0x0003620001467983 */ /* 0x000f680000300600 */
[----:B------:R-:W5:Y:S04]  /*1e140*/  LDL.LU R72, [R1+0x78] ;  /* 0x0000780001487983 */ /* 0x000f680000300800 */
[----:B------:R3:W-:Y:S01]  /*1e150*/  @P0 STG.E.U16 desc[UR22][R12.64], R16 ;  /* 0x000000100c000986 */ /* 0x0007e2000c101516 */
[----:B--2---:R-:W-:-:S03]  /*1e160*/  PRMT R15, R90, 0x7610, R15 ;  /* 0x000076105a0f7816 */ /* 0x004fc6000000000f */
[----:B------:R-:W2:Y:S01]  /*1e170*/  LDL.S16 R90, [R1+0x364] ;  /* 0x00036400015a7983 */ /* 0x000ea20000100600 */
[----:B---3--:R-:W-:-:S03]  /*1e180*/  PRMT R16, R89, 0x7610, R16 ;  /* 0x0000761059107816 */ /* 0x008fc60000000010 */
[----:B------:R-:W3:Y:S01]  /*1e190*/  LDL.LU.S16 R89, [R1+0x366] ;  /* 0x0003660001597983 */ /* 0x000ee20000300600 */
[----:B------:R-:W-:Y:S01]  /*1e1a0*/  ISETP.LT.AND P3, PT, R92, UR31, !P3 ;  /* 0x0000001f5c007c0c */ /* 0x000fe2000df61270 */
[----:B------:R-:W-:Y:S01]  /*1e1b0*/  VIADD R14, R0, UR30 ;  /* 0x0000001e000e7c36 */ /* 0x000fe20008000000 */
[----:B------:R-:W-:Y:S01]  /*1e1c0*/  PRMT R12, R31, 0x7632, R12 ;  /* 0x000076321f0c7816 */ /* 0x000fe2000000000c */
[----:B------:R0:W-:Y:S01]  /*1e1d0*/  @P6 STG.E.U16 desc[UR22][R10.64], R31 ;  /* 0x0000001f0a006986 */ /* 0x0001e2000c101516 */
[----:B------:R-:W-:Y:S01]  /*1e1e0*/  ISETP.LT.AND P6, PT, R66, UR44, !P5 ;  /* 0x0000002c42007c0c */ /* 0x000fe2000efc1270 */
[----:B------:R-:W-:Y:S01]  /*1e1f0*/  VIADD R17, R65, 0x5f ;  /* 0x0000005f41117836 */ /* 0x000fe20000000000 */
[----:B------:R-:W-:Y:S01]  /*1e200*/  ISETP.LT.AND P0, PT, R74, UR69, !P5 ;  /* 0x000000454a007c0c */ /* 0x000fe2000ef01270 */
[----:B------:R-:W1:Y:S01]  /*1e210*/  LDCU UR31, c[0x0][0x398] ;  /* 0x00007300ff1f77ac */ /* 0x000e620008000800 */
[----:B0-----:R-:W-:Y:S02]  /*1e220*/  IMAD.WIDE R10, R0, 0x2, R4 ;  /* 0x00000002000a7825 */ /* 0x001fe400078e0204 */
[----:B------:R-:W-:Y:S01]  /*1e230*/  ISETP.GE.AND P4, PT, R17, UR48, PT ;  /* 0x0000003011007c0c */ /* 0x000fe2000bf86270 */
[----:B------:R-:W0:Y:S02]  /*1e240*/  LDCU UR44, c[0x0][0x398] ;  /* 0x00007300ff2c77ac */ /* 0x000e240008000800 */
[----:B------:R1:W-:Y:S01]  /*1e250*/  @P3 STG.E.U16 desc[UR22][R10.64], R12 ;  /* 0x0000000c0a003986 */ /* 0x0003e2000c101516 */
[----:B------:R-:W-:Y:S01]  /*1e260*/  VIADD R0, R65, 0x60 ;  /* 0x0000006041007836 */ /* 0x000fe20000000000 */
[----:B------:R-:W0:Y:S01]  /*1e270*/  LDCU UR69, c[0x0][0x398] ;  /* 0x00007300ff4577ac */ /* 0x000e220008000800 */
[----:B------:R-:W0:Y:S01]  /*1e280*/  LDCU UR48, c[0x0][0x398] ;  /* 0x00007300ff3077ac */ /* 0x000e220008000800 */
[----:B-1----:R-:W-:-:S04]  /*1e290*/  IMAD.WIDE R12, R14, 0x2, R8 ;  /* 0x000000020e0c7825 */ /* 0x002fc800078e0208 */
[----:B------:R-:W-:Y:S01]  /*1e2a0*/  IMAD.WIDE R10, R14, 0x2, R2 ;  /* 0x000000020e0a7825 */ /* 0x000fe200078e0202 */
        /* <DEDUP_REMOVED lines=9> */
[----:B-1----:R-:W-:Y:S01]  /*1e340*/  IMAD.WIDE R12, R14, 0x2, R4 ;  /* 0x000000020e0c7825 */ /* 0x002fe200078e0204 */
[----:B------:R-:W1:Y:S01]  /*1e350*/  LDCU UR10, c[0x0][0x398] ;  /* 0x00007300ff0a77ac */ /* 0x000e620008000800 */
[----:B----4-:R-:W-:-:S02]  /*1e360*/  F2FP.F16.F32.PACK_AB R16, R32, R75 ;  /* 0x0000004b2010723e */ /* 0x010fc400000000ff */
[----:B------:R-:W-:Y:S01]  /*1e370*/  IMAD.WIDE R10, R14, 0x2, R6 ;  /* 0x000000020e0a7825 */ /* 0x000fe200078e0206 */
[----:B------:R-:W-:Y:S01]  /*1e380*/  PRMT R14, R71, 0x7610, R14 ;  /* 0x00007610470e7816 */ /* 0x000fe2000000000e */
[----:B------:R-:W4:Y:S01]  /*1e390*/  LDCU UR61, c[0x0][0x398] ;  /* 0x00007300ff3d77ac */ /* 0x000f220008000800 */
[----:B------:R-:W-:Y:S01]  /*1e3a0*/  PRMT R15, R16, 0x7632, R15 ;  /* 0x00007632100f7816 */ /* 0x000fe2000000000f */
[----:B------:R-:W4:Y:S04]  /*1e3b0*/  LDL.LU R71, [R1+0x7c] ;  /* 0x00007c0001477983 */ /* 0x000f280000300800 */
[----:B------:R0:W-:Y:S01]  /*1e3c0*/  @P6 STG.E.U16 desc[UR22][R10.64], R16 ;  /* 0x000000100a006986 */ /* 0x0001e2000c101516 */
[----:B------:R-:W-:Y:S01]  /*1e3d0*/  ISETP.LT.AND P6, PT, R74, UR28, !P2 ;  /* 0x0000001c4a007c0c */ /* 0x000fe2000d7c1270 */
[----:B------:R-:W1:Y:S02]  /*1e3e0*/  LDCU UR28, c[0x0][0x398] ;  /* 0x00007300ff1c77ac */ /* 0x000e640008000800 */
[----:B------:R0:W-:Y:S01]  /*1e3f0*/  @P5 STG.E.U16 desc[UR22][R12.64], R15 ;  /* 0x0000000f0c005986 */ /* 0x0001e2000c101516 */
[----:B------:R-:W-:Y:S01]  /*1e400*/  ISETP.LT.AND P5, PT, R73, UR42, !P2 ;  /* 0x0000002a49007c0c */ /* 0x000fe2000d7a1270 */
[----:B------:R-:W1:Y:S01]  /*1e410*/  LDCU UR42, c[0x0][0x398] ;  /* 0x00007300ff2a77ac */ /* 0x000e620008000800 */
[----:B------:R-:W-:Y:S01]  /*1e420*/  ISETP.LT.AND P2, PT, R92, UR43, !P2 ;  /* 0x0000002b5c007c0c */ /* 0x000fe2000d741270 */
[----:B------:R-:W1:Y:S01]  /*1e430*/  LDCU UR43, c[0x0][0x39c] ;  /* 0x00007380ff2b77ac */ /* 0x000e620008000800 */
[----:B0-----:R-:W-:-:S04]  /*1e440*/  IMAD.WIDE R10, R0, 0x2, R8 ;  /* 0x00000002000a7825 */ /* 0x001fc800078e0208 */
[----:B------:R-:W-:Y:S01]  /*1e450*/  VIADD R12, R65, 0x61 ;  /* 0x00000061410c7836 */ /* 0x000fe20000000000 */
[----:B------:R-:W-:Y:S02]  /*1e460*/  F2FP.F16.F32.PACK_AB R17, R33, R91 ;  /* 0x0000005b2111723e */ /* 0x000fe400000000ff */
[----:B------:R-:W4:Y:S04]  /*1e470*/  LDL.S16 R91, [R1+0x368] ;  /* 0x00036800015b7983 */ /* 0x000f280000100600 */
[----:B------:R0:W-:Y:S01]  /*1e480*/  @P0 STG.E.U16 desc[UR22][R10.64], R14 ;  /* 0x0000000e0a000986 */ /* 0x0001e2000c101516 */
[----:B-----5:R-:W-:-:S03]  /*1e490*/  PRMT R16, R70, 0x7610, R16 ;  /* 0x0000761046107816 */ /* 0x020fc60000000010 */
[----:B------:R-:W5:Y:S01]  /*1e4a0*/  LDL.LU.S16 R70, [R1+0x36a] ;  /* 0x00036a0001467983 */ /* 0x000f620000300600 */
[----:B------:R-:W-:Y:S01]  /*1e4b0*/  ISETP.GE.AND P0, PT, R12, UR18, PT ;  /* 0x000000120c007c0c */ /* 0x000fe2000bf06270 */
[C---:B------:R-:W-:Y:S01]  /*1e4c0*/  IMAD.WIDE R12, R0.reuse, 0x2, R6 ;  /* 0x00000002000c7825 */ /* 0x040fe200078e0206 */
[----:B------:R-:W-:Y:S01]  /*1e4d0*/  PRMT R18, R17, 0x7632, R18 ;  /* 0x0000763211127816 */ /* 0x000fe20000000012 */
[----:B------:R-:W1:Y:S02]  /*1e4e0*/  LDCU UR18, c[0x0][0x398] ;  /* 0x00007300ff1277ac */ /* 0x000e640008000800 */
[----:B0-----:R-:W-:-:S04]  /*1e4f0*/  IMAD.WIDE R10, R0, 0x2, R2 ;  /* 0x00000002000a7825 */ /* 0x001fc800078e0202 */
[----:B------:R-:W-:Y:S01]  /*1e500*/  IMAD.WIDE R14, R0, 0x2, R4 ;  /* 0x00000002000e7825 */ /* 0x000fe200078e0204 */
[----:B------:R-:W-:Y:S04]  /*1e510*/  @P6 STG.E.U16 desc[UR22][R10.64], R16 ;  /* 0x000000100a006986 */ /* 0x000fe8000c101516 */
[----:B------:R-:W-:Y:S04]  /*1e520*/  @P5 STG.E.U16 desc[UR22][R12.64], R17 ;  /* 0x000000110c005986 */ /* 0x000fe8000c101516 */
[----:B------:R2:W-:Y:S02]  /*1e530*/  @P2 STG.E.U16 desc[UR22][R14.64], R18 ;  /* 0x000000120e002986 */ /* 0x0005e4000c101516 */
[----:B--2---:R-:W-:-:S02]  /*1e540*/  PRMT R18, R90, 0x7610, R18 ;  /* 0x000076105a127816 */ /* 0x004fc40000000012 */
[----:B------:R-:W2:Y:S01]  /*1e550*/  LDL.S16 R90, [R1+0x36c] ;  /* 0x00036c00015a7983 */ /* 0x000ea20000100600 */
[----:B---3--:R-:W-:-:S03]  /*1e560*/  PRMT R19, R89, 0x7610, R19 ;  /* 0x0000761059137816 */ /* 0x008fc60000000013 */
[----:B------:R-:W3:Y:S01]  /*1e570*/  LDL.LU.S16 R89, [R1+0x36e] ;  /* 0x00036e0001597983 */ /* 0x000ee20000300600 */
[----:B------:R-:W-:Y:S01]  /*1e580*/  ISETP.LT.AND P5, PT, R66, UR38, !P1 ;  /* 0x0000002642007c0c */ /* 0x000fe2000cfa1270 */
[----:B------:R-:W-:Y:S01]  /*1e590*/  VIADD R0, R0, UR30 ;  /* 0x0000001e00007c36 */ /* 0x000fe20008000000 */
[----:B------:R-:W-:Y:S01]  /*1e5a0*/  ISETP.LT.AND P6, PT, R74, UR47, !P1 ;  /* 0x0000002f4a007c0c */ /* 0x000fe2000cfc1270 */
[----:B------:R-:W3:Y:S01]  /*1e5b0*/  LDL.LU R75, [R1+0x80] ;  /* 0x00008000014b7983 */ /* 0x000ee20000300800 */
[----:B------:R-:W-:Y:S01]  /*1e5c0*/  ISETP.LT.AND P2, PT, R73, UR32, !P1 ;  /* 0x0000002049007c0c */ /* 0x000fe2000cf41270 */
[----:B------:R-:W-:Y:S01]  /*1e5d0*/  IMAD.WIDE R16, R0, 0x2, R8 ;  /* 0x0000000200107825 */ /* 0x000fe200078e0208 */
[----:B------:R-:W-:Y:S01]  /*1e5e0*/  F2FP.F16.F32.PACK_AB R20, R34, R72 ;  /* 0x000000482214723e */ /* 0x000fe200000000ff */
[----:B------:R-:W0:Y:S02]  /*1e5f0*/  LDCU UR38, c[0x0][0x398] ;  /* 0x00007300ff2677ac */ /* 0x000e240008000800 */
[----:B------:R-:W-:-:S04]  /*1e600*/  IMAD.WIDE R10, R0, 0x2, R2 ;  /* 0x00000002000a7825 */ /* 0x000fc800078e0202 */
[----:B------:R-:W-:Y:S01]  /*1e610*/  IMAD.WIDE R12, R0, 0x2, R6 ;  /* 0x00000002000c7825 */ /* 0x000fe200078e0206 */
[----:B------:R0:W-:Y:S01]  /*1e620*/  @P5 STG.E.U16 desc[UR22][R16.64], R18 ;  /* 0x0000001210005986 */ /* 0x0001e2000c101516 */
[----:B------:R-:W-:Y:S01]  /*1e630*/  ISETP.LT.AND P1, PT, R92, UR36, !P1 ;  /* 0x000000245c007c0c */ /* 0x000fe2000cf21270 */
[----:B------:R-:W1:Y:S02]  /*1e640*/  LDCU UR36, c[0x0][0x39c] ;  /* 0x00007380ff2477ac */ /* 0x000e640008000800 */
[----:B------:R0:W-:Y:S01]  /*1e650*/  @P6 STG.E.U16 desc[UR22][R10.64], R19 ;  /* 0x000000130a006986 */ /* 0x0001e2000c101516 */
[----:B------:R-:W-:Y:S01]  /*1e660*/  IMAD.WIDE R14, R0, 0x2, R4 ;  /* 0x00000002000e7825 */ /* 0x000fe200078e0204 */
[----:B------:R-:W1:Y:S02]  /*1e670*/  LDCU UR47, c[0x0][0x398] ;  /* 0x00007300ff2f77ac */ /* 0x000e640008000800 */
[----:B------:R1:W-:Y:S01]  /*1e680*/  @P2 STG.E.U16 desc[UR22][R12.64], R20 ;  /* 0x000000140c002986 */ /* 0x0003e2000c101516 */
[----:B------:R-:W-:Y:S01]  /*1e690*/  ISETP.LT.AND P2, PT, R66, UR51, !P4 ;  /* 0x0000003342007c0c */ /* 0x000fe2000e741270 */
[----:B------:R-:W-:Y:S01]  /*1e6a0*/  VIADD R0, R0, UR30 ;  /* 0x0000001e00007c36 */ /* 0x000fe20008000000 */
[----:B------:R-:W-:Y:S01]  /*1e6b0*/  PRMT R21, R20, 0x7632, R21 ;  /* 0x0000763214157816 */ /* 0x000fe20000000015 */
[----:B0-----:R-:W-:Y:S01]  /*1e6c0*/  VIADD R16, R65, 0x62 ;  /* 0x0000006241107836 */ /* 0x001fe20000000000 */
[----:B------:R-:W0:Y:S01]  /*1e6d0*/  LDCU UR32, c[0x0][0x398] ;  /* 0x00007300ff2077ac */ /* 0x000e220008000800 */
[----:B------:R-:W-:-:S02]  /*1e6e0*/  IMAD.WIDE R10, R0, 0x2, R8 ;  /* 0x00000002000a7825 */ /* 0x000fc400078e0208 */
[----:B------:R0:W-:Y:S01]  /*1e6f0*/  @P1 STG.E.U16 desc[UR22][R14.64], R21 ;  /* 0x000000150e001986 */ /* 0x0001e2000c101516 */
[----:B------:R-:W-:Y:S01]  /*1e700*/  ISETP.GE.AND P1, PT, R16, UR57, PT ;  /* 0x0000003910007c0c */ /* 0x000fe2000bf26270 */
[----:B------:R-:W0:Y:S01]  /*1e710*/  LDCU UR51, c[0x0][0x398] ;  /* 0x00007300ff3377ac */ /* 0x000e220008000800 */
[----:B----4-:R-:W-:Y:S01]  /*1e720*/  F2FP.F16.F32.PACK_AB R35, R35, R71 ;  /* 0x000000472323723e */ /* 0x010fe200000000ff */
[----:B-1----:R-:W-:Y:S01]  /*1e730*/  IMAD.WIDE R12, R0, 0x2, R2 ;  /* 0x00000002000c7825 */ /* 0x002fe200078e0202 */
[----:B------:R-:W4:Y:S01]  /*1e740*/  LDL.S16 R71, [R1+0x370] ;  /* 0x0003700001477983 */ /* 0x000f220000100600 */
[----:B------:R-:W-:Y:S02]  /*1e750*/  PRMT R18, R91, 0x7610, R18 ;  /* 0x000076105b127816 */ /* 0x000fe40000000012 */
[----:B-----5:R-:W-:Y:S01]  /*1e760*/  PRMT R17, R70, 0x7610, R17 ;  /* 0x0000761046117816 */ /* 0x020fe20000000011 */
[----:B------:R-:W5:Y:S01]  /*1e770*/  LDL.LU R91, [R1+0x84] ;  /* 0x00008400015b7983 */ /* 0x000f620000300800 */
[----:B0-----:R-:W-:Y:S01]  /*1e780*/  IMAD.WIDE R14, R0, 0x2, R6 ;  /* 0x00000002000e7825 */ /* 0x001fe200078e0206 */
[----:B------:R-:W-:Y:S01]  /*1e790*/  ISETP.LT.AND P5, PT, R74, UR58, !P4 ;  /* 0x0000003a4a007c0c */ /* 0x000fe2000e7a1270 */
[----:B------:R-:W0:Y:S01]  /*1e7a0*/  LDCU UR57, c[0x0][0x398] ;  /* 0x00007300ff3977ac */ /* 0x000e220008000800 */
[----:B------:R-:W5:Y:S01]  /*1e7b0*/  LDL.LU.S16 R70, [R1+0x372] ;  /* 0x0003720001467983 */ /* 0x000f620000300600 */
[----:B------:R-:W-:-:S03]  /*1e7c0*/  VIADD R16, R0, UR30 ;  /* 0x0000001e00107c36 */ /* 0x000fc60008000000 */
[----:B------:R1:W-:Y:S04]  /*1e7d0*/  @P2 STG.E.U16 desc[UR22][R10.64], R18 ;  /* 0x000000120a002986 */ /* 0x0003e8000c101516 */
[----:B------:R-:W5:Y:S01]  /*1e7e0*/  LDL.LU R72, [R1+0x88] ;  /* 0x0000880001487983 */ /* 0x000f620000300800 */
[----:B-1----:R-:W-:Y:S01]  /*1e7f0*/  IMAD.WIDE R10, R0, 0x2, R4 ;  /* 0x00000002000a7825 */ /* 0x002fe200078e0204 */
[----:B--2---:R-:W-:Y:S02]  /*1e800*/  PRMT R18, R90, 0x7610, R18 ;  /* 0x000076105a127816 */ /* 0x004fe40000000012 */
[----:B------:R-:W2:Y:S01]  /*1e810*/  LDL.S16 R90, [R1+0x374] ;  /* 0x00037400015a7983 */ /* 0x000ea20000100600 */
[----:B---3--:R-:W-:-:S03]  /*1e820*/  PRMT R0, R89, 0x7610, R0 ;  /* 0x0000761059007816 */ /* 0x008fc60000000000 */
[----:B------:R-:W3:Y:S01]  /*1e830*/  LDL.LU.S16 R89, [R1+0x376] ;  /* 0x0003760001597983 */ /* 0x000ee20000300600 */
[----:B------:R-:W-:Y:S02]  /*1e840*/  ISETP.LT.AND P6, PT, R73, UR76, !P4 ;  /* 0x0000004c49007c0c */ /* 0x000fe4000e7c1270 */
[----:B------:R-:W-:Y:S01]  /*1e850*/  ISETP.LT.AND P4, PT, R92, UR37, !P4 ;  /* 0x000000255c007c0c */ /* 0x000fe2000e781270 */
[----:B------:R1:W-:Y:S01]  /*1e860*/  @P5 STG.E.U16 desc[UR22][R12.64], R17 ;  /* 0x000000110c005986 */ /* 0x0003e2000c101516 */
[----:B------:R-:W-:Y:S01]  /*1e870*/  ISETP.LT.AND P5, PT, R66, UR50, !P3 ;  /* 0x0000003242007c0c */ /* 0x000fe2000dfa1270 */
[----:B------:R-:W0:Y:S01]  /*1e880*/  LDCU UR50, c[0x0][0x39c] ;  /* 0x00007380ff3277ac */ /* 0x000e220008000800 */
[----:B------:R-:W-:Y:S01]  /*1e890*/  PRMT R19, R35, 0x7632, R19 ;  /* 0x0000763223137816 */ /* 0x000fe20000000013 */
[----:B------:R-:W0:Y:S06]  /*1e8a0*/  LDCU UR37, c[0x0][0x398] ;  /* 0x00007300ff2577ac */ /* 0x000e2c0008000800 */
[----:B------:R0:W-:Y:S01]  /*1e8b0*/  @P6 STG.E.U16 desc[UR22][R14.64], R35 ;  /* 0x000000230e006986 */ /* 0x0001e2000c101516 */
[----:B------:R-:W-:Y:S01]  /*1e8c0*/  ISETP.LT.AND P6, PT, R74, UR63, !P3 ;  /* 0x0000003f4a007c0c */ /* 0x000fe2000dfc1270 */
[----:B-1----:R-:W-:-:S02]  /*1e8d0*/  IMAD.WIDE R12, R16, 0x2, R8 ;  /* 0x00000002100c7825 */ /* 0x002fc400078e0208 */
[----:B------:R1:W-:Y:S01]  /*1e8e0*/  @P4 STG.E.U16 desc[UR22][R10.64], R19 ;  /* 0x000000130a004986 */ /* 0x0003e2000c101516 */
[----:B------:R-:W-:Y:S01]  /*1e8f0*/  ISETP.LT.AND P4, PT, R92, UR56, !P3 ;  /* 0x000000385c007c0c */ /* 0x000fe2000df81270 */
[----:B------:R-:W-:Y:S01]  /*1e900*/  VIADD R17, R65, 0x63 ;  /* 0x0000006341117836 */ /* 0x000fe20000000000 */
[----:B------:R-:W2:Y:S01]  /*1e910*/  LDCU UR56, c[0x0][0x398] ;  /* 0x00007300ff3877ac */ /* 0x000ea20008000800 */
[----:B------:R1:W-:Y:S01]  /*1e920*/  @P5 STG.E.U16 desc[UR22][R12.64], R18 ;  /* 0x000000120c005986 */ /* 0x0003e2000c101516 */
[----:B0-----:R-:W-:Y:S01]  /*1e930*/  IMAD.WIDE R14, R16, 0x2, R2 ;  /* 0x00000002100e7825 */ /* 0x001fe200078e0202 */
[----:B------:R-:W-:Y:S01]  /*1e940*/  ISETP.LT.AND P5, PT, R73, UR9, !P3 ;  /* 0x0000000949007c0c */ /* 0x000fe2000dfa1270 */
[----:B------:R-:W0:Y:S03]  /*1e950*/  LDCU UR9, c[0x0][0x398] ;  /* 0x00007300ff0977ac */ /* 0x000e260008000800 */
[----:B------:R0:W-:Y:S01]  /*1e960*/  @P6 STG.E.U16 desc[UR22][R14.64], R0 ;  /* 0x000000000e006986 */ /* 0x0001e2000c101516 */
[----:B------:R-:W-:-:S02]  /*1e970*/  ISETP.LT.AND P6, PT, R66, UR59, !P0 ;  /* 0x0000003b42007c0c */ /* 0x000fc4000c7c1270 */
[----:B-1----:R-:W-:Y:S01]  /*1e980*/  F2FP.F16.F32.PACK_AB R19, R36, R75 ;  /* 0x0000004b2413723e */ /* 0x002fe200000000ff */
[C---:B------:R-:W-:Y:S01]  /*1e990*/  IMAD.WIDE R10, R16.reuse, 0x2, R6 ;  /* 0x00000002100a7825 */ /* 0x040fe200078e0206 */
[----:B------:R-:W-:Y:S01]  /*1e9a0*/  ISETP.GE.AND P2, PT, R17, UR24, PT ;  /* 0x0000001811007c0c */ /* 0x000fe2000bf46270 */
[----:B------:R-:W1:Y:S01]  /*1e9b0*/  LDCU UR24, c[0x0][0x398] ;  /* 0x00007300ff1877ac */ /* 0x000e620008000800 */
[----:B------:R-:W-:Y:S01]  /*1e9c0*/  PRMT R20, R19, 0x7632, R20 ;  /* 0x0000763213147816 */ /* 0x000fe20000000014 */
[----:B------:R-:W-:-:S04]  /*1e9d0*/  IMAD.WIDE R12, R16, 0x2, R4 ;  /* 0x00000002100c7825 */ /* 0x000fc800078e0204 */
[----:B0-----:R-:W-:Y:S02]  /*1e9e0*/  VIADD R0, R16, UR30 ;  /* 0x0000001e10007c36 */ /* 0x001fe40008000000 */
[----:B------:R-:W-:Y:S02]  /*1e9f0*/  VIADD R17, R65, 0x64 ;  /* 0x0000006441117836 */ /* 0x000fe40000000000 */
[----:B------:R-:W-:Y:S01]  /*1ea00*/  IMAD.WIDE R14, R0, 0x2, R8 ;  /* 0x00000002000e7825 */ /* 0x000fe200078e0208 */
[----:B------:R0:W-:Y:S02]  /*1ea10*/  @P5 STG.E.U16 desc[UR22][R10.64], R19 ;  /* 0x000000130a005986 */ /* 0x0001e4000c101516 */
[----:B------:R-:W-:Y:S02]  /*1ea20*/  ISETP.GE.AND P3, PT, R17, UR71, PT ;  /* 0x0000004711007c0c */ /* 0x000fe4000bf66270 */
[----:B------:R1:W-:Y:S01]  /*1ea30*/  @P4 STG.E.U16 desc[UR22][R12.64], R20 ;  /* 0x000000140c004986 */ /* 0x0003e2000c101516 */
[----:B----4-:R-:W-:-:S03]  /*1ea40*/  PRMT R18, R71, 0x7610, R18 ;  /* 0x0000761047127816 */ /* 0x010fc60000000012 */
[----:B------:R-:W4:Y:S01]  /*1ea50*/  LDL.LU R71, [R1+0x8c] ;  /* 0x00008c0001477983 */ /* 0x000f220000300800 */
[----:B------:R-:W-:Y:S01]  /*1ea60*/  ISETP.LT.AND P4, PT, R74, UR53, !P0 ;  /* 0x000000354a007c0c */ /* 0x000fe2000c781270 */
[----:B0-----:R-:W-:Y:S01]  /*1ea70*/  IMAD.WIDE R10, R0, 0x2, R2 ;  /* 0x00000002000a7825 */ /* 0x001fe200078e0202 */
[----:B------:R-:W-:Y:S01]  /*1ea80*/  ISETP.LT.AND P5, PT, R73, UR49, !P0 ;  /* 0x0000003149007c0c */ /* 0x000fe2000c7a1270 */
[----:B------:R0:W-:Y:S01]  /*1ea90*/  @P6 STG.E.U16 desc[UR22][R14.64], R18 ;  /* 0x000000120e006986 */ /* 0x0001e2000c101516 */
[----:B------:R-:W-:Y:S01]  /*1eaa0*/  ISETP.LT.AND P6, PT, R92, UR54, !P0 ;  /* 0x000000365c007c0c */ /* 0x000fe2000c7c1270 */
[C---:B-1----:R-:W-:Y:S01]  /*1eab0*/  IMAD.WIDE R12, R0.reuse, 0x2, R6 ;  /* 0x00000002000c7825 */ /* 0x042fe200078e0206 */
[----:B------:R-:W1:Y:S03]  /*1eac0*/  LDCU UR49, c[0x0][0x398] ;  /* 0x00007300ff3177ac */ /* 0x000e660008000800 */
[----:B------:R-:W-:Y:S01]  /*1ead0*/  VIADD R16, R65, 0x65 ;  /* 0x0000006541107836 */ /* 0x000fe20000000000 */
[----:B------:R-:W1:Y:S01]  /*1eae0*/  LDCU UR53, c[0x0][0x398] ;  /* 0x00007300ff3577ac */ /* 0x000e620008000800 */
[----:B0-----:R-:W-:Y:S01]  /*1eaf0*/  IMAD.WIDE R14, R0, 0x2, R4 ;  /* 0x00000002000e7825 */ /* 0x001fe200078e0204 */
[----:B------:R-:W0:Y:S01]  /*1eb00*/  LDCU UR54, c[0x0][0x398] ;  /* 0x00007300ff3677ac */ /* 0x000e220008000800 */
[----:B-----5:R-:W-:-:S02]  /*1eb10*/  F2FP.F16.F32.PACK_AB R18, R37, R91 ;  /* 0x0000005b2512723e */ /* 0x020fc400000000ff */
[----:B------:R-:W5:Y:S01]  /*1eb20*/  LDL.S16 R91, [R1+0x378] ;  /* 0x00037800015b7983 */ /* 0x000f620000100600 */
[----:B------:R-:W-:-:S03]  /*1eb30*/  PRMT R17, R70, 0x7610, R17 ;  /* 0x0000761046117816 */ /* 0x000fc60000000011 */
[----:B------:R-:W5:Y:S01]  /*1eb40*/  LDL.LU.S16 R70, [R1+0x37a] ;  /* 0x00037a0001467983 */ /* 0x000f620000300600 */
[----:B------:R-:W-:-:S03]  /*1eb50*/  PRMT R19, R18, 0x7632, R19 ;  /* 0x0000763212137816 */ /* 0x000fc60000000013 */
[----:B------:R-:W-:Y:S04]  /*1eb60*/  @P4 STG.E.U16 desc[UR22][R10.64], R17 ;  /* 0x000000110a004986 */ /* 0x000fe8000c101516 */
[----:B------:R2:W-:Y:S04]  /*1eb70*/  @P5 STG.E.U16 desc[UR22][R12.64], R18 ;  /* 0x000000120c005986 */ /* 0x0005e8000c101516 */
[----:B------:R3:W-:Y:S01]  /*1eb80*/  @P6 STG.E.U16 desc[UR22][R14.64], R19 ;  /* 0x000000130e006986 */ /* 0x0007e2000c101516 */
[----:B--2---:R-:W-:-:S03]  /*1eb90*/  PRMT R18, R90, 0x7610, R18 ;  /* 0x000076105a127816 */ /* 0x004fc60000000012 */
        /* <DEDUP_REMOVED lines=9> */
[----:B------:R-:W-:Y:S01]  /*1ec30*/  ISETP.LT.AND P1, PT, R92, UR14, !P1 ;  /* 0x0000000e5c007c0c */ /* 0x000fe2000cf21270 */
[----:B------:R-:W0:Y:S01]  /*1ec40*/  LDCU UR34, c[0x0][0x398] ;  /* 0x00007300ff2277ac */ /* 0x000e220008000800 */
[----:B------:R-:W-:Y:S01]  /*1ec50*/  F2FP.F16.F32.PACK_AB R20, R38, R72 ;  /* 0x000000482614723e */ /* 0x000fe200000000ff */
[----:B------:R-:W-:Y:S01]  /*1ec60*/  IMAD.WIDE R12, R0, 0x2, R2 ;  /* 0x00000002000c7825 */ /* 0x000fe200078e0202 */
[----:B------:R-:W-:Y:S01]  /*1ec70*/  ISETP.GE.AND P0, PT, R16, UR39, PT ;  /* 0x0000002710007c0c */ /* 0x000fe2000bf06270 */
[----:B------:R-:W0:Y:S01]  /*1ec80*/  LDCU UR39, c[0x0][0x39c] ;  /* 0x00007380ff2777ac */ /* 0x000e220008000800 */
[----:B------:R-:W-:Y:S01]  /*1ec90*/  PRMT R21, R20, 0x7632, R21 ;  /* 0x0000763214157816 */ /* 0x000fe20000000015 */
[C---:B------:R-:W-:Y:S01]  /*1eca0*/  IMAD.WIDE R14, R0.reuse, 0x2, R6 ;  /* 0x00000002000e7825 */ /* 0x040fe200078e0206 */
[----:B------:R5:W-:Y:S01]  /*1ecb0*/  @P6 STG.E.U16 desc[UR22][R10.64], R18 ;  /* 0x000000120a006986 */ /* 0x000be2000c101516 */
[----:B------:R-:W0:Y:S02]  /*1ecc0*/  LDCU UR14, c[0x0][0x398] ;  /* 0x00007300ff0e77ac */ /* 0x000e240008000800 */
[----:B------:R-:W-:Y:S01]  /*1ecd0*/  IMAD.WIDE R16, R0, 0x2, R4 ;  /* 0x0000000200107825 */ /* 0x000fe200078e0204 */
[----:B------:R-:W-:Y:S01]  /*1ece0*/  @P5 STG.E.U16 desc[UR22][R12.64], R19 ;  /* 0x000000130c005986 */ /* 0x000fe2000c101516 */
[----:B------:R-:W0:Y:S03]  /*1ecf0*/  LDCU UR52, c[0x0][0x398] ;  /* 0x00007300ff3477ac */ /* 0x000e260008000800 */
[----:B------:R-:W-:Y:S01]  /*1ed00*/  @P4 STG.E.U16 desc[UR22][R14.64], R20 ;  /* 0x000000140e004986 */ /* 0x000fe2000c101516 */
[----:B------:R-:W-:Y:S01]  /*1ed10*/  ISETP.LT.AND P4, PT, R66, UR45, !P2 ;  /* 0x0000002d42007c0c */ /* 0x000fe2000d781270 */
[----:B------:R-:W-:Y:S01]  /*1ed20*/  VIADD R0, R0, UR30 ;  /* 0x0000001e00007c36 */ /* 0x000fe20008000000 */
[----:B----4-:R-:W-:Y:S01]  /*1ed30*/  F2FP.F16.F32.PACK_AB R39, R39, R71 ;  /* 0x000000472727723e */ /* 0x010fe200000000ff */
[----:B------:R4:W-:Y:S01]  /*1ed40*/  @P1 STG.E.U16 desc[UR22][R16.64], R21 ;  /* 0x0000001510001986 */ /* 0x0009e2000c101516 */
[----:B-----5:R-:W-:-:S03]  /*1ed50*/  PRMT R18, R91, 0x7610, R18 ;  /* 0x000076105b127816 */ /* 0x020fc60000000012 */
[----:B------:R-:W5:Y:S01]  /*1ed60*/  LDL.S16 R71, [R1+0x380] ;  /* 0x0003800001477983 */ /* 0x000f620000100600 */
[----:B------:R-:W-:Y:S01]  /*1ed70*/  ISETP.LT.AND P5, PT, R74, UR65, !P2 ;  /* 0x000000414a007c0c */ /* 0x000fe2000d7a1270 */
[----:B------:R-:W0:Y:S01]  /*1ed80*/  LDCU UR45, c[0x0][0x398] ;  /* 0x00007300ff2d77ac */ /* 0x000e220008000800 */
[----:B----4-:R-:W-:Y:S01]  /*1ed90*/  PRMT R17, R70, 0x7610, R17 ;  /* 0x0000761046117816 */ /* 0x010fe20000000011 */
[----:B------:R-:W4:Y:S04]  /*1eda0*/  LDL.LU R91, [R1+0x94] ;  /* 0x00009400015b7983 */ /* 0x000f280000300800 */
[----:B------:R-:W4:Y:S01]  /*1edb0*/  LDL.LU.S16 R70, [R1+0x382] ;  /* 0x0003820001467983 */ /* 0x000f220000300600 */
[----:B------:R-:W-:-:S03]  /*1edc0*/  IMAD.WIDE R10, R0, 0x2, R8 ;  /* 0x00000002000a7825 */ /* 0x000fc600078e0208 */
[----:B------:R-:W4:Y:S01]  /*1edd0*/  LDL.LU R72, [R1+0x98] ;  /* 0x0000980001487983 */ /* 0x000f220000300800 */
[----:B------:R-:W-:-:S03]  /*1ede0*/  VIADD R16, R65, 0x66 ;  /* 0x0000006641107836 */ /* 0x000fc60000000000 */
[----:B------:R0:W-:Y:S01]  /*1edf0*/  @P4 STG.E.U16 desc[UR22][R10.64], R18 ;  /* 0x000000120a004986 */ /* 0x0001e2000c101516 */
[----:B------:R-:W-:Y:S01]  /*1ee00*/  IMAD.WIDE R12, R0, 0x2, R2 ;  /* 0x00000002000c7825 */ /* 0x000fe200078e0202 */
[----:B------:R-:W-:Y:S01]  /*1ee10*/  ISETP.GE.AND P1, PT, R16, UR40, PT ;  /* 0x0000002810007c0c */ /* 0x000fe2000bf26270 */
[----:B------:R-:W1:Y:S02]  /*1ee20*/  LDCU UR40, c[0x0][0x398] ;  /* 0x00007300ff2877ac */ /* 0x000e640008000800 */
[----:B------:R-:W-:-:S04]  /*1ee30*/  IMAD.WIDE R14, R0, 0x2, R6 ;  /* 0x00000002000e7825 */ /* 0x000fc800078e0206 */
[C---:B------:R-:W-:Y:S02]  /*1ee40*/  VIADD R16, R0.reuse, UR30 ;  /* 0x0000001e00107c36 */ /* 0x040fe40008000000 */
[----:B0-----:R-:W-:Y:S01]  /*1ee50*/  IMAD.WIDE R10, R0, 0x2, R4 ;  /* 0x00000002000a7825 */ /* 0x001fe200078e0204 */
        /* <DEDUP_REMOVED lines=8> */
[----:B------:R-:W1:Y:S01]  /*1eee0*/  LDCU UR16, c[0x0][0x39c] ;  /* 0x00007380ff1077ac */ /* 0x000e620008000800 */
[----:B------:R-:W-:Y:S01]  /*1eef0*/  PRMT R19, R39, 0x7632, R19 ;  /* 0x0000763227137816 */ /* 0x000fe20000000013 */
[----:B------:R-:W1:Y:S06]  /*1ef00*/  LDCU UR12, c[0x0][0x398] ;  /* 0x00007300ff0c77ac */ /* 0x000e6c0008000800 */
[----:B------:R1:W-:Y:S01]  /*1ef10*/  @P6 STG.E.U16 desc[UR22][R14.64], R39 ;  /* 0x000000270e006986 */ /* 0x0003e2000c101516 */
[----:B------:R-:W-:Y:S01]  /*1ef20*/  ISETP.LT.AND P6, PT, R74, UR46, !P3 ;  /* 0x0000002e4a007c0c */ /* 0x000fe2000dfc1270 */
[----:B0-----:R-:W-:Y:S01]  /*1ef30*/  IMAD.WIDE R12, R16, 0x2, R8 ;  /* 0x00000002100c7825 */ /* 0x001fe200078e0208 */
[----:B------:R-:W0:Y:S01]  /*1ef40*/  LDCU UR46, c[0x0][0x398] ;  /* 0x00007300ff2e77ac */ /* 0x000e220008000800 */
[----:B------:R0:W-:Y:S01]  /*1ef50*/  @P4 STG.E.U16 desc[UR22][R10.64], R19 ;  /* 0x000000130a004986 */ /* 0x0001e2000c101516 */
[----:B------:R-:W-:Y:S01]  /*1ef60*/  ISETP.LT.AND P4, PT, R92, UR26, !P3 ;  /* 0x0000001a5c007c0c */ /* 0x000fe2000df81270 */
[----:B------:R-:W-:Y:S01]  /*1ef70*/  VIADD R17, R65, 0x67 ;  /* 0x0000006741117836 */ /* 0x000fe20000000000 */
[----:B------:R-:W2:Y:S01]  /*1ef80*/  LDCU UR26, c[0x0][0x398] ;  /* 0x00007300ff1a77ac */ /* 0x000ea20008000800 */
[----:B------:R0:W-:Y:S01]  /*1ef90*/  @P5 STG.E.U16 desc[UR22][R12.64], R18 ;  /* 0x000000120c005986 */ /* 0x0001e2000c101516 */
[----:B-1----:R-:W-:Y:S01]  /*1efa0*/  IMAD.WIDE R14, R16, 0x2, R2 ;  /* 0x00000002100e7825 */ /* 0x002fe200078e0202 */
[----:B------:R-:W-:-:S04]  /*1efb0*/  ISETP.LT.AND P5, PT, R73, UR74, !P3 ;  /* 0x0000004a49007c0c */ /* 0x000fc8000dfa1270 */
[----:B------:R1:W-:Y:S01]  /*1efc0*/  @P6 STG.E.U16 desc[UR22][R14.64], R0 ;  /* 0x000000000e006986 */ /* 0x0003e2000c101516 */
[----:B------:R-:W-:Y:S02]  /*1efd0*/  ISETP.LT.AND P6, PT, R66, UR35, !P0 ;  /* 0x0000002342007c0c */ /* 0x000fe4000c7c1270 */
[----:B0-----:R-:W-:Y:S01]  /*1efe0*/  F2FP.F16.F32.PACK_AB R19, R40, R75 ;  /* 0x0000004b2813723e */ /* 0x001fe200000000ff */
[C---:B------:R-:W-:Y:S01]  /*1eff0*/  IMAD.WIDE R10, R16.reuse, 0x2, R6 ;  /* 0x00000002100a7825 */ /* 0x040fe200078e0206 */
[----:B------:R-:W-:Y:S01]  /*1f000*/  ISETP.GE.AND P2, PT, R17, UR72, PT ;  /* 0x0000004811007c0c */ /* 0x000fe2000bf46270 */
[----:B------:R-:W0:Y:S01]  /*1f010*/  LDCU UR35, c[0x0][0x398] ;  /* 0x00007300ff2377ac */ /* 0x000e220008000800 */
[----:B------:R-:W-:Y:S01]  /*1f020*/  PRMT R20, R19, 0x7632, R20 ;  /* 0x0000763213147816 */ /* 0x000fe20000000014 */
[----:B------:R-:W-:-:S04]  /*1f030*/  IMAD.WIDE R12, R16, 0x2, R4 ;  /* 0x00000002100c7825 */ /* 0x000fc800078e0204 */
[----:B-1----:R-:W-:Y:S02]  /*1f040*/  VIADD R0, R16, UR30 ;  /* 0x0000001e10007c36 */ /* 0x002fe40008000000 */
[----:B------:R-:W-:Y:S02]  /*1f050*/  VIADD R17, R65, 0x68 ;  /* 0x0000006841117836 */ /* 0x000fe40000000000 */
[----:B------:R-:W-:Y:S01]  /*1f060*/  IMAD.WIDE R14, R0, 0x2, R8 ;  /* 0x00000002000e7825 */ /* 0x000fe200078e0208 */
[----:B------:R1:W-:Y:S02]  /*1f070*/  @P5 STG.E.U16 desc[UR22][R10.64], R19 ;  /* 0x000000130a005986 */ /* 0x0003e4000c101516 */
[----:B------:R-:W-:Y:S02]  /*1f080*/  ISETP.GE.AND P3, PT, R17, UR33, PT ;  /* 0x0000002111007c0c */ /* 0x000fe4000bf66270 */
[----:B-----5:R-:W-:Y:S01]  /*1f090*/  PRMT R18, R71, 0x7610, R18 ;  /* 0x0000761047127816 */ /* 0x020fe20000000012 */
[----:B------:R-:W-:Y:S01]  /*1f0a0*/  @P4 STG.E.U16 desc[UR22][R12.64], R20 ;  /* 0x000000140c004986 */ /* 0x000fe2000c101516 */
[----:B------:R-:W-:Y:S01]  /*1f0b0*/  ISETP.LT.AND P4, PT, R74, UR41, !P0 ;  /* 0x000000294a007c0c */ /* 0x000fe2000c781270 */
[----:B-1----:R-:W-:Y:S01]  /*1f0c0*/  IMAD.WIDE R10, R0, 0x2, R2 ;  /* 0x00000002000a7825 */ /* 0x002fe200078e0202 */
[----:B------:R-:W-:Y:S01]  /*1f0d0*/  ISETP.LT.AND P5, PT, R73, UR66, !P0 ;  /* 0x0000004249007c0c */ /* 0x000fe2000c7a1270 */
[----:B------:R1:W-:Y:S01]  /*1f0e0*/  @P6 STG.E.U16 desc[UR22][R14.64], R18 ;  /* 0x000000120e006986 */ /* 0x0003e2000c101516 */
[----:B------:R-:W5:Y:S01]  /*1f0f0*/  LDCU UR33, c[0x0][0x398] ;  /* 0x00007300ff2177ac */ /* 0x000f620008000800 */
[----:B----4-:R-:W-:-:S02]  /*1f100*/  PRMT R17, R70, 0x7610, R17 ;  /* 0x0000761046117816 */ /* 0x010fc40000000011 */
[----:B------:R-:W4:Y:S01]  /*1f110*/  LDL.LU R71, [R1+0x9c] ;  /* 0x00009c0001477983 */ /* 0x000f220000300800 */
[----:B------:R-:W-:Y:S01]  /*1f120*/  ISETP.LT.AND P6, PT, R92, UR55, !P0 ;  /* 0x000000375c007c0c */ /* 0x000fe2000c7c1270 */
[----:B------:R-:W-:Y:S01]  /*1f130*/  VIADD R16, R65, 0x69 ;  /* 0x0000006941107836 */ /* 0x000fe20000000000 */
[----:B------:R-:W0:Y:S01]  /*1f140*/  LDCU UR41, c[0x0][0x39c] ;  /* 0x00007380ff2977ac */ /* 0x000e220008000800 */
[----:B-1----:R-:W-:Y:S01]  /*1f150*/  F2FP.F16.F32.PACK_AB R18, R41, R91 ;  /* 0x0000005b2912723e */ /* 0x002fe200000000ff */
[----:B------:R-:W-:Y:S01]  /*1f160*/  IMAD.WIDE R12, R0, 0x2, R6 ;  /* 0x00000002000c7825 */ /* 0x000fe200078e0206 */
[----:B------:R-:W5:Y:S01]  /*1f170*/  LDL.S16 R91, [R1+0x388] ;  /* 0x00038800015b7983 */ /* 0x000f620000100600 */
[----:B------:R-:W-:Y:S01]  /*1f180*/  F2FP.F16.F32.PACK_AB R20, R42, R72 ;  /* 0x000000482a14723e */ /* 0x000fe200000000ff */
[----:B------:R-:W1:Y:S02]  /*1f190*/  LDCU UR55, c[0x0][0x39c] ;  /* 0x00007380ff3777ac */ /* 0x000e640008000800 */
[----:B------:R-:W5:Y:S01]  /*1f1a0*/  LDL.LU.S16 R70, [R1+0x38a] ;  /* 0x00038a0001467983 */ /* 0x000f620000300600 */
[----:B------:R-:W-:Y:S01]  /*1f1b0*/  PRMT R19, R18, 0x7632, R19 ;  /* 0x0000763212137816 */ /* 0x000fe20000000013 */
[----:B------:R-:W-:-:S02]  /*1f1c0*/  IMAD.WIDE R14, R0, 0x2, R4 ;  /* 0x00000002000e7825 */ /* 0x000fc400078e0204 */
[----:B------:R-:W-:Y:S04]  /*1f1d0*/  @P4 STG.E.U16 desc[UR22][R10.64], R17 ;  /* 0x000000110a004986 */ /* 0x000fe8000c101516 */
[----:B------:R2:W-:Y:S04]  /*1f1e0*/  @P5 STG.E.U16 desc[UR22][R12.64], R18 ;  /* 0x000000120c005986 */ /* 0x0005e8000c101516 */
[----:B------:R3:W-:Y:S01]  /*1f1f0*/  @P6 STG.E.U16 desc[UR22][R14.64], R19 ;  /* 0x000000130e006986 */ /* 0x0007e2000c101516 */
[----:B--2---:R-:W-:-:S03]  /*1f200*/  PRMT R18, R90, 0x7610, R18 ;  /* 0x000076105a127816 */ /* 0x004fc60000000012 */
[----:B------:R-:W2:Y:S01]  /*1f210*/  LDL.S16 R90, [R1+0x38c] ;  /* 0x00038c00015a7983 */ /* 0x000ea20000100600 */
[----:B---3--:R-:W-:-:S03]  /*1f220*/  PRMT R19, R89, 0x7610, R19 ;  /* 0x0000761059137816 */ /* 0x008fc60000000013 */
[----:B------:R-:W3:Y:S01]  /*1f230*/  LDL.LU.S16 R89, [R1+0x38e] ;  /* 0x00038e0001597983 */ /* 0x000ee20000300600 */
[----:B------:R-:W-:Y:S02]  /*1f240*/  ISETP.LT.AND P6, PT, R66, UR64, !P1 ;  /* 0x0000004042007c0c */ /* 0x000fe4000cfc1270 */
[----:B------:R-:W-:Y:S01]  /*1f250*/  ISETP.LT.AND P5, PT, R74, UR60, !P1 ;  /* 0x0000003c4a007c0c */ /* 0x000fe2000cfa1270 */
[----:B------:R-:W-:Y:S01]  /*1f260*/  VIADD R0, R0, UR30 ;  /* 0x0000001e00007c36 */ /* 0x000fe20008000000 */
[----:B------:R-:W-:Y:S01]  /*1f270*/  ISETP.LT.AND P4, PT, R73, UR68, !P1 ;  /* 0x0000004449007c0c */ /* 0x000fe2000cf81270 */
[----:B------:R-:W3:Y:S01]  /*1f280*/  LDL.LU R75, [R1+0xa0] ;  /* 0x0000a000014b7983 */ /* 0x000ee20000300800 */
[----:B------:R-:W-:Y:S01]  /*1f290*/  ISETP.LT.AND P1, PT, R92, UR73, !P1 ;  /* 0x000000495c007c0c */ /* 0x000fe2000cf21270 */
[----:B------:R-:W-:Y:S01]  /*1f2a0*/  IMAD.WIDE R10, R0, 0x2, R8 ;  /* 0x00000002000a7825 */ /* 0x000fe200078e0208 */
[----:B------:R-:W-:Y:S01]  /*1f2b0*/  ISETP.GE.AND P0, PT, R16, UR20, PT ;  /* 0x0000001410007c0c */ /* 0x000fe2000bf06270 */
[----:B------:R-:W0:Y:S02]  /*1f2c0*/  LDCU UR20, c[0x0][0x398] ;  /* 0x00007300ff1477ac */ /* 0x000e240008000800 */
[----:B------:R-:W-:Y:S01]  /*1f2d0*/  IMAD.WIDE R12, R0, 0x2, R2 ;  /* 0x00000002000c7825 */ /* 0x000fe200078e0202 */
[----:B------:R-:W-:-:S03]  /*1f2e0*/  PRMT R21, R20, 0x7632, R21 ;  /* 0x0000763214157816 */ /* 0x000fc60000000015 */
[C---:B------:R-:W-:Y:S01]  /*1f2f0*/  IMAD.WIDE R14, R0.reuse, 0x2, R6 ;  /* 0x00000002000e7825 */ /* 0x040fe200078e0206 */
[----:B------:R0:W-:Y:S03]  /*1f300*/  @P6 STG.E.U16 desc[UR22][R10.64], R18 ;  /* 0x000000120a006986 */ /* 0x0001e6000c101516 */
[----:B------:R-:W-:Y:S01]  /*1f310*/  IMAD.WIDE R16, R0, 0x2, R4 ;  /* 0x0000000200107825 */ /* 0x000fe200078e0204 */
[----:B------:R-:W-:Y:S04]  /*1f320*/  @P5 STG.E.U16 desc[UR22][R12.64], R19 ;  /* 0x000000130c005986 */ /* 0x000fe8000c101516 */
[----:B------:R-:W-:Y:S01]  /*1f330*/  @P4 STG.E.U16 desc[UR22][R14.64], R20 ;  /* 0x000000140e004986 */ /* 0x000fe2000c101516 */
[----:B------:R-:W-:-:S03]  /*1f340*/  ISETP.LT.AND P4, PT, R66, UR67, !P2 ;  /* 0x0000004342007c0c */ /* 0x000fc6000d781270 */
[----:B------:R1:W-:Y:S01]  /*1f350*/  @P1 STG.E.U16 desc[UR22][R16.64], R21 ;  /* 0x0000001510001986 */ /* 0x0003e2000c101516 */
[----:B------:R-:W-:-:S04]  /*1f360*/  VIADD R0, R0, UR30 ;  /* 0x0000001e00007c36 */ /* 0x000fc80008000000 */
[----:B0-----:R-:W-:-:S04]  /*1f370*/  IMAD.WIDE R10, R0, 0x2, R8 ;  /* 0x00000002000a7825 */ /* 0x001fc800078e0208 */
[----:B-1----:R-:W-:Y:S02]  /*1f380*/  VIADD R16, R65, 0x6a ;  /* 0x0000006a41107836 */ /* 0x002fe40000000000 */
[----:B------:R-:W-:-:S03]  /*1f390*/  IMAD.WIDE R12, R0, 0x2, R2 ;  /* 0x00000002000c7825 */ /* 0x000fc600078e0202 */
[----:B------:R-:W-:Y:S01]  /*1f3a0*/  ISETP.GE.AND P1, PT, R16, UR43, PT ;  /* 0x0000002b10007c0c */ /* 0x000fe2000bf26270 */
[----:B------:R-:W-:Y:S01]  /*1f3b0*/  IMAD.WIDE R14, R0, 0x2, R6 ;  /* 0x00000002000e7825 */ /* 0x000fe200078e0206 */
[----:B----4-:R-:W-:Y:S02]  /*1f3c0*/  F2FP.F16.F32.PACK_AB R43, R43, R71 ;  /* 0x000000472b2b723e */ /* 0x010fe400000000ff */
[----:B-----5:R-:W-:Y:S01]  /*1f3d0*/  PRMT R18, R91, 0x7610, R18 ;  /* 0x000076105b127816 */ /* 0x020fe20000000012 */
[----:B------:R-:W4:Y:S01]  /*1f3e0*/  LDL.S16 R71, [R1+0x390] ;  /* 0x0003900001477983 */ /* 0x000f220000100600 */
[----:B------:R-:W-:-:S03]  /*1f3f0*/  PRMT R17, R70, 0x7610, R17 ;  /* 0x0000761046117816 */ /* 0x000fc60000000011 */
[----:B------:R-:W5:Y:S01]  /*1f400*/  LDL.LU R91, [R1+0xa4] ;  /* 0x0000a400015b7983 */ /* 0x000f620000300800 */
[----:B------:R-:W-:Y:S01]  /*1f410*/  VIADD R16, R0, UR30 ;  /* 0x0000001e00107c36 */ /* 0x000fe20008000000 */
[----:B------:R-:W-:Y:S01]  /*1f420*/  ISETP.LT.AND P5, PT, R74, UR6, !P2 ;  /* 0x000000064a007c0c */ /* 0x000fe2000d7a1270 */
[----:B------:R-:W0:Y:S01]  /*1f430*/  LDCU UR6, c[0x0][0x398] ;  /* 0x00007300ff0677ac */ /* 0x000e220008000800 */
[----:B------:R-:W5:Y:S01]  /*1f440*/  LDL.LU.S16 R70, [R1+0x392] ;  /* 0x0003920001467983 */ /* 0x000f620000300600 */
[----:B------:R-:W-:Y:S02]  /*1f450*/  ISETP.LT.AND P6, PT, R73, UR4, !P2 ;  /* 0x0000000449007c0c */ /* 0x000fe4000d7c1270 */
[----:B------:R-:W-:Y:S01]  /*1f460*/  PRMT R19, R43, 0x7632, R19 ;  /* 0x000076322b137816 */ /* 0x000fe20000000013 */
[----:B------:R2:W-:Y:S01]  /*1f470*/  @P4 STG.E.U16 desc[UR22][R10.64], R18 ;  /* 0x000000120a004986 */ /* 0x0005e2000c101516 */
[----:B------:R-:W1:Y:S03]  /*1f480*/  LDCU UR4, c[0x0][0x398] ;  /* 0x00007300ff0477ac */ /* 0x000e660008000800 */
[----:B------:R-:W5:Y:S01]  /*1f490*/  LDL.LU R72, [R1+0xa8] ;  /* 0x0000a80001487983 */ /* 0x000f620000300800 */
[----:B------:R-:W0:Y:S01]  /*1f4a0*/  LDCU UR43, c[0x0][0x398] ;  /* 0x00007300ff2b77ac */ /* 0x000e220008000800 */
[----:B--2---:R-:W-:Y:S01]  /*1f4b0*/  PRMT R18, R90, 0x7610, R18 ;  /* 0x000076105a127816 */ /* 0x004fe20000000012 */
[----:B------:R-:W-:Y:S01]  /*1f4c0*/  IMAD.WIDE R10, R0, 0x2, R4 ;  /* 0x00000002000a7825 */ /* 0x000fe200078e0204 */
[----:B------:R-:W2:Y:S01]  /*1f4d0*/  LDL.S16 R90, [R1+0x394] ;  /* 0x00039400015a7983 */ /* 0x000ea20000100600 */
[----:B---3--:R-:W-:-:S03]  /*1f4e0*/  PRMT R0, R89, 0x7610, R0 ;  /* 0x0000761059007816 */ /* 0x008fc60000000000 */
[----:B------:R-:W3:Y:S01]  /*1f4f0*/  LDL.LU.S16 R89, [R1+0x396] ;  /* 0x0003960001597983 */ /* 0x000ee20000300600 */
[----:B------:R-:W-:Y:S01]  /*1f500*/  ISETP.LT.AND P4, PT, R92, UR31, !P2 ;  /* 0x0000001f5c007c0c */ /* 0x000fe2000d781270 */
[----:B------:R-:W0:Y:S02]  /*1f510*/  LDCU UR31, c[0x0][0x398] ;  /* 0x00007300ff1f77ac */ /* 0x000e240008000800 */
[----:B------:R1:W-:Y:S01]  /*1f520*/  @P5 STG.E.U16 desc[UR22][R12.64], R17 ;  /* 0x000000110c005986 */ /* 0x0003e2000c101516 */
[----:B------:R-:W-:-:S03]  /*1f530*/  ISETP.LT.AND P5, PT, R66, UR44, !P3 ;  /* 0x0000002c42007c0c */ /* 0x000fc6000dfa1270 */
[----:B------:R0:W-:Y:S01]  /*1f540*/  @P6 STG.E.U16 desc[UR22][R14.64], R43 ;  /* 0x0000002b0e006986 */ /* 0x0001e2000c101516 */
[----:B------:R-:W-:Y:S01]  /*1f550*/  ISETP.LT.AND P6, PT, R74, UR69, !P3 ;  /* 0x000000454a007c0c */ /* 0x000fe2000dfc1270 */
[----:B-1----:R-:W-:Y:S02]  /*1f560*/  VIADD R17, R65, 0x6b ;  /* 0x0000006b41117836 */ /* 0x002fe40000000000 */
[----:B------:R-:W-:-:S03]  /*1f570*/  IMAD.WIDE R12, R16, 0x2, R8 ;  /* 0x00000002100c7825 */ /* 0x000fc600078e0208 */
[----:B------:R-:W-:Y:S01]  /*1f580*/  ISETP.GE.AND P2, PT, R17, UR36, PT ;  /* 0x0000002411007c0c */ /* 0x000fe2000bf46270 */
[----:B0-----:R-:W-:Y:S01]  /*1f590*/  IMAD.WIDE R14, R16, 0x2, R2 ;  /* 0x00000002100e7825 */ /* 0x001fe200078e0202 */
[----:B------:R0:W-:Y:S03]  /*1f5a0*/  @P4 STG.E.U16 desc[UR22][R10.64], R19 ;  /* 0x000000130a004986 */ /* 0x0001e6000c101516 */
[----:B------:R-:W-:Y:S01]  /*1f5b0*/  VIADD R17, R65, 0x6c ;  /* 0x0000006c41117836 */ /* 0x000fe20000000000 */
[----:B------:R1:W-:Y:S01]  /*1f5c0*/  @P5 STG.E.U16 desc[UR22][R12.64], R18 ;  /* 0x000000120c005986 */ /* 0x0003e2000c101516 */
[----:B------:R-:W-:Y:S01]  /*1f5d0*/  ISETP.LT.AND P5, PT, R73, UR48, !P3 ;  /* 0x0000003049007c0c */ /* 0x000fe2000dfa1270 */
[----:B------:R-:W2:Y:S01]  /*1f5e0*/  LDCU UR36, c[0x0][0x398] ;  /* 0x00007300ff2477ac */ /* 0x000ea20008000800 */
[----:B------:R-:W-:Y:S01]  /*1f5f0*/  ISETP.LT.AND P4, PT, R92, UR10, !P3 ;  /* 0x0000000a5c007c0c */ /* 0x000fe2000df81270 */
[----:B------:R1:W-:Y:S01]  /*1f600*/  @P6 STG.E.U16 desc[UR22][R14.64], R0 ;  /* 0x000000000e006986 */ /* 0x0003e2000c101516 */
[----:B------:R-:W-:Y:S01]  /*1f610*/  ISETP.GE.AND P3, PT, R17, UR50, PT ;  /* 0x0000003211007c0c */ /* 0x000fe2000bf66270 */
[----:B------:R-:W2:Y:S01]  /*1f620*/  LDCU UR10, c[0x0][0x39c] ;  /* 0x00007380ff0a77ac */ /* 0x000ea20008000800 */
[----:B------:R-:W-:-:S02]  /*1f630*/  ISETP.LT.AND P6, PT, R66, UR75, !P0 ;  /* 0x0000004b42007c0c */ /* 0x000fc4000c7c1270 */
[----:B------:R-:W-:Y:S01]  /*1f640*/  F2FP.F16.F32.PACK_AB R44, R44, R75 ;  /* 0x0000004b2c2c723e */ /* 0x000fe200000000ff */
[----:B0-----:R-:W-:-:S03]  /*1f650*/  IMAD.WIDE R10, R16, 0x2, R6 ;  /* 0x00000002100a7825 */ /* 0x001fc600078e0206 */
[----:B-1----:R-:W-:Y:S01]  /*1f660*/  PRMT R18, R44, 0x7632, R18 ;  /* 0x000076322c127816 */ /* 0x002fe20000000012 */
[C---:B------:R-:W-:Y:S02]  /*1f670*/  VIADD R0, R16.reuse, UR30 ;  /* 0x0000001e10007c36 */ /* 0x040fe40008000000 */
[----:B------:R-:W-:Y:S01]  /*1f680*/  IMAD.WIDE R12, R16, 0x2, R4 ;  /* 0x00000002100c7825 */ /* 0x000fe200078e0204 */
[----:B------:R0:W-:Y:S03]  /*1f690*/  @P5 STG.E.U16 desc[UR22][R10.64], R44 ;  /* 0x0000002c0a005986 */ /* 0x0001e6000c101516 */
[C---:B------:R-:W-:Y:S01]  /*1f6a0*/  IMAD.WIDE R14, R0.reuse, 0x2, R8 ;  /* 0x00000002000e7825 */ /* 0x040fe200078e0208 */
[----:B------:R1:W-:Y:S03]  /*1f6b0*/  @P4 STG.E.U16 desc[UR22][R12.64], R18 ;  /* 0x000000120c004986 */ /* 0x0003e6000c101516 */
[----:B------:R-:W-:-:S02]  /*1f6c0*/  VIADD R19, R0, UR30 ;  /* 0x0000001e00137c36 */ /* 0x000fc40008000000 */
[----:B0-----:R-:W-:-:S04]  /*1f6d0*/  IMAD.WIDE R10, R0, 0x2, R2 ;  /* 0x00000002000a7825 */ /* 0x001fc800078e0202 */
[----:B-1----:R-:W-:Y:S01]  /*1f6e0*/  IMAD.WIDE R12, R0, 0x2, R6 ;  /* 0x00000002000c7825 */ /* 0x002fe200078e0206 */
[----:B----4-:R-:W-:Y:S02]  /*1f6f0*/  PRMT R20, R71, 0x7610, R20 ;  /* 0x0000761047147816 */ /* 0x010fe40000000014 */
[----:B------:R-:W4:Y:S01]  /*1f700*/  LDL.LU R71, [R1+0xac] ;  /* 0x0000ac0001477983 */ /* 0x000f220000300800 */
[----:B-----5:R-:W-:-:S03]  /*1f710*/  F2FP.F16.F32.PACK_AB R45, R45, R91 ;  /* 0x0000005b2d2d723e */ /* 0x020fc600000000ff */
[----:B------:R-:W5:Y:S01]  /*1f720*/  LDL.S16 R91, [R1+0x398] ;  /* 0x00039800015b7983 */ /* 0x000f620000100600 */
[----:B------:R-:W-:-:S03]  /*1f730*/  PRMT R17, R70, 0x7610, R17 ;  /* 0x0000761046117816 */ /* 0x000fc60000000011 */
[----:B------:R-:W5:Y:S04]  /*1f740*/  LDL.LU.S16 R70, [R1+0x39a] ;  /* 0x00039a0001467983 */ /* 0x000f680000300600 */
[----:B------:R0:W-:Y:S02]  /*1f750*/  @P6 STG.E.U16 desc[UR22][R14.64], R20 ;  /* 0x000000140e006986 */ /* 0x0001e4000c101516 */
[----:B0-----:R-:W-:Y:S01]  /*1f760*/  IMAD.WIDE R14, R0, 0x2, R4 ;  /* 0x00000002000e7825 */ /* 0x001fe200078e0204 */
[----:B--2---:R-:W-:Y:S02]  /*1f770*/  PRMT R0, R90, 0x7610, R0 ;  /* 0x000076105a007816 */ /* 0x004fe40000000000 */
[----:B------:R-:W2:Y:S01]  /*1f780*/  LDL.S16 R90, [R1+0x39c] ;  /* 0x00039c00015a7983 */ /* 0x000ea20000100600 */
[----:B---3--:R-:W-:-:S03]  /*1f790*/  PRMT R20, R89, 0x7610, R20 ;  /* 0x0000761059147816 */ /* 0x008fc60000000014 */
[----:B------:R-:W3:Y:S01]  /*1f7a0*/  LDL.LU.S16 R89, [R1+0x39e] ;  /* 0x00039e0001597983 */ /* 0x000ee20000300600 */
[----:B------:R-:W-:Y:S02]  /*1f7b0*/  ISETP.LT.AND P4, PT, R74, UR61, !P0 ;  /* 0x0000003d4a007c0c */ /* 0x000fe4000c781270 */
[----:B------:R-:W-:Y:S01]  /*1f7c0*/  ISETP.LT.AND P5, PT, R73, UR28, !P0 ;  /* 0x0000001c49007c0c */ /* 0x000fe2000c7a1270 */
[----:B------:R-:W-:Y:S01]  /*1f7d0*/  VIADD R16, R65, 0x6d ;  /* 0x0000006d41107836 */ /* 0x000fe20000000000 */
[----:B------:R-:W-:Y:S01]  /*1f7e0*/  ISETP.LT.AND P6, PT, R92, UR42, !P0 ;  /* 0x0000002a5c007c0c */ /* 0x000fe2000c7c1270 */
[----:B------:R-:W3:Y:S01]  /*1f7f0*/  LDL.LU R75, [R1+0xb0] ;  /* 0x0000b000014b7983 */ /* 0x000ee20000300800 */
[----:B------:R-:W-:Y:S01]  /*1f800*/  PRMT R18, R45, 0x7632, R18 ;  /* 0x000076322d127816 */ /* 0x000fe20000000012 */
[----:B------:R-:W0:Y:S06]  /*1f810*/  LDCU UR28, c[0x0][0x398] ;  /* 0x00007300ff1c77ac */ /* 0x000e2c0008000800 */
[----:B------:R1:W-:Y:S01]  /*1f820*/  @P4 STG.E.U16 desc[UR22][R10.64], R17 ;  /* 0x000000110a004986 */ /* 0x0003e2000c101516 */
[----:B------:R-:W-:Y:S01]  /*1f830*/  F2FP.F16.F32.PACK_AB R46, R46, R72 ;  /* 0x000000482e2e723e */ /* 0x000fe200000000ff */
[----:B------:R-:W0:Y:S02]  /*1f840*/  LDCU UR42, c[0x0][0x398] ;  /* 0x00007300ff2a77ac */ /* 0x000e240008000800 */
[----:B------:R0:W-:Y:S01]  /*1f850*/  @P5 STG.E.U16 desc[UR22][R12.64], R45 ;  /* 0x0000002d0c005986 */ /* 0x0001e2000c101516 */
[----:B------:R-:W-:Y:S01]  /*1f860*/  ISETP.LT.AND P5, PT, R74, UR38, !P1 ;  /* 0x000000264a007c0c */ /* 0x000fe2000cfa1270 */
[----:B------:R-:W2:Y:S02]  /*1f870*/  LDCU UR38, c[0x0][0x398] ;  /* 0x00007300ff2677ac */ /* 0x000ea40008000800 */
[----:B------:R0:W-:Y:S01]  /*1f880*/  @P6 STG.E.U16 desc[UR22][R14.64], R18 ;  /* 0x000000120e006986 */ /* 0x0001e2000c101516 */
[----:B------:R-:W-:Y:S01]  /*1f890*/  ISETP.LT.AND P6, PT, R66, UR18, !P1 ;  /* 0x0000001242007c0c */ /* 0x000fe2000cfc1270 */
[----:B------:R-:W2:Y:S01]  /*1f8a0*/  LDCU UR18, c[0x0][0x39c] ;  /* 0x00007380ff1277ac */ /* 0x000ea20008000800 */
[----:B------:R-:W-:-:S02]  /*1f8b0*/  ISETP.LT.AND P4, PT, R73, UR47, !P1 ;  /* 0x0000002f49007c0c */ /* 0x000fc4000cf81270 */
[----:B------:R-:W-:Y:S01]  /*1f8c0*/  ISETP.LT.AND P1, PT, R92, UR32, !P1 ;  /* 0x000000205c007c0c */ /* 0x000fe2000cf21270 */
[C---:B-1----:R-:W-:Y:S01]  /*1f8d0*/  IMAD.WIDE R10, R19.reuse, 0x2, R8 ;  /* 0x00000002130a7825 */ /* 0x042fe200078e0208 */
[----:B------:R-:W-:Y:S01]  /*1f8e0*/  ISETP.GE.AND P0, PT, R16, UR39, PT ;  /* 0x0000002710007c0c */ /* 0x000fe2000bf06270 */
[----:B------:R-:W1:Y:S02]  /*1f8f0*/  LDCU UR39, c[0x0][0x398] ;  /* 0x00007300ff2777ac */ /* 0x000e640008000800 */
[C---:B0-----:R-:W-:Y:S01]  /*1f900*/  IMAD.WIDE R12, R19.reuse, 0x2, R2 ;  /* 0x00000002130c7825 */ /* 0x041fe200078e0202 */
[----:B------:R-:W-:Y:S01]  /*1f910*/  PRMT R18, R46, 0x7632, R18 ;  /* 0x000076322e127816 */ /* 0x000fe20000000012 */
[----:B------:R-:W0:Y:S02]  /*1f920*/  LDCU UR32, c[0x0][0x398] ;  /* 0x00007300ff2077ac */ /* 0x000e240008000800 */
[C---:B------:R-:W-:Y:S01]  /*1f930*/  IMAD.WIDE R14, R19.reuse, 0x2, R6 ;  /* 0x00000002130e7825 */ /* 0x040fe200078e0206 */
[----:B------:R0:W-:Y:S03]  /*1f940*/  @P6 STG.E.U16 desc[UR22][R10.64], R0 ;  /* 0x000000000a006986 */ /* 0x0001e6000c101516 */
[C---:B------:R-:W-:Y:S01]  /*1f950*/  IMAD.WIDE R16, R19.reuse, 0x2, R4 ;  /* 0x0000000213107825 */ /* 0x040fe200078e0204 */
[----:B------:R0:W-:Y:S04]  /*1f960*/  @P5 STG.E.U16 desc[UR22][R12.64], R20 ;  /* 0x000000140c005986 */ /* 0x0001e8000c101516 */
[----:B------:R1:W-:Y:S04]  /*1f970*/  @P4 STG.E.U16 desc[UR22][R14.64], R46 ;  /* 0x0000002e0e004986 */ /* 0x0003e8000c101516 */
[----:B------:R5:W-:Y:S01]  /*1f980*/  @P1 STG.E.U16 desc[UR22][R16.64], R18 ;  /* 0x0000001210001986 */ /* 0x000be2000c101516 */
[----:B------:R-:W-:Y:S01]  /*1f990*/  ISETP.LT.AND P4, PT, R66, UR51, !P2 ;  /* 0x0000003342007c0c */ /* 0x000fe2000d781270 */
[----:B------:R-:W-:-:S04]  /*1f9a0*/  VIADD R19, R19, UR30 ;  /* 0x0000001e13137c36 */ /* 0x000fc80008000000 */
[----:B0-----:R-:W-:-:S04]  /*1f9b0*/  IMAD.WIDE R10, R19, 0x2, R8 ;  /* 0x00000002130a7825 */ /* 0x001fc800078e0208 */
[----:B------:R-:W-:-:S04]  /*1f9c0*/  IMAD.WIDE R12, R19, 0x2, R2 ;  /* 0x00000002130c7825 */ /* 0x000fc800078e0202 */
[----:B-1----:R-:W-:-:S04]  /*1f9d0*/  IMAD.WIDE R14, R19, 0x2, R6 ;  /* 0x00000002130e7825 */ /* 0x002fc800078e0206 */
[----:B------:R-:W-:Y:S01]  /*1f9e0*/  VIADD R21, R19, UR30 ;  /* 0x0000001e13157c36 */ /* 0x000fe20008000000 */
[----:B----4-:R-:W-:Y:S02]  /*1f9f0*/  F2FP.F16.F32.PACK_AB R47, R47, R71 ;  /* 0x000000472f2f723e */ /* 0x010fe400000000ff */
[----:B------:R-:W4:Y:S01]  /*1fa00*/  LDL.S16 R71, [R1+0x3b4] ;  /* 0x0003b40001477983 */ /* 0x000f220000100600 */
[----:B-----5:R-:W-:-:S03]  /*1fa10*/  PRMT R17, R91, 0x7610, R17 ;  /* 0x000076105b117816 */ /* 0x020fc60000000011 */
[----:B------:R-:W5:Y:S01]  /*1fa20*/  LDL.LU R91, [R1+0xb4] ;  /* 0x0000b400015b7983 */ /* 0x000f620000300800 */
[----:B------:R-:W-:-:S03]  /*1fa30*/  PRMT R20, R70, 0x7610, R20 ;  /* 0x0000761046147816 */ /* 0x000fc60000000014 */
[----:B------:R-:W5:Y:S04]  /*1fa40*/  LDL.LU.S16 R70, [R1+0x3b6] ;  /* 0x0003b60001467983 */ /* 0x000f680000300600 */
[----:B------:R-:W5:Y:S04]  /*1fa50*/  LDL.LU R72, [R1+0xb8] ;  /* 0x0000b80001487983 */ /* 0x000f680000300800 */
[----:B------:R0:W-:Y:S01]  /*1fa60*/  @P4 STG.E.U16 desc[UR22][R10.64], R17 ;  /* 0x000000110a004986 */ /* 0x0001e2000c101516 */
[----:B--2---:R-:W-:-:S03]  /*1fa70*/  PRMT R18, R90, 0x7610, R18 ;  /* 0x000076105a127816 */ /* 0x004fc60000000012 */
[----:B------:R-:W2:Y:S01]  /*1fa80*/  LDL.S16 R90, [R1+0x3b8] ;  /* 0x0003b800015a7983 */ /* 0x000ea20000100600 */
[----:B0-----:R-:W-:Y:S01]  /*1fa90*/  IMAD.WIDE R10, R19, 0x2, R4 ;  /* 0x00000002130a7825 */ /* 0x001fe200078e0204 */
[----:B---3--:R-:W-:Y:S02]  /*1faa0*/  PRMT R19, R89, 0x7610, R19 ;  /* 0x0000761059137816 */ /* 0x008fe40000000013 */
[----:B------:R-:W3:Y:S01]  /*1fab0*/  LDL.LU.S16 R89, [R1+0x3ba] ;  /* 0x0003ba0001597983 */ /* 0x000ee20000300600 */
[----:B------:R-:W-:Y:S02]  /*1fac0*/  ISETP.LT.AND P5, PT, R74, UR57, !P2 ;  /* 0x000000394a007c0c */ /* 0x000fe4000d7a1270 */
[----:B------:R-:W-:Y:S02]  /*1fad0*/  ISETP.LT.AND P6, PT, R73, UR37, !P2 ;  /* 0x0000002549007c0c */ /* 0x000fe4000d7c1270 */
[----:B------:R-:W-:Y:S01]  /*1fae0*/  PRMT R16, R47, 0x7632, R16 ;  /* 0x000076322f107816 */ /* 0x000fe20000000010 */
[----:B------:R-:W-:Y:S01]  /*1faf0*/  VIADD R0, R65, 0x6e ;  /* 0x0000006e41007836 */ /* 0x000fe20000000000 */
[----:B------:R-:W-:-:S02]  /*1fb00*/  ISETP.LT.AND P4, PT, R92, UR24, !P2 ;  /* 0x000000185c007c0c */ /* 0x000fc4000d781270 */
[----:B------:R-:W-:Y:S01]  /*1fb10*/  F2FP.F16.F32.PACK_AB R48, R48, R75 ;  /* 0x0000004b3030723e */ /* 0x000fe200000000ff */
[----:B------:R-:W-:-:S04]  /*1fb20*/  VIADD R17, R21, UR30 ;  /* 0x0000001e15117c36 */ /* 0x000fc80008000000 */
[----:B------:R0:W-:Y:S01]  /*1fb30*/  @P5 STG.E.U16 desc[UR22][R12.64], R20 ;  /* 0x000000140c005986 */ /* 0x0001e2000c101516 */
[----:B------:R-:W-:Y:S01]  /*1fb40*/  ISETP.LT.AND P5, PT, R66, UR9, !P3 ;  /* 0x0000000942007c0c */ /* 0x000fe2000dfa1270 */
[----:B------:R-:W1:Y:S02]  /*1fb50*/  LDCU UR9, c[0x0][0x39c] ;  /* 0x00007380ff0977ac */ /* 0x000e640008000800 */
[----:B------:R1:W-:Y:S01]  /*1fb60*/  @P6 STG.E.U16 desc[UR22][R14.64], R47 ;  /* 0x0000002f0e006986 */ /* 0x0003e2000c101516 */
[----:B------:R-:W-:Y:S01]  /*1fb70*/  ISETP.LT.AND P6, PT, R74, UR56, !P3 ;  /* 0x000000384a007c0c */ /* 0x000fe2000dfc1270 */
[----:B------:R-:W2:Y:S02]  /*1fb80*/  LDCU UR37, c[0x0][0x398] ;  /* 0x00007300ff2577ac */ /* 0x000ea40008000800 */
[----:B------:R1:W-:Y:S01]  /*1fb90*/  @P4 STG.E.U16 desc[UR22][R10.64], R16 ;  /* 0x000000100a004986 */ /* 0x0003e2000c101516 */
[----:B------:R-:W-:Y:S01]  /*1fba0*/  ISETP.GE.AND P1, PT, R0, UR16, PT ;  /* 0x0000001000007c0c */ /* 0x000fe2000bf26270 */
[----:B------:R-:W2:Y:S01]  /*1fbb0*/  LDCU UR24, c[0x0][0x398] ;  /* 0x00007300ff1877ac */ /* 0x000ea20008000800 */
[----:B0-----:R-:W-:Y:S01]  /*1fbc0*/  IMAD.WIDE R12, R21, 0x2, R8 ;  /* 0x00000002150c7825 */ /* 0x001fe200078e0208 */
[----:B------:R-:W-:Y:S01]  /*1fbd0*/  ISETP.LT.AND P4, PT, R92, UR53, !P3 ;  /* 0x000000355c007c0c */ /* 0x000fe2000df81270 */
[----:B------:R-:W0:Y:S03]  /*1fbe0*/  LDCU UR16, c[0x0][0x398] ;  /* 0x00007300ff1077ac */ /* 0x000e260008000800 */
[----:B------:R0:W-:Y:S01]  /*1fbf0*/  @P5 STG.E.U16 desc[UR22][R12.64], R18 ;  /* 0x000000120c005986 */ /* 0x0001e2000c101516 */
[----:B------:R-:W-:Y:S01]  /*1fc00*/  ISETP.LT.AND P5, PT, R73, UR49, !P3 ;  /* 0x0000003149007c0c */ /* 0x000fe2000dfa1270 */
[----:B-1----:R-:W-:Y:S01]  /*1fc10*/  IMAD.WIDE R14, R21, 0x2, R2 ;  /* 0x00000002150e7825 */ /* 0x002fe200078e0202 */
[----:B------:R-:W-:-:S03]  /*1fc20*/  PRMT R16, R48, 0x7632, R16 ;  /* 0x0000763230107816 */ /* 0x000fc60000000010 */
[----:B------:R-:W-:Y:S01]  /*1fc30*/  VIADD R0, R65, 0x6f ;  /* 0x0000006f41007836 */ /* 0x000fe20000000000 */
[----:B------:R1:W-:Y:S01]  /*1fc40*/  @P6 STG.E.U16 desc[UR22][R14.64], R19 ;  /* 0x000000130e006986 */ /* 0x0003e2000c101516 */
[C---:B------:R-:W-:Y:S01]  /*1fc50*/  IMAD.WIDE R10, R21.reuse, 0x2, R6 ;  /* 0x00000002150a7825 */ /* 0x040fe200078e0206 */
[----:B------:R-:W-:Y:S01]  /*1fc60*/  ISETP.LT.AND P6, PT, R66, UR34, !P0 ;  /* 0x0000002242007c0c */ /* 0x000fe2000c7c1270 */
[----:B------:R-:W2:Y:S02]  /*1fc70*/  LDCU UR34, c[0x0][0x398] ;  /* 0x00007300ff2277ac */ /* 0x000ea40008000800 */
[----:B0-----:R-:W-:Y:S01]  /*1fc80*/  IMAD.WIDE R12, R21, 0x2, R4 ;  /* 0x00000002150c7825 */ /* 0x001fe200078e0204 */
[----:B------:R-:W-:Y:S01]  /*1fc90*/  ISETP.GE.AND P2, PT, R0, UR41, PT ;  /* 0x0000002900007c0c */ /* 0x000fe2000bf46270 */
[----:B------:R0:W-:Y:S01]  /*1fca0*/  @P5 STG.E.U16 desc[UR22][R10.64], R48 ;  /* 0x000000300a005986 */ /* 0x0001e2000c101516 */
[----:B------:R-:W2:Y:S01]  /*1fcb0*/  LDCU UR41, c[0x0][0x398] ;  /* 0x00007300ff2977ac */ /* 0x000ea20008000800 */
[----:B------:R-:W-:-:S02]  /*1fcc0*/  VIADD R0, R65, 0x70 ;  /* 0x0000007041007836 */ /* 0x000fc40000000000 */
[----:B------:R4:W-:Y:S01]  /*1fcd0*/  @P4 STG.E.U16 desc[UR22][R12.64], R16 ;  /* 0x000000100c004986 */ /* 0x0009e2000c101516 */
[----:B------:R-:W-:Y:S01]  /*1fce0*/  ISETP.LT.AND P4, PT, R74, UR14, !P0 ;  /* 0x0000000e4a007c0c */ /* 0x000fe2000c781270 */
[----:B-1----:R-:W-:Y:S01]  /*1fcf0*/  IMAD.WIDE R14, R17, 0x2, R8 ;  /* 0x00000002110e7825 */ /* 0x002fe200078e0208 */
[----:B------:R-:W-:Y:S01]  /*1fd00*/  ISETP.GE.AND P3, PT, R0, UR55, PT ;  /* 0x0000003700007c0c */ /* 0x000fe2000bf66270 */
[----:B------:R-:W1:Y:S02]  /*1fd10*/  LDCU UR14, c[0x0][0x398] ;  /* 0x00007300ff0e77ac */ /* 0x000e640008000800 */
[----:B------:R-:W-:Y:S01]  /*1fd20*/  VIADD R0, R65, 0x71 ;  /* 0x0000007141007836 */ /* 0x000fe20000000000 */
[----:B------:R-:W-:Y:S01]  /*1fd30*/  ISETP.LT.AND P5, PT, R73, UR45, !P0 ;  /* 0x0000002d49007c0c */ /* 0x000fe2000c7a1270 */
[----:B0-----:R-:W-:Y:S01]  /*1fd40*/  IMAD.WIDE R10, R17, 0x2, R2 ;  /* 0x00000002110a7825 */ /* 0x001fe200078e0202 */
[----:B----4-:R-:W-:Y:S02]  /*1fd50*/  PRMT R20, R71, 0x7610, R20 ;  /* 0x0000761047147816 */ /* 0x010fe40000000014 */
[----:B------:R-:W4:Y:S01]  /*1fd60*/  LDL.LU R71, [R1+0xbc] ;  /* 0x0000bc0001477983 */ /* 0x000f220000300800 */
[----:B-----5:R-:W-:-:S03]  /*1fd70*/  F2FP.F16.F32.PACK_AB R49, R49, R91 ;  /* 0x0000005b3131723e */ /* 0x020fc600000000ff */
[----:B------:R-:W5:Y:S01]  /*1fd80*/  LDL.S16 R91, [R1+0x3bc] ;  /* 0x0003bc00015b7983 */ /* 0x000f620000100600 */
[----:B------:R-:W-:-:S03]  /*1fd90*/  PRMT R18, R70, 0x7610, R18 ;  /* 0x0000761046127816 */ /* 0x000fc60000000012 */
[----:B------:R-:W5:Y:S04]  /*1fda0*/  LDL.LU.S16 R70, [R1+0x3be] ;  /* 0x0003be0001467983 */ /* 0x000f680000300600 */
[----:B------:R0:W-:Y:S01]  /*1fdb0*/  @P6 STG.E.U16 desc[UR22][R14.64], R20 ;  /* 0x000000140e006986 */ /* 0x0001e2000c101516 */
[----:B------:R-:W-:Y:S01]  /*1fdc0*/  ISETP.LT.AND P6, PT, R92, UR40, !P0 ;  /* 0x000000285c007c0c */ /* 0x000fe2000c7c1270 */
[----:B------:R-:W-:Y:S01]  /*1fdd0*/  IMAD.WIDE R12, R17, 0x2, R6 ;  /* 0x00000002110c7825 */ /* 0x000fe200078e0206 */
[----:B------:R-:W-:Y:S01]  /*1fde0*/  ISETP.GE.AND P0, PT, R0, UR10, PT ;  /* 0x0000000a00007c0c */ /* 0x000fe2000bf06270 */
[----:B------:R3:W-:Y:S01]  /*1fdf0*/  @P4 STG.E.U16 desc[UR22][R10.64], R18 ;  /* 0x000000120a004986 */ /* 0x0007e2000c101516 */
[----:B------:R-:W-:Y:S01]  /*1fe00*/  PRMT R16, R49, 0x7632, R16 ;  /* 0x0000763231107816 */ /* 0x000fe20000000010 */
[C---:B------:R-:W-:Y:S01]  /*1fe10*/  VIADD R19, R17.reuse, UR30 ;  /* 0x0000001e11137c36 */ /* 0x040fe20008000000 */
[----:B------:R-:W-:Y:S01]  /*1fe20*/  F2FP.F16.F32.PACK_AB R50, R50, R72 ;  /* 0x000000483232723e */ /* 0x000fe200000000ff */
[----:B------:R-:W1:Y:S01]  /*1fe30*/  LDCU UR10, c[0x0][0x39c] ;  /* 0x00007380ff0a77ac */ /* 0x000e620008000800 */
[----:B0-----:R-:W-:Y:S01]  /*1fe40*/  IMAD.WIDE R14, R17, 0x2, R4 ;  /* 0x00000002110e7825 */ /* 0x001fe200078e0204 */
[----:B--2---:R-:W-:Y:S01]  /*1fe50*/  PRMT R0, R90, 0x7610, R0 ;  /* 0x000076105a007816 */ /* 0x004fe20000000000 */
[----:B------:R-:W0:Y:S01]  /*1fe60*/  LDCU UR40, c[0x0][0x398] ;  /* 0x00007300ff2877ac */ /* 0x000e220008000800 */
[----:B------:R-:W2:Y:S01]  /*1fe70*/  LDL.S16 R90, [R1+0x3c0] ;  /* 0x0003c000015a7983 */ /* 0x000ea20000100600 */
[----:B---3--:R-:W-:-:S03]  /*1fe80*/  PRMT R18, R89, 0x7610, R18 ;  /* 0x0000761059127816 */ /* 0x008fc60000000012 */
[----:B------:R-:W3:Y:S04]  /*1fe90*/  LDL.LU.S16 R89, [R1+0x3c2] ;  /* 0x0003c20001597983 */ /* 0x000ee80000300600 */
[----:B------:R0:W-:Y:S01]  /*1fea0*/  @P5 STG.E.U16 desc[UR22][R12.64], R49 ;  /* 0x000000310c005986 */ /* 0x0001e2000c101516 */
[----:B------:R-:W-:-:S03]  /*1feb0*/  ISETP.LT.AND P5, PT, R74, UR46, !P1 ;  /* 0x0000002e4a007c0c */ /* 0x000fc6000cfa1270 */
[----:B------:R1:W-:Y:S01]  /*1fec0*/  @P6 STG.E.U16 desc[UR22][R14.64], R16 ;  /* 0x000000100e006986 */ /* 0x0003e2000c101516 */
[----:B------:R-:W-:Y:S02]  /*1fed0*/  ISETP.LT.AND P6, PT, R66, UR12, !P1 ;  /* 0x0000000c42007c0c */ /* 0x000fe4000cfc1270 */
[----:B------:R-:W-:Y:S01]  /*1fee0*/  ISETP.LT.AND P4, PT, R73, UR33, !P1 ;  /* 0x0000002149007c0c */ /* 0x000fe2000cf81270 */
[C---:B------:R-:W-:Y:S01]  /*1fef0*/  IMAD.WIDE R10, R19.reuse, 0x2, R8 ;  /* 0x00000002130a7825 */ /* 0x040fe200078e0208 */
[----:B------:R-:W3:Y:S03]  /*1ff00*/  LDL.LU R75, [R1+0xc0] ;  /* 0x0000c000014b7983 */ /* 0x000ee60000300800 */
[C---:B0-----:R-:W-:Y:S01]  /*1ff10*/  IMAD.WIDE R12, R19.reuse, 0x2, R2 ;  /* 0x00000002130c7825 */ /* 0x041fe200078e0202 */
[----:B------:R-:W-:Y:S01]  /*1ff20*/  ISETP.LT.AND P1, PT, R92, UR26, !P1 ;  /* 0x0000001a5c007c0c */ /* 0x000fe2000cf21270 */
[----:B------:R-:W0:Y:S02]  /*1ff30*/  LDCU UR12, c[0x0][0x398] ;  /* 0x00007300ff0c77ac */ /* 0x000e240008000800 */
[----:B-1----:R-:W-:-:S02]  /*1ff40*/  IMAD.WIDE R14, R19, 0x2, R6 ;  /* 0x00000002130e7825 */ /* 0x002fc400078e0206 */
[----:B------:R-:W-:Y:S01]  /*1ff50*/  @P6 STG.E.U16 desc[UR22][R10.64], R0 ;  /* 0x000000000a006986 */ /* 0x000fe2000c101516 */
[----:B------:R-:W-:Y:S01]  /*1ff60*/  PRMT R20, R50, 0x7632, R20 ;  /* 0x0000763232147816 */ /* 0x000fe20000000014 */
[C---:B------:R-:W-:Y:S01]  /*1ff70*/  IMAD.WIDE R16, R19.reuse, 0x2, R4 ;  /* 0x0000000213107825 */ /* 0x040fe200078e0204 */
[----:B------:R-:W1:Y:S01]  /*1ff80*/  LDCU UR26, c[0x0][0x398] ;  /* 0x00007300ff1a77ac */ /* 0x000e620008000800 */
[----:B------:R5:W-:Y:S01]  /*1ff90*/  @P5 STG.E.U16 desc[UR22][R12.64], R18 ;  /* 0x000000120c005986 */ /* 0x000be2000c101516 */
[----:B------:R-:W0:Y:S03]  /*1ffa0*/  LDCU UR33, c[0x0][0x398] ;  /* 0x00007300ff2177ac */ /* 0x000e260008000800 */
[----:B------:R0:W-:Y:S01]  /*1ffb0*/  @P4 STG.E.U16 desc[UR22][R14.64], R50 ;  /* 0x000000320e004986 */ /* 0x0001e2000c101516 */
[----:B------:R-:W-:Y:S01]  /*1ffc0*/  ISETP.LT.AND P4, PT, R66, UR20, !P2 ;  /* 0x0000001442007c0c */ /* 0x000fe2000d781270 */
[----:B------:R-:W-:Y:S01]  /*1ffd0*/  VIADD R19, R19, UR30 ;  /* 0x0000001e13137c36 */ /* 0x000fe20008000000 */
[----:B----4-:R-:W-:-:S02]  /*1ffe0*/  F2FP.F16.F32.PACK_AB R51, R51, R71 ;  /* 0x000000473333723e */ /* 0x010fc400000000ff */
[----:B-----5:R-:W-:Y:S01]  /*1fff0*/  PRMT R18, R91, 0x7610, R18 ;  /* 0x000076105b127816 */ /* 0x020fe20000000012 */
[----:B------:R-:W4:Y:S01]  /*20000*/  LDL.S16 R71, [R1+0x3c4] ;  /* 0x0003c40001477983 */ /* 0x000f220000100600 */
[----:B------:R-:W-:-:S03]  /*20010*/  PRMT R21, R70, 0x7610, R21 ;  /* 0x0000761046157816 */ /* 0x000fc60000000015 */
[----:B------:R-:W5:Y:S01]  /*20020*/  LDL.LU R91, [R1+0xc4] ;  /* 0x0000c400015b7983 */ /* 0x000f620000300800 */
[----:B------:R-:W-:Y:S01]  /*20030*/  ISETP.LT.AND P5, PT, R74, UR35, !P2 ;  /* 0x000000234a007c0c */ /* 0x000fe2000d7a1270 */
[----:B------:R-:W-:Y:S01]  /*20040*/  VIADD R0, R65, 0x72 ;  /* 0x0000007241007836 */ /* 0x000fe20000000000 */
[----:B------:R-:W-:Y:S01]  /*20050*/  ISETP.LT.AND P6, PT, R73, UR54, !P2 ;  /* 0x0000003649007c0c */ /* 0x000fe2000d7c1270 */
[----:B------:R-:W5:Y:S01]  /*20060*/  LDL.LU.S16 R70, [R1+0x3c6] ;  /* 0x0003c60001467983 */ /* 0x000f620000300600 */
[----:B0-----:R-:W-:Y:S01]  /*20070*/  IMAD.WIDE R14, R19, 0x2, R8 ;  /* 0x00000002130e7825 */ /* 0x001fe200078e0208 */
[----:B------:R-:W0:Y:S02]  /*20080*/  LDCU UR20, c[0x0][0x398] ;  /* 0x00007300ff1477ac */ /* 0x000e240008000800 */
[----:B------:R2:W-:Y:S04]  /*20090*/  @P1 STG.E.U16 desc[UR22][R16.64], R20 ;  /* 0x0000001410001986 */ /* 0x0005e8000c101516 */
[----:B------:R-:W5:Y:S04]  /*200a0*/  LDL.LU R72, [R1+0xc8] ;  /* 0x0000c80001487983 */ /* 0x000f680000300800 */
[----:B------:R3:W-:Y:S01]  /*200b0*/  @P4 STG.E.U16 desc[UR22][R14.64], R18 ;  /* 0x000000120e004986 */ /* 0x0007e2000c101516 */
[----:B--2---:R-:W-:-:S03]  /*200c0*/  PRMT R20, R90, 0x7610, R20 ;  /* 0x000076105a147816 */ /* 0x004fc60000000014 */
[----:B------:R-:W2:Y:S01]  /*200d0*/  LDL.S16 R90, [R1+0x3c8] ;  /* 0x0003c800015a7983 */ /* 0x000ea20000100600 */
[----:B---3--:R-:W-:-:S03]  /*200e0*/  PRMT R18, R89, 0x7610, R18 ;  /* 0x0000761059127816 */ /* 0x008fc60000000012 */
[----:B------:R-:W3:Y:S01]  /*200f0*/  LDL.LU.S16 R89, [R1+0x3ca] ;  /* 0x0003ca0001597983 */ /* 0x000ee20000300600 */
[----:B------:R-:W-:Y:S01]  /*20100*/  IMAD.WIDE R10, R19, 0x2, R2 ;  /* 0x00000002130a7825 */ /* 0x000fe200078e0202 */
[----:B------:R-:W-:-:S03]  /*20110*/  ISETP.LT.AND P4, PT, R92, UR52, !P2 ;  /* 0x000000345c007c0c */ /* 0x000fc6000d781270 */
[C---:B------:R-:W-:Y:S01]  /*20120*/  IMAD.WIDE R12, R19.reuse, 0x2, R6 ;  /* 0x00000002130c7825 */ /* 0x040fe200078e0206 */
[----:B------:R0:W-:Y:S01]  /*20130*/  @P5 STG.E.U16 desc[UR22][R10.64], R21 ;  /* 0x000000150a005986 */ /* 0x0001e2000c101516 */
[----:B------:R-:W-:Y:S01]  /*20140*/  ISETP.LT.AND P5, PT, R66, UR4, !P3 ;  /* 0x0000000442007c0c */ /* 0x000fe2000dfa1270 */
[----:B------:R-:W1:Y:S02]  /*20150*/  LDCU UR4, c[0x0][0x398] ;  /* 0x00007300ff0477ac */ /* 0x000e640008000800 */
[----:B------:R0:W-:Y:S01]  /*20160*/  @P6 STG.E.U16 desc[UR22][R12.64], R51 ;  /* 0x000000330c006986 */ /* 0x0001e2000c101516 */
[----:B------:R-:W-:Y:S01]  /*20170*/  ISETP.LT.AND P6, PT, R74, UR6, !P3 ;  /* 0x000000064a007c0c */ /* 0x000fe2000dfc1270 */
[----:B------:R-:W-:Y:S01]  /*20180*/  VIADD R17, R19, UR30 ;  /* 0x0000001e13117c36 */ /* 0x000fe20008000000 */
[----:B------:R-:W-:Y:S01]  /*20190*/  PRMT R16, R51, 0x7632, R16 ;  /* 0x0000763233107816 */ /* 0x000fe20000000010 */
[----:B------:R-:W-:Y:S01]  /*201a0*/  IMAD.WIDE R14, R19, 0x2, R4 ;  /* 0x00000002130e7825 */ /* 0x000fe200078e0204 */
[----:B------:R-:W-:Y:S01]  /*201b0*/  ISETP.GE.AND P1, PT, R0, UR18, PT ;  /* 0x0000001200007c0c */ /* 0x000fe2000bf26270 */
[----:B------:R-:W1:Y:S02]  /*201c0*/  LDCU UR18, c[0x0][0x398] ;  /* 0x00007300ff1277ac */ /* 0x000e640008000800 */
[C---:B0-----:R-:W-:Y:S01]  /*201d0*/  IMAD.WIDE R10, R17.reuse, 0x2, R8 ;  /* 0x00000002110a7825 */ /* 0x041fe200078e0208 */
[----:B------:R-:W-:Y:S01]  /*201e0*/  @P4 STG.E.U16 desc[UR22][R14.64], R16 ;  /* 0x000000100e004986 */ /* 0x000fe2000c101516 */
[----:B------:R-:W-:Y:S01]  /*201f0*/  F2FP.F16.F32.PACK_AB R52, R52, R75 ;  /* 0x0000004b3434723e */ /* 0x000fe200000000ff */
[----:B------:R-:W0:Y:S01]  /*20200*/  LDCU UR6, c[0x0][0x398] ;  /* 0x00007300ff0677ac */ /* 0x000e220008000800 */
[----:B------:R-:W-:Y:S01]  /*20210*/  IMAD.WIDE R12, R17, 0x2, R2 ;  /* 0x00000002110c7825 */ /* 0x000fe200078e0202 */
[----:B------:R1:W-:Y:S01]  /*20220*/  @P5 STG.E.U16 desc[UR22][R10.64], R20 ;  /* 0x000000140a005986 */ /* 0x0003e2000c101516 */
[----:B------:R-:W-:-:S02]  /*20230*/  ISETP.LT.AND P5, PT, R73, UR36, !P3 ;  /* 0x0000002449007c0c */ /* 0x000fc4000dfa1270 */
[----:B------:R-:W-:Y:S01]  /*20240*/  VIADD R0, R65, 0x73 ;  /* 0x0000007341007836 */ /* 0x000fe20000000000 */
[----:B------:R0:W-:Y:S01]  /*20250*/  @P6 STG.E.U16 desc[UR22][R12.64], R18 ;  /* 0x000000120c006986 */ /* 0x0001e2000c101516 */
[----:B------:R-:W-:Y:S01]  /*20260*/  ISETP.LT.AND P4, PT, R92, UR31, !P3 ;  /* 0x0000001f5c007c0c */ /* 0x000fe2000df81270 */
[C---:B------:R-:W-:Y:S01]  /*20270*/  VIADD R19, R17.reuse, UR30 ;  /* 0x0000001e11137c36 */ /* 0x040fe20008000000 */
[----:B------:R-:W-:Y:S01]  /*20280*/  ISETP.LT.AND P6, PT, R66, UR43, !P0 ;  /* 0x0000002b42007c0c */ /* 0x000fe2000c7c1270 */
[----:B------:R-:W2:Y:S01]  /*20290*/  LDCU UR31, c[0x0][0x398] ;  /* 0x00007300ff1f77ac */ /* 0x000ea20008000800 */
[----:B------:R-:W-:Y:S01]  /*202a0*/  ISETP.GE.AND P2, PT, R0, UR9, PT ;  /* 0x0000000900007c0c */ /* 0x000fe2000bf46270 */
[C---:B-1----:R-:W-:Y:S01]  /*202b0*/  IMAD.WIDE R10, R17.reuse, 0x2, R6 ;  /* 0x00000002110a7825 */ /* 0x042fe200078e0206 */
[----:B------:R-:W-:Y:S01]  /*202c0*/  PRMT R16, R52, 0x7632, R16 ;  /* 0x0000763234107816 */ /* 0x000fe20000000010 */
[----:B------:R-:W1:Y:S02]  /*202d0*/  LDCU UR9, c[0x0][0x398] ;  /* 0x00007300ff0977ac */ /* 0x000e640008000800 */
[----:B0-----:R-:W-:-:S04]  /*202e0*/  IMAD.WIDE R12, R17, 0x2, R4 ;  /* 0x00000002110c7825 */ /* 0x001fc800078e0204 */
[----:B------:R-:W-:Y:S02]  /*202f0*/  VIADD R0, R65, 0x74 ;  /* 0x0000007441007836 */ /* 0x000fe40000000000 */
[----:B------:R-:W-:Y:S01]  /*20300*/  IMAD.WIDE R14, R19, 0x2, R8 ;  /* 0x00000002130e7825 */ /* 0x000fe200078e0208 */
[----:B------:R0:W-:Y:S02]  /*20310*/  @P5 STG.E.U16 desc[UR22][R10.64], R52 ;  /* 0x000000340a005986 */ /* 0x0001e4000c101516 */
[----:B------:R-:W-:Y:S01]  /*20320*/  ISETP.GE.AND P3, PT, R0, UR10, PT ;  /* 0x0000000a00007c0c */ /* 0x000fe2000bf66270 */
[----:B------:R-:W-:Y:S01]  /*20330*/  VIADD R0, R65, 0x75 ;  /* 0x0000007541007836 */ /* 0x000fe20000000000 */
[----:B------:R0:W-:Y:S01]  /*20340*/  @P4 STG.E.U16 desc[UR22][R12.64], R16 ;  /* 0x000000100c004986 */ /* 0x0001e2000c101516 */
[----:B------:R-:W-:Y:S01]  /*20350*/  ISETP.LT.AND P4, PT, R74, UR28, !P0 ;  /* 0x0000001c4a007c0c */ /* 0x000fe2000c781270 */
[----:B------:R-:W0:Y:S01]  /*20360*/  LDCU UR10, c[0x0][0x398] ;  /* 0x00007300ff0a77ac */ /* 0x000e220008000800 */
[----:B------:R-:W-:Y:S01]  /*20370*/  ISETP.LT.AND P5, PT, R73, UR39, !P0 ;  /* 0x0000002749007c0c */ /* 0x000fe2000c7a1270 */
[----:B------:R-:W0:Y:S01]  /*20380*/  LDCU UR28, c[0x0][0x398] ;  /* 0x00007300ff1c77ac */ /* 0x000e220008000800 */
[----:B----4-:R-:W-:-:S02]  /*20390*/  PRMT R21, R71, 0x7610, R21 ;  /* 0x0000761047157816 */ /* 0x010fc40000000015 */
[----:B------:R-:W4:Y:S01]  /*203a0*/  LDL.LU R71, [R1+0xcc] ;  /* 0x0000cc0001477983 */ /* 0x000f220000300800 */
[----:B-----5:R-:W-:-:S03]  /*203b0*/  F2FP.F16.F32.PACK_AB R53, R53, R91 ;  /* 0x0000005b3535723e */ /* 0x020fc600000000ff */
[----:B------:R-:W5:Y:S01]  /*203c0*/  LDL.S16 R91, [R1+0x3cc] ;  /* 0x0003cc00015b7983 */ /* 0x000f620000100600 */
[----:B------:R-:W-:-:S03]  /*203d0*/  PRMT R17, R70, 0x7610, R17 ;  /* 0x0000761046117816 */ /* 0x000fc60000000011 */
[----:B------:R-:W5:Y:S04]  /*203e0*/  LDL.LU.S16 R70, [R1+0x3ce] ;  /* 0x0003ce0001467983 */ /* 0x000f680000300600 */
[----:B------:R0:W-:Y:S01]  /*203f0*/  @P6 STG.E.U16 desc[UR22][R14.64], R21 ;  /* 0x000000150e006986 */ /* 0x0001e2000c101516 */
[----:B------:R-:W-:Y:S02]  /*20400*/  ISETP.LT.AND P6, PT, R92, UR42, !P0 ;  /* 0x0000002a5c007c0c */ /* 0x000fe4000c7c1270 */
[----:B------:R-:W-:Y:S02]  /*20410*/  ISETP.GE.AND P0, PT, R0, UR5, PT ;  /* 0x0000000500007c0c */ /* 0x000fe4000bf06270 */
[----:B---3--:R-:W-:Y:S01]  /*20420*/  PRMT R18, R89, 0x7610, R18 ;  /* 0x0000761059127816 */ /* 0x008fe20000000012 */
[C---:B0-----:R-:W-:Y:S01]  /*20430*/  IMAD.WIDE R10, R19.reuse, 0x2, R2 ;  /* 0x00000002130a7825 */ /* 0x041fe200078e0202 */
[----:B--2---:R-:W-:Y:S01]  /*20440*/  PRMT R0, R90, 0x7610, R0 ;  /* 0x000076105a007816 */ /* 0x004fe20000000000 */
[----:B------:R-:W0:Y:S01]  /*20450*/  LDCU UR5, c[0x0][0x398] ;  /* 0x00007300ff0577ac */ /* 0x000e220008000800 */
[----:B------:R-:W2:Y:S04]  /*20460*/  LDL.S16 R90, [R1+0x3d0] ;  /* 0x0003d000015a7983 */ /* 0x000ea80000100600 */
[----:B------:R-:W3:Y:S01]  /*20470*/  LDL.LU.S16 R89, [R1+0x3d2] ;  /* 0x0003d20001597983 */ /* 0x000ee20000300600 */
[----:B------:R-:W-:Y:S01]  /*20480*/  IMAD.WIDE R12, R19, 0x2, R6 ;  /* 0x00000002130c7825 */ /* 0x000fe200078e0206 */
[----:B------:R-:W-:-:S03]  /*20490*/  PRMT R16, R53, 0x7632, R16 ;  /* 0x0000763235107816 */ /* 0x000fc60000000010 */
[----:B------:R-:W-:Y:S01]  /*204a0*/  IMAD.WIDE R14, R19, 0x2, R4 ;  /* 0x00000002130e7825 */ /* 0x000fe200078e0204 */
[----:B------:R0:W-:Y:S04]  /*204b0*/  @P4 STG.E.U16 desc[UR22][R10.64], R17 ;  /* 0x000000110a004986 */ /* 0x0001e8000c101516 */
[----:B------:R1:W-:Y:S01]  /*204c0*/  @P5 STG.E.U16 desc[UR22][R12.64], R53 ;  /* 0x000000350c005986 */ /* 0x0003e2000c101516 */
[----:B------:R-:W-:-:S03]  /*204d0*/  ISETP.LT.AND P5, PT, R74, UR37, !P1 ;  /* 0x000000254a007c0c */ /* 0x000fc6000cfa1270 */
[----:B------:R1:W-:Y:S01]  /*204e0*/  @P6 STG.E.U16 desc[UR22][R14.64], R16 ;  /* 0x000000100e006986 */ /* 0x0003e2000c101516 */
[----:B------:R-:W-:Y:S01]  /*204f0*/  ISETP.LT.AND P6, PT, R66, UR32, !P1 ;  /* 0x0000002042007c0c */ /* 0x000fe2000cfc1270 */
[----:B------:R-:W-:Y:S01]  /*20500*/  VIADD R19, R19, UR30 ;  /* 0x0000001e13137c36 */ /* 0x000fe20008000000 */
[----:B------:R-:W-:Y:S01]  /*20510*/  ISETP.LT.AND P4, PT, R73, UR16, !P1 ;  /* 0x0000001049007c0c */ /* 0x000fe2000cf81270 */
[----:B------:R-:W3:Y:S01]  /*20520*/  LDL.LU R75, [R1+0xd0] ;  /* 0x0000d000014b7983 */ /* 0x000ee20000300800 */
[----:B------:R-:W-:Y:S01]  /*20530*/  F2FP.F16.F32.PACK_AB R54, R54, R72 ;  /* 0x000000483636723e */ /* 0x000fe200000000ff */
[C---:B0-----:R-:W-:Y:S01]  /*20540*/  IMAD.WIDE R10, R19.reuse, 0x2, R8 ;  /* 0x00000002130a7825 */ /* 0x041fe200078e0208 */
[----:B------:R-:W0:Y:S03]  /*20550*/  LDCU UR32, c[0x0][0x398] ;  /* 0x00007300ff2077ac */ /* 0x000e260008000800 */
[C---:B-1----:R-:W-:Y:S01]  /*20560*/  IMAD.WIDE R12, R19.reuse, 0x2, R2 ;  /* 0x00000002130c7825 */ /* 0x042fe200078e0202 */
[----:B------:R-:W1:Y:S03]  /*20570*/  LDCU UR16, c[0x0][0x398] ;  /* 0x00007300ff1077ac */ /* 0x000e660008000800 */
[----:B------:R-:W-:Y:S01]  /*20580*/  @P6 STG.E.U16 desc[UR22][R10.64], R0 ;  /* 0x000000000a006986 */ /* 0x000fe2000c101516 */
[----:B------:R-:W-:-:S03]  /*20590*/  IMAD.WIDE R14, R19, 0x2, R6 ;  /* 0x00000002130e7825 */ /* 0x000fc600078e0206 */
[----:B------:R0:W-:Y:S01]  /*205a0*/  @P5 STG.E.U16 desc[UR22][R12.64], R18 ;  /* 0x000000120c005986 */ /* 0x0001e2000c101516 */
[----:B------:R-:W-:Y:S01]  /*205b0*/  ISETP.LT.AND P1, PT, R92, UR24, !P1 ;  /* 0x000000185c007c0c */ /* 0x000fe2000cf21270 */
[C---:B------:R-:W-:Y:S01]  /*205c0*/  IMAD.WIDE R16, R19.reuse, 0x2, R4 ;  /* 0x0000000213107825 */ /* 0x040fe200078e0204 */
[----:B------:R-:W-:Y:S01]  /*205d0*/  PRMT R20, R54, 0x7632, R20 ;  /* 0x0000763236147816 */ /* 0x000fe20000000014 */
[----:B------:R-:W-:Y:S01]  /*205e0*/  @P4 STG.E.U16 desc[UR22][R14.64], R54 ;  /* 0x000000360e004986 */ /* 0x000fe2000c101516 */
[----:B------:R-:W-:Y:S01]  /*205f0*/  ISETP.LT.AND P4, PT, R66, UR38, !P2 ;  /* 0x0000002642007c0c */ /* 0x000fe2000d781270 */
[----:B------:R-:W-:Y:S01]  /*20600*/  VIADD R19, R19, UR30 ;  /* 0x0000001e13137c36 */ /* 0x000fe20008000000 */
[----:B----4-:R-:W-:Y:S02]  /*20610*/  F2FP.F16.F32.PACK_AB R55, R55, R71 ;  /* 0x000000473737723e */ /* 0x010fe400000000ff */
[----:B-----5:R-:W-:Y:S01]  /*20620*/  PRMT R21, R70, 0x7610, R21 ;  /* 0x0000761046157816 */ /* 0x020fe20000000015 */
[----:B------:R-:W4:Y:S01]  /*20630*/  LDL.S16 R71, [R1+0x3d4] ;  /* 0x0003d40001477983 */ /* 0x000f220000100600 */
[----:B0-----:R-:W-:Y:S01]  /*20640*/  PRMT R18, R91, 0x7610, R18 ;  /* 0x000076105b127816 */ /* 0x001fe20000000012 */
[----:B------:R-:W-:Y:S01]  /*20650*/  VIADD R0, R65, 0x76 ;  /* 0x0000007641007836 */ /* 0x000fe20000000000 */
[----:B------:R-:W-:Y:S01]  /*20660*/  ISETP.LT.AND P5, PT, R74, UR34, !P2 ;  /* 0x000000224a007c0c */ /* 0x000fe2000d7a1270 */
[----:B------:R-:W5:Y:S01]  /*20670*/  LDL.LU R91, [R1+0xd4] ;  /* 0x0000d400015b7983 */ /* 0x000f620000300800 */
[----:B------:R-:W-:Y:S01]  /*20680*/  ISETP.LT.AND P6, PT, R73, UR41, !P2 ;  /* 0x0000002949007c0c */ /* 0x000fe2000d7c1270 */
[----:B------:R-:W0:Y:S02]  /*20690*/  LDCU UR24, c[0x0][0x398] ;  /* 0x00007300ff1877ac */ /* 0x000e240008000800 */
[----:B------:R-:W5:Y:S01]  /*206a0*/  LDL.LU.S16 R70, [R1+0x3d6] ;  /* 0x0003d60001467983 */ /* 0x000f620000300600 */
[----:B------:R-:W-:-:S03]  /*206b0*/  IMAD.WIDE R10, R19, 0x2, R8 ;  /* 0x00000002130a7825 */ /* 0x000fc600078e0208 */
[----:B------:R2:W-:Y:S04]  /*206c0*/  @P1 STG.E.U16 desc[UR22][R16.64], R20 ;  /* 0x0000001410001986 */ /* 0x0005e8000c101516 */
[----:B------:R-:W5:Y:S04]  /*206d0*/  LDL.LU R72, [R1+0xd8] ;  /* 0x0000d80001487983 */ /* 0x000f680000300800 */
[----:B------:R3:W-:Y:S01]  /*206e0*/  @P4 STG.E.U16 desc[UR22][R10.64], R18 ;  /* 0x000000120a004986 */ /* 0x0007e2000c101516 */
[----:B--2---:R-:W-:-:S03]  /*206f0*/  PRMT R20, R90, 0x7610, R20 ;  /* 0x000076105a147816 */ /* 0x004fc60000000014 */
[----:B------:R-:W2:Y:S01]  /*20700*/  LDL.S16 R90, [R1+0x3d8] ;  /* 0x0003d800015a7983 */ /* 0x000ea20000100600 */
[----:B---3--:R-:W-:-:S03]  /*20710*/  PRMT R18, R89, 0x7610, R18 ;  /* 0x0000761059127816 */ /* 0x008fc60000000012 */
[----:B------:R-:W3:Y:S01]  /*20720*/  LDL.LU.S16 R89, [R1+0x3da] ;  /* 0x0003da0001597983 */ /* 0x000ee20000300600 */
[C---:B------:R-:W-:Y:S01]  /*20730*/  IMAD.WIDE R12, R19.reuse, 0x2, R2 ;  /* 0x00000002130c7825 */ /* 0x040fe200078e0202 */
[----:B------:R-:W-:Y:S01]  /*20740*/  ISETP.LT.AND P4, PT, R92, UR14, !P2 ;  /* 0x0000000e5c007c0c */ /* 0x000fe2000d781270 */
[----:B------:R-:W0:Y:S02]  /*20750*/  LDCU UR14, c[0x0][0x398] ;  /* 0x00007300ff0e77ac */ /* 0x000e240008000800 */
[----:B------:R-:W-:Y:S01]  /*20760*/  IMAD.WIDE R14, R19, 0x2, R6 ;  /* 0x00000002130e7825 */ /* 0x000fe200078e0206 */
[----:B------:R1:W-:Y:S01]  /*20770*/  @P5 STG.E.U16 desc[UR22][R12.64], R21 ;  /* 0x000000150c005986 */ /* 0x0003e2000c101516 */
[----:B------:R-:W-:-:S03]  /*20780*/  ISETP.LT.AND P5, PT, R66, UR40, !P3 ;  /* 0x0000002842007c0c */ /* 0x000fc6000dfa1270 */
[----:B------:R0:W-:Y:S01]  /*20790*/  @P6 STG.E.U16 desc[UR22][R14.64], R55 ;  /* 0x000000370e006986 */ /* 0x0001e2000c101516 */
[----:B------:R-:W-:Y:S01]  /*207a0*/  ISETP.LT.AND P6, PT, R74, UR12, !P3 ;  /* 0x0000000c4a007c0c */ /* 0x000fe2000dfc1270 */
[----:B------:R-:W-:Y:S01]  /*207b0*/  VIADD R17, R19, UR30 ;  /* 0x0000001e13117c36 */ /* 0x000fe20008000000 */
[----:B------:R-:W-:Y:S01]  /*207c0*/  PRMT R16, R55, 0x7632, R16 ;  /* 0x0000763237107816 */ /* 0x000fe20000000010 */
[----:B------:R-:W-:Y:S01]  /*207d0*/  IMAD.WIDE R10, R19, 0x2, R4 ;  /* 0x00000002130a7825 */ /* 0x000fe200078e0204 */
[----:B------:R-:W-:Y:S01]  /*207e0*/  ISETP.GE.AND P1, PT, R0, UR13, PT ;  /* 0x0000000d00007c0c */ /* 0x000fe2000bf26270 */
[----:B------:R-:W2:Y:S02]  /*207f0*/  LDCU UR13, c[0x0][0x398] ;  /* 0x00007300ff0d77ac */ /* 0x000ea40008000800 */
[C---:B-1----:R-:W-:Y:S01]  /*20800*/  IMAD.WIDE R12, R17.reuse, 0x2, R8 ;  /* 0x00000002110c7825 */ /* 0x042fe200078e0208 */
[----:B------:R1:W-:Y:S01]  /*20810*/  @P4 STG.E.U16 desc[UR22][R10.64], R16 ;  /* 0x000000100a004986 */ /* 0x0003e2000c101516 */
[----:B------:R-:W-:Y:S01]  /*20820*/  F2FP.F16.F32.PACK_AB R56, R56, R75 ;  /* 0x0000004b3838723e */ /* 0x000fe200000000ff */
[----:B------:R-:W2:Y:S01]  /*20830*/  LDCU UR12, c[0x0][0x398] ;  /* 0x00007300ff0c77ac */ /* 0x000ea20008000800 */
[----:B0-----:R-:W-:Y:S01]  /*20840*/  IMAD.WIDE R14, R17, 0x2, R2 ;  /* 0x00000002110e7825 */ /* 0x001fe200078e0202 */
[----:B------:R0:W-:Y:S01]  /*20850*/  @P5 STG.E.U16 desc[UR22][R12.64], R20 ;  /* 0x000000140c005986 */ /* 0x0001e2000c101516 */
[----:B------:R-:W-:-:S02]  /*20860*/  ISETP.LT.AND P5, PT, R73, UR26, !P3 ;  /* 0x0000001a49007c0c */ /* 0x000fc4000dfa1270 */
[----:B------:R-:W-:Y:S01]  /*20870*/  VIADD R0, R65, 0x77 ;  /* 0x0000007741007836 */ /* 0x000fe20000000000 */
[----:B------:R0:W-:Y:S01]  /*20880*/  @P6 STG.E.U16 desc[UR22][R14.64], R18 ;  /* 0x000000120e006986 */ /* 0x0001e2000c101516 */
[----:B------:R-:W-:Y:S01]  /*20890*/  ISETP.LT.AND P4, PT, R92, UR20, !P3 ;  /* 0x000000145c007c0c */ /* 0x000fe2000df81270 */
[C---:B------:R-:W-:Y:S01]  /*208a0*/  VIADD R19, R17.reuse, UR30 ;  /* 0x0000001e11137c36 */ /* 0x040fe20008000000 */
[----:B------:R-:W-:Y:S01]  /*208b0*/  ISETP.LT.AND P6, PT, R66, UR18, !P0 ;  /* 0x0000001242007c0c */ /* 0x000fe2000c7c1270 */
[C---:B-1----:R-:W-:Y:S01]  /*208c0*/  IMAD.WIDE R10, R17.reuse, 0x2, R6 ;  /* 0x00000002110a7825 */ /* 0x042fe200078e0206 */
[----:B------:R-:W-:Y:S01]  /*208d0*/  ISETP.GE.AND P2, PT, R0, UR29, PT ;  /* 0x0000001d00007c0c */ /* 0x000fe2000bf46270 */
[----:B------:R-:W1:Y:S02]  /*208e0*/  LDCU UR29, c[0x0][0x398] ;  /* 0x00007300ff1d77ac */ /* 0x000e640008000800 */
[----:B0-----:R-:W-:Y:S01]  /*208f0*/  IMAD.WIDE R12, R17, 0x2, R4 ;  /* 0x00000002110c7825 */ /* 0x001fe200078e0204 */
[----:B------:R-:W-:Y:S01]  /*20900*/  PRMT R16, R56, 0x7632, R16 ;  /* 0x0000763238107816 */ /* 0x000fe20000000010 */
[----:B------:R-:W0:Y:S02]  /*20910*/  LDCU UR18, c[0x0][0x398] ;  /* 0x00007300ff1277ac */ /* 0x000e240008000800 */
[----:B------:R-:W-:-:S02]  /*20920*/  VIADD R0, R65, 0x78 ;  /* 0x0000007841007836 */ /* 0x000fc40000000000 */
[----:B------:R-:W-:Y:S01]  /*20930*/  IMAD.WIDE R14, R19, 0x2, R8 ;  /* 0x00000002130e7825 */ /* 0x000fe200078e0208 */
[----:B------:R0:W-:Y:S01]  /*20940*/  @P5 STG.E.U16 desc[UR22][R10.64], R56 ;  /* 0x000000380a005986 */ /* 0x0001e2000c101516 */
[----:B------:R-:W0:Y:S01]  /*20950*/  LDCU UR20, c[0x0][0x398] ;  /* 0x00007300ff1477ac */ /* 0x000e220008000800 */
[----:B------:R-:W-:Y:S01]  /*20960*/  ISETP.GE.AND P3, PT, R0, UR27, PT ;  /* 0x0000001b00007c0c */ /* 0x000fe2000bf66270 */
[----:B------:R-:W-:Y:S01]  /*20970*/  VIADD R0, R65, 0x79 ;  /* 0x0000007941007836 */ /* 0x000fe20000000000 */
[----:B------:R0:W-:Y:S01]  /*20980*/  @P4 STG.E.U16 desc[UR22][R12.64], R16 ;  /* 0x000000100c004986 */ /* 0x0001e2000c101516 */
[----:B------:R-:W-:Y:S02]  /*20990*/  ISETP.LT.AND P4, PT, R74, UR33, !P0 ;  /* 0x000000214a007c0c */ /* 0x000fe4000c781270 */
        /* <DEDUP_REMOVED lines=10> */
[----:B---3--:R-:W-:Y:S01]  /*20a40*/  PRMT R18, R89, 0x7610, R18 ;  /* 0x0000761059127816 */ /* 0x008fe20000000012 */
[----:B0-----:R-:W-:Y:S01]  /*20a50*/  IMAD.WIDE R10, R19, 0x2, R2 ;  /* 0x00000002130a7825 */ /* 0x001fe200078e0202 */
[----:B------:R-:W-:Y:S01]  /*20a60*/  ISETP.GE.AND P0, PT, R0, UR7, PT ;  /* 0x0000000700007c0c */ /* 0x000fe2000bf06270 */
[----:B------:R-:W0:Y:S01]  /*20a70*/  LDCU UR6, c[0x0][0x398] ;  /* 0x00007300ff0677ac */ /* 0x000e220008000800 */
[----:B--2---:R-:W-:-:S02]  /*20a80*/  PRMT R0, R90, 0x7610, R0 ;  /* 0x000076105a007816 */ /* 0x004fc40000000000 */
[----:B------:R-:W2:Y:S01]  /*20a90*/  LDL.S16 R90, [R1+0x3e0] ;  /* 0x0003e000015a7983 */ /* 0x000ea20000100600 */
[----:B------:R-:W-:Y:S01]  /*20aa0*/  IMAD.WIDE R12, R19, 0x2, R6 ;  /* 0x00000002130c7825 */ /* 0x000fe200078e0206 */
[----:B------:R-:W-:Y:S01]  /*20ab0*/  PRMT R16, R57, 0x7632, R16 ;  /* 0x0000763239107816 */ /* 0x000fe20000000010 */
[----:B------:R-:W3:Y:S01]  /*20ac0*/  LDCU UR7, c[0x0][0x398] ;  /* 0x00007300ff0777ac */ /* 0x000ee20008000800 */
[----:B------:R-:W3:Y:S01]  /*20ad0*/  LDL.LU.S16 R89, [R1+0x3e2] ;  /* 0x0003e20001597983 */ /* 0x000ee20000300600 */
[----:B------:R-:W-:-:S03]  /*20ae0*/  IMAD.WIDE R14, R19, 0x2, R4 ;  /* 0x00000002130e7825 */ /* 0x000fc600078e0204 */
[----:B------:R0:W-:Y:S04]  /*20af0*/  @P4 STG.E.U16 desc[UR22][R10.64], R17 ;  /* 0x000000110a004986 */ /* 0x0001e8000c101516 */
[----:B------:R1:W-:Y:S01]  /*20b00*/  @P5 STG.E.U16 desc[UR22][R12.64], R57 ;  /* 0x000000390c005986 */ /* 0x0003e2000c101516 */
[----:B------:R-:W-:Y:S01]  /*20b10*/  ISETP.LT.AND P5, PT, R74, UR10, !P1 ;  /* 0x0000000a4a007c0c */ /* 0x000fe2000cfa1270 */
[----:B------:R-:W-:Y:S01]  /*20b20*/  VIADD R19, R19, UR30 ;  /* 0x0000001e13137c36 */ /* 0x000fe20008000000 */
[----:B------:R-:W-:Y:S01]  /*20b30*/  ISETP.LT.AND P4, PT, R73, UR28, !P1 ;  /* 0x0000001c49007c0c */ /* 0x000fe2000cf81270 */
[----:B------:R1:W-:Y:S01]  /*20b40*/  @P6 STG.E.U16 desc[UR22][R14.64], R16 ;  /* 0x000000100e006986 */ /* 0x0003e2000c101516 */
[----:B------:R-:W-:Y:S01]  /*20b50*/  ISETP.LT.AND P6, PT, R66, UR9, !P1 ;  /* 0x0000000942007c0c */ /* 0x000fe2000cfc1270 */
[----:B------:R-:W2:Y:S01]  /*20b60*/  LDCU UR9, c[0x0][0x398] ;  /* 0x00007300ff0977ac */ /* 0x000ea20008000800 */
[C---:B0-----:R-:W-:Y:S01]  /*20b70*/  IMAD.WIDE R10, R19.reuse, 0x2, R8 ;  /* 0x00000002130a7825 */ /* 0x041fe200078e0208 */
[----:B------:R-:W-:Y:S01]  /*20b80*/  F2FP.F16.F32.PACK_AB R58, R58, R72 ;  /* 0x000000483a3a723e */ /* 0x000fe200000000ff */
[----:B------:R-:W3:Y:S01]  /*20b90*/  LDL.LU R75, [R1+0xe0] ;  /* 0x0000e000014b7983 */ /* 0x000ee20000300800 */
[----:B------:R-:W0:Y:S01]  /*20ba0*/  LDCU UR10, c[0x0][0x398] ;  /* 0x00007300ff0a77ac */ /* 0x000e220008000800 */
[----:B-1----:R-:W-:Y:S01]  /*20bb0*/  IMAD.WIDE R12, R19, 0x2, R2 ;  /* 0x00000002130c7825 */ /* 0x002fe200078e0202 */
[----:B------:R-:W-:-:S03]  /*20bc0*/  ISETP.LT.AND P1, PT, R92, UR5, !P1 ;  /* 0x000000055c007c0c */ /* 0x000fc6000cf21270 */
[----:B------:R-:W-:-:S03]  /*20bd0*/  IMAD.WIDE R14, R19, 0x2, R6 ;  /* 0x00000002130e7825 */ /* 0x000fc600078e0206 */
[----:B------:R1:W-:Y:S01]  /*20be0*/  @P6 STG.E.U16 desc[UR22][R10.64], R0 ;  /* 0x000000000a006986 */ /* 0x0003e2000c101516 */
[C---:B------:R-:W-:Y:S01]  /*20bf0*/  IMAD.WIDE R16, R19.reuse, 0x2, R4 ;  /* 0x0000000213107825 */ /* 0x040fe200078e0204 */
[----:B------:R-:W-:Y:S02]  /*20c00*/  PRMT R20, R58, 0x7632, R20 ;  /* 0x000076323a147816 */ /* 0x000fe40000000014 */
[----:B------:R0:W-:Y:S01]  /*20c10*/  @P5 STG.E.U16 desc[UR22][R12.64], R18 ;  /* 0x000000120c005986 */ /* 0x0001e2000c101516 */
[----:B------:R-:W0:Y:S03]  /*20c20*/  LDCU UR5, c[0x0][0x398] ;  /* 0x00007300ff0577ac */ /* 0x000e260008000800 */
[----:B------:R-:W-:Y:S01]  /*20c30*/  @P4 STG.E.U16 desc[UR22][R14.64], R58 ;  /* 0x0000003a0e004986 */ /* 0x000fe2000c101516 */
[----:B------:R-:W-:Y:S01]  /*20c40*/  ISETP.LT.AND P4, PT, R66, UR31, !P2 ;  /* 0x0000001f42007c0c */ /* 0x000fe2000d781270 */
[----:B------:R-:W-:-:S02]  /*20c50*/  VIADD R19, R19, UR30 ;  /* 0x0000001e13137c36 */ /* 0x000fc40008000000 */
[----:B------:R2:W-:Y:S02]  /*20c60*/  @P1 STG.E.U16 desc[UR22][R16.64], R20 ;  /* 0x0000001410001986 */ /* 0x0005e4000c101516 */
[----:B-1----:R-:W-:Y:S01]  /*20c70*/  IMAD.WIDE R10, R19, 0x2, R8 ;  /* 0x00000002130a7825 */ /* 0x002fe200078e0208 */
[----:B----4-:R-:W-:Y:S02]  /*20c80*/  F2FP.F16.F32.PACK_AB R59, R59, R71 ;  /* 0x000000473b3b723e */ /* 0x010fe400000000ff */
[----:B------:R-:W4:Y:S01]  /*20c90*/  LDL.S16 R71, [R1+0x3e4] ;  /* 0x0003e40001477983 */ /* 0x000f220000100600 */
[----:B-----5:R-:W-:-:S03]  /*20ca0*/  PRMT R21, R70, 0x7610, R21 ;  /* 0x0000761046157816 */ /* 0x020fc60000000015 */
[----:B------:R-:W5:Y:S01]  /*20cb0*/  LDL.LU R70, [R1+0xe4] ;  /* 0x0000e40001467983 */ /* 0x000f620000300800 */
[----:B0-----:R-:W-:-:S05]  /*20cc0*/  PRMT R18, R91, 0x7610, R18 ;  /* 0x000076105b127816 */ /* 0x001fca0000000012 */
[----:B------:R3:W-:Y:S01]  /*20cd0*/  @P4 STG.E.U16 desc[UR22][R10.64], R18 ;  /* 0x000000120a004986 */ /* 0x0007e2000c101516 */
[----:B--2---:R-:W-:-:S03]  /*20ce0*/  PRMT R20, R90, 0x7610, R20 ;  /* 0x000076105a147816 */ /* 0x004fc60000000014 */
[----:B------:R-:W2:Y:S01]  /*20cf0*/  LDL.LU.S16 R90, [R1+0x3e6] ;  /* 0x0003e600015a7983 */ /* 0x000ea20000300600 */
[----:B---3--:R-:W-:-:S03]  /*20d00*/  PRMT R18, R89, 0x7610, R18 ;  /* 0x0000761059127816 */ /* 0x008fc60000000012 */
[----:B------:R-:W3:Y:S04]  /*20d10*/  LDL.LU R72, [R1+0xe8] ;  /* 0x0000e80001487983 */ /* 0x000ee80000300800 */
[----:B------:R-:W3:Y:S04]  /*20d20*/  LDL.S16 R91, [R1+0x3e8] ;  /* 0x0003e800015b7983 */ /* 0x000ee80000100600 */
[----:B------:R-:W3:Y:S01]  /*20d30*/  LDL.LU.S16 R89, [R1+0x3ea] ;  /* 0x0003ea0001597983 */ /* 0x000ee20000300600 */
[----:B------:R-:W-:Y:S01]  /*20d40*/  ISETP.LT.AND P5, PT, R74, UR16, !P2 ;  /* 0x000000104a007c0c */ /* 0x000fe2000d7a1270 */
[----:B------:R-:W-:Y:S01]  /*20d50*/  IMAD.WIDE R12, R19, 0x2, R2 ;  /* 0x00000002130c7825 */ /* 0x000fe200078e0202 */
[----:B------:R-:W-:Y:S01]  /*20d60*/  ISETP.LT.AND P6, PT, R73, UR24, !P2 ;  /* 0x0000001849007c0c */ /* 0x000fe2000d7c1270 */
[----:B------:R-:W0:Y:S01]  /*20d70*/  LDCU UR16, c[0x0][0x398] ;  /* 0x00007300ff1077ac */ /* 0x000e220008000800 */
[----:B------:R-:W-:Y:S01]  /*20d80*/  ISETP.LT.AND P2, PT, R92, UR32, !P2 ;  /* 0x000000205c007c0c */ /* 0x000fe2000d741270 */
[----:B------:R-:W-:-:S08]  /*20d90*/  VIADD R17, R19, UR30 ;  /* 0x0000001e13117c36 */ /* 0x000fd00008000000 */
[----:B------:R1:W-:Y:S01]  /*20da0*/  @P5 STG.E.U16 desc[UR22][R12.64], R21 ;  /* 0x000000150c005986 */ /* 0x0003e2000c101516 */
[----:B------:R-:W-:Y:S01]  /*20db0*/  ISETP.LT.AND P5, PT, R66, UR13, !P3 ;  /* 0x0000000d42007c0c */ /* 0x000fe2000dfa1270 */
[----:B------:R-:W-:Y:S01]  /*20dc0*/  VIADD R0, R65, 0x7a ;  /* 0x0000007a41007836 */ /* 0x000fe20000000000 */
[----:B------:R-:W-:Y:S01]  /*20dd0*/  PRMT R16, R59, 0x7632, R16 ;  /* 0x000076323b107816 */ /* 0x000fe20000000010 */
[C---:B------:R-:W-:Y:S01]  /*20de0*/  IMAD.WIDE R14, R19.reuse, 0x2, R6 ;  /* 0x00000002130e7825 */ /* 0x040fe200078e0206 */
[----:B------:R-:W-:Y:S01]  /*20df0*/  F2FP.F16.F32.PACK_AB R60, R60, R75 ;  /* 0x0000004b3c3c723e */ /* 0x000fe200000000ff */
[----:B------:R-:W0:Y:S02]  /*20e00*/  LDCU UR13, c[0x0][0x398] ;  /* 0x00007300ff0d77ac */ /* 0x000e240008000800 */
[----:B------:R-:W-:Y:S01]  /*20e10*/  IMAD.WIDE R10, R19, 0x2, R4 ;  /* 0x00000002130a7825 */ /* 0x000fe200078e0204 */
[----:B------:R-:W-:-:S03]  /*20e20*/  ISETP.GE.AND P1, PT, R0, UR19, PT ;  /* 0x0000001300007c0c */ /* 0x000fc6000bf26270 */
[----:B-1----:R-:W-:Y:S01]  /*20e30*/  IMAD.WIDE R12, R17, 0x2, R8 ;  /* 0x00000002110c7825 */ /* 0x002fe200078e0208 */
[----:B------:R1:W-:Y:S01]  /*20e40*/  @P6 STG.E.U16 desc[UR22][R14.64], R59 ;  /* 0x0000003b0e006986 */ /* 0x0003e2000c101516 */
[----:B------:R-:W-:Y:S01]  /*20e50*/  ISETP.LT.AND P6, PT, R74, UR14, !P3 ;  /* 0x0000000e4a007c0c */ /* 0x000fe2000dfc1270 */
[----:B------:R-:W0:Y:S01]  /*20e60*/  LDCU UR19, c[0x0][0x398] ;  /* 0x00007300ff1377ac */ /* 0x000e220008000800 */
[----:B------:R-:W-:Y:S01]  /*20e70*/  VIADD R0, R65, 0x7b ;  /* 0x0000007b41007836 */ /* 0x000fe20000000000 */
[----:B------:R1:W-:Y:S01]  /*20e80*/  @P2 STG.E.U16 desc[UR22][R10.64], R16 ;  /* 0x000000100a002986 */ /* 0x0003e2000c101516 */
[----:B------:R-:W-:Y:S01]  /*20e90*/  ISETP.LT.AND P2, PT, R92, UR29, !P3 ;  /* 0x0000001d5c007c0c */ /* 0x000fe2000df41270 */
[----:B------:R-:W-:Y:S01]  /*20ea0*/  VIADD R19, R17, UR30 ;  /* 0x0000001e11137c36 */ /* 0x000fe20008000000 */
[----:B------:R-:W0:Y:S01]  /*20eb0*/  LDCU UR14, c[0x0][0x398] ;  /* 0x00007300ff0e77ac */ /* 0x000e220008000800 */
[----:B------:R0:W-:Y:S01]  /*20ec0*/  @P5 STG.E.U16 desc[UR22][R12.64], R20 ;  /* 0x000000140c005986 */ /* 0x0001e2000c101516 */
[----:B------:R-:W-:-:S02]  /*20ed0*/  ISETP.LT.AND P5, PT, R73, UR12, !P3 ;  /* 0x0000000c49007c0c */ /* 0x000fc4000dfa1270 */
[----:B------:R-:W-:Y:S01]  /*20ee0*/  ISETP.GE.AND P4, PT, R0, UR25, PT ;  /* 0x0000001900007c0c */ /* 0x000fe2000bf86270 */
[----:B------:R-:W-:Y:S01]  /*20ef0*/  VIADD R0, R65, 0x7c ;  /* 0x0000007c41007836 */ /* 0x000fe20000000000 */
[----:B------:R-:W2:Y:S01]  /*20f00*/  LDCU UR12, c[0x0][0x398] ;  /* 0x00007300ff0c77ac */ /* 0x000ea20008000800 */
[----:B-1----:R-:W-:Y:S01]  /*20f10*/  IMAD.WIDE R14, R17, 0x2, R2 ;  /* 0x00000002110e7825 */ /* 0x002fe200078e0202 */
[----:B------:R-:W-:-:S03]  /*20f20*/  PRMT R16, R60, 0x7632, R16 ;  /* 0x000076323c107816 */ /* 0x000fc60000000010 */
[----:B------:R-:W-:Y:S01]  /*20f30*/  IMAD.WIDE R10, R17, 0x2, R6 ;  /* 0x00000002110a7825 */ /* 0x000fe200078e0206 */
[----:B------:R-:W-:-:S03]  /*20f40*/  ISETP.GE.AND P3, PT, R0, UR21, PT ;  /* 0x0000001500007c0c */ /* 0x000fc6000bf66270 */
[----:B0-----:R-:W-:Y:S01]  /*20f50*/  IMAD.WIDE R12, R17, 0x2, R4 ;  /* 0x00000002110c7825 */ /* 0x001fe200078e0204 */
[----:B------:R0:W-:Y:S03]  /*20f60*/  @P6 STG.E.U16 desc[UR22][R14.64], R18 ;  /* 0x000000120e006986 */ /* 0x0001e6000c101516 */
[----:B------:R-:W-:Y:S01]  /*20f70*/  VIADD R0, R65, 0x7d ;  /* 0x0000007d41007836 */ /* 0x000fe20000000000 */
[----:B------:R1:W-:Y:S04]  /*20f80*/  @P5 STG.E.U16 desc[UR22][R10.64], R60 ;  /* 0x0000003c0a005986 */ /* 0x0003e8000c101516 */
[----:B------:R0:W-:Y:S01]  /*20f90*/  @P2 STG.E.U16 desc[UR22][R12.64], R16 ;  /* 0x000000100c002986 */ /* 0x0001e2000c101516 */
[----:B------:R-:W-:Y:S01]  /*20fa0*/  ISETP.GE.AND P2, PT, R0, UR11, PT ;  /* 0x0000000b00007c0c */ /* 0x000fe2000bf46270 */
[----:B------:R-:W0:Y:S01]  /*20fb0*/  LDCU UR11, c[0x0][0x398] ;  /* 0x00007300ff0b77ac */ /* 0x000e220008000800 */
[----:B----4-:R-:W-:-:S02]  /*20fc0*/  PRMT R21, R71, 0x7610, R21 ;  /* 0x0000761047157816 */ /* 0x010fc40000000015 */
[----:B------:R-:W4:Y:S01]  /*20fd0*/  LDL.LU R71, [R1+0xec] ;  /* 0x0000ec0001477983 */ /* 0x000f220000300800 */
[----:B-----5:R-:W-:-:S03]  /*20fe0*/  F2FP.F16.F32.PACK_AB R61, R61, R70 ;  /* 0x000000463d3d723e */ /* 0x020fc600000000ff */
[----:B------:R-:W5:Y:S01]  /*20ff0*/  LDL.S16 R70, [R1+0x3ec] ;  /* 0x0003ec0001467983 */ /* 0x000f620000100600 */
[----:B--2---:R-:W-:-:S03]  /*21000*/  PRMT R17, R90, 0x7610, R17 ;  /* 0x000076105a117816 */ /* 0x004fc60000000011 */
[----:B------:R-:W2:Y:S01]  /*21010*/  LDL.LU.S16 R90, [R1+0x3ee] ;  /* 0x0003ee00015a7983 */ /* 0x000ea20000300600 */
[----:B---3--:R-:W-:-:S03]  /*21020*/  PRMT R0, R91, 0x7610, R0 ;  /* 0x000076105b007816 */ /* 0x008fc60000000000 */
[----:B------:R-:W3:Y:S01]  /*21030*/  LDL.S16 R91, [R1+0x3f0] ;  /* 0x0003f000015b7983 */ /* 0x000ee20000100600 */
[----:B0-----:R-:W-:-:S03]  /*21040*/  PRMT R18, R89, 0x7610, R18 ;  /* 0x0000761059127816 */ /* 0x001fc60000000012 */
[----:B------:R-:W3:Y:S01]  /*21050*/  LDL.LU.S16 R89, [R1+0x3f2] ;  /* 0x0003f20001597983 */ /* 0x000ee20000300600 */
[----:B------:R-:W-:Y:S01]  /*21060*/  ISETP.LT.AND P6, PT, R66, UR18, !P0 ;  /* 0x0000001242007c0c */ /* 0x000fe2000c7c1270 */
[C---:B------:R-:W-:Y:S01]  /*21070*/  IMAD.WIDE R14, R19.reuse, 0x2, R8 ;  /* 0x00000002130e7825 */ /* 0x040fe200078e0208 */
[----:B------:R-:W-:Y:S01]  /*21080*/  ISETP.LT.AND P5, PT, R74, UR20, !P0 ;  /* 0x000000144a007c0c */ /* 0x000fe2000c7a1270 */
[----:B------:R-:W0:Y:S02]  /*21090*/  LDCU UR18, c[0x0][0x398] ;  /* 0x00007300ff1277ac */ /* 0x000e240008000800 */
[----:B-1----:R-:W-:-:S08]  /*210a0*/  IMAD.WIDE R10, R19, 0x2, R2 ;  /* 0x00000002130a7825 */ /* 0x002fd000078e0202 */
[----:B------:R1:W-:Y:S01]  /*210b0*/  @P6 STG.E.U16 desc[UR22][R14.64], R21 ;  /* 0x000000150e006986 */ /* 0x0003e2000c101516 */
[----:B------:R-:W-:Y:S01]  /*210c0*/  ISETP.LT.AND P6, PT, R73, UR4, !P0 ;  /* 0x0000000449007c0c */ /* 0x000fe2000c7c1270 */
[----:B------:R-:W-:Y:S01]  /*210d0*/  IMAD.WIDE R12, R19, 0x2, R6 ;  /* 0x00000002130c7825 */ /* 0x000fe200078e0206 */
[----:B------:R-:W-:Y:S01]  /*210e0*/  ISETP.LT.AND P0, PT, R92, UR6, !P0 ;  /* 0x000000065c007c0c */ /* 0x000fe2000c701270 */
[----:B------:R0:W-:Y:S01]  /*210f0*/  @P5 STG.E.U16 desc[UR22][R10.64], R17 ;  /* 0x000000110a005986 */ /* 0x0001e2000c101516 */
[----:B------:R-:W-:Y:S01]  /*21100*/  PRMT R16, R61, 0x7632, R16 ;  /* 0x000076323d107816 */ /* 0x000fe20000000010 */
[----:B------:R-:W2:Y:S01]  /*21110*/  LDCU UR4, c[0x0][0x398] ;  /* 0x00007300ff0477ac */ /* 0x000ea20008000800 */
[----:B------:R-:W-:Y:S02]  /*21120*/  ISETP.LT.AND P5, PT, R74, UR5, !P1 ;  /* 0x000000054a007c0c */ /* 0x000fe4000cfa1270 */
[----:B------:R-:W-:Y:S01]  /*21130*/  F2FP.F16.F32.PACK_AB R62, R62, R72 ;  /* 0x000000483e3e723e */ /* 0x000fe200000000ff */
[----:B------:R-:W2:Y:S01]  /*21140*/  LDCU UR6, c[0x0][0x398] ;  /* 0x00007300ff0677ac */ /* 0x000ea20008000800 */
[----:B-1----:R-:W-:-:S03]  /*21150*/  IMAD.WIDE R14, R19, 0x2, R4 ;  /* 0x00000002130e7825 */ /* 0x002fc600078e0204 */
[----:B------:R1:W-:Y:S01]  /*21160*/  @P6 STG.E.U16 desc[UR22][R12.64], R61 ;  /* 0x0000003d0c006986 */ /* 0x0003e2000c101516 */
[----:B------:R-:W-:Y:S01]  /*21170*/  ISETP.LT.AND P6, PT, R66, UR7, !P1 ;  /* 0x0000000742007c0c */ /* 0x000fe2000cfc1270 */
[----:B------:R-:W-:Y:S01]  /*21180*/  VIADD R19, R19, UR30 ;  /* 0x0000001e13137c36 */ /* 0x000fe20008000000 */
[----:B------:R-:W-:Y:S01]  /*21190*/  PRMT R20, R62, 0x7632, R20 ;  /* 0x000076323e147816 */ /* 0x000fe20000000014 */
[----:B------:R1:W-:Y:S01]  /*211a0*/  @P0 STG.E.U16 desc[UR22][R14.64], R16 ;  /* 0x000000100e000986 */ /* 0x0003e2000c101516 */
[----:B------:R-:W-:Y:S01]  /*211b0*/  ISETP.LT.AND P0, PT, R73, UR9, !P1 ;  /* 0x0000000949007c0c */ /* 0x000fe2000cf01270 */
[C---:B0-----:R-:W-:Y:S01]  /*211c0*/  IMAD.WIDE R10, R19.reuse, 0x2, R8 ;  /* 0x00000002130a7825 */ /* 0x041fe200078e0208 */
[----:B------:R-:W-:Y:S01]  /*211d0*/  ISETP.LT.AND P1, PT, R92, UR10, !P1 ;  /* 0x0000000a5c007c0c */ /* 0x000fe2000cf21270 */
[----:B------:R-:W0:Y:S02]  /*211e0*/  LDCU UR10, c[0x0][0x398] ;  /* 0x00007300ff0a77ac */ /* 0x000e240008000800 */
[C---:B-1----:R-:W-:Y:S01]  /*211f0*/  IMAD.WIDE R12, R19.reuse, 0x2, R2 ;  /* 0x00000002130c7825 */ /* 0x042fe200078e0202 */
[----:B------:R-:W1:Y:S03]  /*21200*/  LDCU UR5, c[0x0][0x398] ;  /* 0x00007300ff0577ac */ /* 0x000e660008000800 */
[----:B------:R0:W-:Y:S01]  /*21210*/  @P6 STG.E.U16 desc[UR22][R10.64], R0 ;  /* 0x000000000a006986 */ /* 0x0001e2000c101516 */
[C---:B------:R-:W-:Y:S01]  /*21220*/  IMAD.WIDE R14, R19.reuse, 0x2, R6 ;  /* 0x00000002130e7825 */ /* 0x040fe200078e0206 */
[----:B------:R-:W1:Y:S02]  /*21230*/  LDCU UR7, c[0x0][0x398] ;  /* 0x00007300ff0777ac */ /* 0x000e640008000800 */
[----:B------:R5:W-:Y:S01]  /*21240*/  @P5 STG.E.U16 desc[UR22][R12.64], R18 ;  /* 0x000000120c005986 */ /* 0x000be2000c101516 */
[C---:B------:R-:W-:Y:S01]  /*21250*/  IMAD.WIDE R16, R19.reuse, 0x2, R4 ;  /* 0x0000000213107825 */ /* 0x040fe200078e0204 */
[----:B------:R-:W1:Y:S02]  /*21260*/  LDCU UR9, c[0x0][0x398] ;  /* 0x00007300ff0977ac */ /* 0x000e640008000800 */
[----:B------:R-:W-:Y:S04]  /*21270*/  @P0 STG.E.U16 desc[UR22][R14.64], R62 ;  /* 0x0000003e0e000986 */ /* 0x000fe8000c101516 */
[----:B------:R-:W-:Y:S01]  /*21280*/  @P1 STG.E.U16 desc[UR22][R16.64], R20 ;  /* 0x0000001410001986 */ /* 0x000fe2000c101516 */
[----:B------:R-:W-:Y:S01]  /*21290*/  ISETP.LT.AND P1, PT, R66, UR16, !P4 ;  /* 0x0000001042007c0c */ /* 0x000fe2000e721270 */
[----:B------:R-:W-:-:S02]  /*212a0*/  VIADD R19, R19, UR30 ;  /* 0x0000001e13137c36 */ /* 0x000fc40008000000 */
[----:B0-----:R-:W-:Y:S02]  /*212b0*/  VIADD R0, R65, 0x7e ;  /* 0x0000007e41007836 */ /* 0x001fe40000000000 */
[----:B------:R-:W-:-:S03]  /*212c0*/  IMAD.WIDE R10, R19, 0x2, R8 ;  /* 0x00000002130a7825 */ /* 0x000fc600078e0208 */
[----:B------:R-:W-:Y:S01]  /*212d0*/  ISETP.GE.AND P0, PT, R0, UR15, PT ;  /* 0x0000000f00007c0c */ /* 0x000fe2000bf06270 */
[----:B------:R-:W-:Y:S01]  /*212e0*/  VIADD R0, R65, 0x7f ;  /* 0x0000007f41007836 */ /* 0x000fe20000000000 */
[----:B-----5:R-:W-:Y:S02]  /*212f0*/  PRMT R18, R70, 0x7610, R18 ;  /* 0x0000761046127816 */ /* 0x020fe40000000012 */
[----:B------:R-:W5:Y:S04]  /*21300*/  LDL.LU R70, [R1+0xf0] ;  /* 0x0000f00001467983 */ /* 0x000f680000300800 */
[----:B------:R3:W-:Y:S01]  /*21310*/  @P1 STG.E.U16 desc[UR22][R10.64], R18 ;  /* 0x000000120a001986 */ /* 0x0007e2000c101516 */
[----:B--2---:R-:W-:-:S03]  /*21320*/  PRMT R21, R90, 0x7610, R21 ;  /* 0x000076105a157816 */ /* 0x004fc60000000015 */
[----:B------:R-:W2:Y:S04]  /*21330*/  LDL.S16 R90, [R1+0x3f4] ;  /* 0x0003f400015a7983 */ /* 0x000ea80000100600 */
[----:B------:R-:W2:Y:S01]  /*21340*/  LDL.LU R65, [R1+0x5fc] ;  /* 0x0005fc0001417983 */ /* 0x000ea20000300800 */
[----:B---3--:R-:W-:-:S03]  /*21350*/  PRMT R18, R89, 0x7610, R18 ;  /* 0x0000761059127816 */ /* 0x008fc60000000012 */
[----:B------:R-:W3:Y:S01]  /*21360*/  LDL.LU.S16 R89, [R1+0x3f6] ;  /* 0x0003f60001597983 */ /* 0x000ee20000300600 */
[----:B------:R-:W-:Y:S02]  /*21370*/  ISETP.LT.AND P5, PT, R74, UR19, !P4 ;  /* 0x000000134a007c0c */ /* 0x000fe4000e7a1270 */
[----:B------:R-:W-:Y:S02]  /*21380*/  ISETP.LT.AND P6, PT, R73, UR13, !P4 ;  /* 0x0000000d49007c0c */ /* 0x000fe4000e7c1270 */
[----:B----4-:R-:W-:Y:S01]  /*21390*/  F2FP.F16.F32.PACK_AB R63, R63, R71 ;  /* 0x000000473f3f723e */ /* 0x010fe200000000ff */
[----:B------:R-:W-:Y:S01]  /*213a0*/  IMAD.WIDE R12, R19, 0x2, R2 ;  /* 0x00000002130c7825 */ /* 0x000fe200078e0202 */
[----:B------:R-:W-:Y:S01]  /*213b0*/  ISETP.LT.AND P4, PT, R92, UR14, !P4 ;  /* 0x0000000e5c007c0c */ /* 0x000fe2000e781270 */
[----:B------:R-:W4:Y:S01]  /*213c0*/  LDL.LU R76, [R1+0xf4] ;  /* 0x0000f400014c7983 */ /* 0x000f220000300800 */
[----:B------:R-:W-:Y:S01]  /*213d0*/  PRMT R16, R63, 0x7632, R16 ;  /* 0x000076323f107816 */ /* 0x000fe20000000010 */
[----:B------:R-:W-:-:S04]  /*213e0*/  IMAD.WIDE R14, R19, 0x2, R6 ;  /* 0x00000002130e7825 */ /* 0x000fc800078e0206 */
[C---:B------:R-:W-:Y:S01]  /*213f0*/  IMAD.WIDE R10, R19.reuse, 0x2, R4 ;  /* 0x00000002130a7825 */ /* 0x040fe200078e0204 */
[----:B------:R0:W-:Y:S01]  /*21400*/  @P5 STG.E.U16 desc[UR22][R12.64], R21 ;  /* 0x000000150c005986 */ /* 0x0001e2000c101516 */
[----:B------:R-:W-:Y:S01]  /*21410*/  ISETP.LT.AND P5, PT, R66, UR12, !P3 ;  /* 0x0000000c42007c0c */ /* 0x000fe2000dfa1270 */
[----:B------:R-:W1:Y:S02]  /*21420*/  LDCU UR13, c[0x0][0x398] ;  /* 0x00007300ff0d77ac */ /* 0x000e640008000800 */
[----:B------:R0:W-:Y:S01]  /*21430*/  @P6 STG.E.U16 desc[UR22][R14.64], R63 ;  /* 0x0000003f0e006986 */ /* 0x0001e2000c101516 */
[----:B------:R-:W-:Y:S01]  /*21440*/  VIADD R17, R19, UR30 ;  /* 0x0000001e13117c36 */ /* 0x000fe20008000000 */
[----:B------:R-:W-:Y:S01]  /*21450*/  PRMT R20, R91, 0x7610, R20 ;  /* 0x000076105b147816 */ /* 0x000fe20000000014 */
[----:B------:R-:W1:Y:S01]  /*21460*/  LDCU UR12, c[0x0][0x398] ;  /* 0x00007300ff0c77ac */ /* 0x000e620008000800 */
[----:B------:R1:W-:Y:S01]  /*21470*/  @P4 STG.E.U16 desc[UR22][R10.64], R16 ;  /* 0x000000100a004986 */ /* 0x0003e2000c101516 */
[----:B------:R-:W-:Y:S01]  /*21480*/  ISETP.LT.AND P4, PT, R73, UR4, !P3 ;  /* 0x0000000449007c0c */ /* 0x000fe2000df81270 */
[----:B------:R-:W5:Y:S01]  /*21490*/  LDCU UR4, c[0x0][0x398] ;  /* 0x00007300ff0477ac */ /* 0x000f620008000800 */
[----:B------:R-:W-:Y:S01]  /*214a0*/  ISETP.LT.AND P6, PT, R74, UR18, !P3 ;  /* 0x000000124a007c0c */ /* 0x000fe2000dfc1270 */
[----:B------:R-:W4:Y:S01]  /*214b0*/  LDL.S16 R75, [R1+0x3f8] ;  /* 0x0003f800014b7983 */ /* 0x000f220000100600 */
[----:B------:R-:W-:Y:S01]  /*214c0*/  ISETP.LT.AND P3, PT, R92, UR6, !P3 ;  /* 0x000000065c007c0c */ /* 0x000fe2000df61270 */
[C---:B0-----:R-:W-:Y:S01]  /*214d0*/  IMAD.WIDE R12, R17.reuse, 0x2, R8 ;  /* 0x00000002110c7825 */ /* 0x041fe200078e0208 */
[----:B------:R-:W-:Y:S01]  /*214e0*/  ISETP.GE.AND P1, PT, R0, UR17, PT ;  /* 0x0000001100007c0c */ /* 0x000fe2000bf26270 */
[----:B------:R-:W4:Y:S01]  /*214f0*/  LDL.LU R72, [R1+0xf8] ;  /* 0x0000f80001487983 */ /* 0x000f220000300800 */
[----:B------:R-:W0:Y:S01]  /*21500*/  LDCU UR14, c[0x0][0x398] ;  /* 0x00007300ff0e77ac */ /* 0x000e220008000800 */
[----:B------:R-:W-:-:S02]  /*21510*/  IMAD.WIDE R14, R17, 0x2, R2 ;  /* 0x00000002110e7825 */ /* 0x000fc400078e0202 */
[----:B------:R0:W-:Y:S02]  /*21520*/  @P5 STG.E.U16 desc[UR22][R12.64], R20 ;  /* 0x000000140c005986 */ /* 0x0001e4000c101516 */
[----:B-1----:R-:W-:Y:S01]  /*21530*/  IMAD.WIDE R10, R17, 0x2, R6 ;  /* 0x00000002110a7825 */ /* 0x002fe200078e0206 */
[----:B------:R-:W1:Y:S01]  /*21540*/  LDCU UR6, c[0x0][0x398] ;  /* 0x00007300ff0677ac */ /* 0x000e620008000800 */
[----:B------:R-:W-:Y:S01]  /*21550*/  @P6 STG.E.U16 desc[UR22][R14.64], R18 ;  /* 0x000000120e006986 */ /* 0x000fe2000c101516 */
[----:B------:R-:W-:-:S03]  /*21560*/  ISETP.LT.AND P5, PT, R66, UR11, !P2 ;  /* 0x0000000b42007c0c */ /* 0x000fc6000d7a1270 */
[----:B------:R-:W4:Y:S01]  /*21570*/  LDL.LU.S16 R71, [R1+0x3fa] ;  /* 0x0003fa0001477983 */ /* 0x000f220000300600 */
[----:B0-----:R-:W-:Y:S01]  /*21580*/  IMAD.WIDE R12, R17, 0x2, R4 ;  /* 0x00000002110c7825 */ /* 0x001fe200078e0204 */
[----:B-----5:R-:W-:-:S04]  /*21590*/  F2FP.F16.F32.PACK_AB R64, R64, R70 ;  /* 0x000000464040723e */ /* 0x020fc800000000ff */
[----:B------:R-:W-:Y:S01]  /*215a0*/  PRMT R0, R64, 0x7632, R0 ;  /* 0x0000763240007816 */ /* 0x000fe20000000000 */
[----:B------:R3:W-:Y:S01]  /*215b0*/  @P4 STG.E.U16 desc[UR22][R10.64], R64 ;  /* 0x000000400a004986 */ /* 0x0007e2000c101516 */
[----:B------:R-:W-:Y:S02]  /*215c0*/  ISETP.LT.AND P4, PT, R66, UR4, !P1 ;  /* 0x0000000442007c0c */ /* 0x000fe4000cf81270 */
[----:B--2---:R-:W-:Y:S01]  /*215d0*/  PRMT R21, R90, 0x7610, R21 ;  /* 0x000076105a157816 */ /* 0x004fe20000000015 */
[----:B------:R0:W-:Y:S01]  /*215e0*/  @P3 STG.E.U16 desc[UR22][R12.64], R0 ;  /* 0x000000000c003986 */ /* 0x0001e2000c101516 */
[----:B------:R-:W-:Y:S01]  /*215f0*/  ISETP.LT.AND P3, PT, R66, UR10, !P0 ;  /* 0x0000000a42007c0c */ /* 0x000fe2000c761270 */
[----:B------:R-:W-:Y:S01]  /*21600*/  VIADD R19, R17, UR30 ;  /* 0x0000001e11137c36 */ /* 0x000fe20008000000 */
[----:B------:R-:W-:Y:S01]  /*21610*/  ISETP.LT.AND P6, PT, R74, UR5, !P2 ;  /* 0x000000054a007c0c */ /* 0x000fe2000d7c1270 */
[----:B------:R-:W2:Y:S01]  /*21620*/  LDL.LU R66, [R1+0x5f8] ;  /* 0x0005f80001427983 */ /* 0x000ea20000300800 */
[----:B------:R-:W5:Y:S03]  /*21630*/  LDCU UR5, c[0x0][0x398] ;  /* 0x00007300ff0577ac */ /* 0x000f660008000800 */
[----:B------:R-:W2:Y:S01]  /*21640*/  LDL.S16 R91, [R1+0x3fc] ;  /* 0x0003fc00015b7983 */ /* 0x000ea20000100600 */
[----:B------:R-:W0:Y:S01]  /*21650*/  LDCU UR4, c[0x0][0x398] ;  /* 0x00007300ff0477ac */ /* 0x000e220008000800 */
[----:B---3--:R-:W-:-:S02]  /*21660*/  PRMT R11, R89, 0x7610, R11 ;  /* 0x00007610590b7816 */ /* 0x008fc4000000000b */
[----:B------:R-:W3:Y:S04]  /*21670*/  LDL.LU.S16 R70, [R1+0x3fe] ;  /* 0x0003fe0001467983 */ /* 0x000ee80000300600 */
[----:B------:R-:W3:Y:S04]  /*21680*/  LDL.S16 R90, [R1+0xfc] ;  /* 0x0000fc00015a7983 */ /* 0x000ee80000100600 */
[----:B------:R-:W3:Y:S01]  /*21690*/  LDL.LU.S16 R89, [R1+0xfe] ;  /* 0x0000fe0001597983 */ /* 0x000ee20000300600 */
[----:B------:R-:W-:-:S05]  /*216a0*/  IMAD.WIDE R14, R19, 0x2, R8 ;  /* 0x00000002130e7825 */ /* 0x000fca00078e0208 */
[----:B------:R1:W-:Y:S01]  /*216b0*/  @P5 STG.E.U16 desc[UR22][R14.64], R21 ;  /* 0x000000150e005986 */ /* 0x0003e2000c101516 */
[----:B------:R-:W-:Y:S01]  /*216c0*/  ISETP.LT.AND P5, PT, R73, UR7, !P2 ;  /* 0x0000000749007c0c */ /* 0x000fe2000d7a1270 */
[----:B------:R-:W-:Y:S01]  /*216d0*/  IMAD.WIDE R16, R19, 0x2, R2 ;  /* 0x0000000213107825 */ /* 0x000fe200078e0202 */
[----:B------:R-:W-:Y:S02]  /*216e0*/  ISETP.LT.AND P2, PT, R92, UR9, !P2 ;  /* 0x000000095c007c0c */ /* 0x000fe4000d741270 */
[----:B----4-:R-:W-:Y:S02]  /*216f0*/  F2FP.F16.F32.PACK_AB R65, R65, R76 ;  /* 0x0000004c4141723e */ /* 0x010fe400000000ff */
[----:B------:R4:W-:Y:S01]  /*21700*/  @P6 STG.E.U16 desc[UR22][R16.64], R11 ;  /* 0x0000000b10006986 */ /* 0x0009e2000c101516 */
[----:B0-----:R-:W-:Y:S01]  /*21710*/  IMAD.WIDE R12, R19, 0x2, R4 ;  /* 0x00000002130c7825 */ /* 0x001fe200078e0204 */
[----:B------:R-:W-:-:S03]  /*21720*/  PRMT R0, R65, 0x7632, R0 ;  /* 0x0000763241007816 */ /* 0x000fc60000000000 */
[----:B-1----:R-:W-:Y:S01]  /*21730*/  VIADD R21, R19, UR30 ;  /* 0x0000001e13157c36 */ /* 0x002fe20008000000 */
[----:B------:R-:W-:-:S03]  /*21740*/  PRMT R18, R75, 0x7610, R18 ;  /* 0x000076104b127816 */ /* 0x000fc60000000012 */
[----:B------:R-:W-:-:S04]  /*21750*/  IMAD.WIDE R14, R21, 0x2, R8 ;  /* 0x00000002150e7825 */ /* 0x000fc800078e0208 */
[----:B----4-:R-:W-:-:S05]  /*21760*/  IMAD.WIDE R10, R19, 0x2, R6 ;  /* 0x00000002130a7825 */ /* 0x010fca00078e0206 */
[----:B------:R0:W-:Y:S01]  /*21770*/  @P5 STG.E.U16 desc[UR22][R10.64], R65 ;  /* 0x000000410a005986 */ /* 0x0001e2000c101516 */
[----:B------:R-:W-:-:S03]  /*21780*/  ISETP.LT.AND P5, PT, R74, UR13, !P0 ;  /* 0x0000000d4a007c0c */ /* 0x000fc6000c7a1270 */
[----:B------:R1:W-:Y:S04]  /*21790*/  @P2 STG.E.U16 desc[UR22][R12.64], R0 ;  /* 0x000000000c002986 */ /* 0x0003e8000c101516 */
[----:B------:R4:W-:Y:S01]  /*217a0*/  @P3 STG.E.U16 desc[UR22][R14.64], R18 ;  /* 0x000000120e003986 */ /* 0x0009e2000c101516 */
[----:B------:R-:W-:Y:S02]  /*217b0*/  ISETP.LT.AND P3, PT, R73, UR12, !P0 ;  /* 0x0000000c49007c0c */ /* 0x000fe4000c761270 */
[----:B------:R-:W-:Y:S01]  /*217c0*/  ISETP.LT.AND P0, PT, R92, UR14, !P0 ;  /* 0x0000000e5c007c0c */ /* 0x000fe2000c701270 */
[----:B0-----:R-:W-:Y:S01]  /*217d0*/  IMAD.WIDE R10, R21, 0x2, R2 ;  /* 0x00000002150a7825 */ /* 0x001fe200078e0202 */
[----:B------:R-:W-:Y:S02]  /*217e0*/  ISETP.LT.AND P6, PT, R74, UR6, !P1 ;  /* 0x000000064a007c0c */ /* 0x000fe4000cfc1270 */
[----:B-----5:R-:W-:Y:S01]  /*217f0*/  ISETP.LT.AND P2, PT, R73, UR5, !P1 ;  /* 0x0000000549007c0c */ /* 0x020fe2000cf41270 */
[----:B-1----:R-:W-:Y:S01]  /*21800*/  IMAD.WIDE R12, R21, 0x2, R6 ;  /* 0x00000002150c7825 */ /* 0x002fe200078e0206 */
[----:B------:R-:W-:-:S02]  /*21810*/  PRMT R16, R71, 0x7610, R16 ;  /* 0x0000761047107816 */ /* 0x000fc40000000010 */
[----:B------:R-:W-:Y:S01]  /*21820*/  ISETP.LT.AND P1, PT, R92, UR4, !P1 ;  /* 0x000000045c007c0c */ /* 0x000fe2000cf21270 */
[C---:B------:R-:W-:Y:S02]  /*21830*/  VIADD R17, R21.reuse, UR30 ;  /* 0x0000001e15117c36 */ /* 0x040fe40008000000 */
[----:B----4-:R-:W-:Y:S01]  /*21840*/  IMAD.WIDE R14, R21, 0x2, R4 ;  /* 0x00000002150e7825 */ /* 0x010fe200078e0204 */
[----:B------:R0:W-:Y:S03]  /*21850*/  @P5 STG.E.U16 desc[UR22][R10.64], R16 ;  /* 0x000000100a005986 */ /* 0x0001e6000c101516 */
[----:B------:R-:W-:-:S04]  /*21860*/  IMAD.WIDE R8, R17, 0x2, R8 ;  /* 0x0000000211087825 */ /* 0x000fc800078e0208 */
[----:B------:R-:W-:-:S04]  /*21870*/  IMAD.WIDE R2, R17, 0x2, R2 ;  /* 0x0000000211027825 */ /* 0x000fc800078e0202 */
[----:B------:R-:W-:-:S04]  /*21880*/  IMAD.WIDE R6, R17, 0x2, R6 ;  /* 0x0000000211067825 */ /* 0x000fc800078e0206 */
[----:B------:R-:W-:Y:S01]  /*21890*/  IMAD.WIDE R4, R17, 0x2, R4 ;  /* 0x0000000211047825 */ /* 0x000fe200078e0204 */
[----:B--2---:R-:W-:-:S04]  /*218a0*/  F2FP.F16.F32.PACK_AB R66, R66, R72 ;  /* 0x000000484242723e */ /* 0x004fc800000000ff */
[----:B------:R-:W-:Y:S01]  /*218b0*/  PRMT R0, R66, 0x7632, R0 ;  /* 0x0000763242007816 */ /* 0x000fe20000000000 */
[----:B------:R1:W-:Y:S01]  /*218c0*/  @P3 STG.E.U16 desc[UR22][R12.64], R66 ;  /* 0x000000420c003986 */ /* 0x0003e2000c101516 */
[----:B0-----:R-:W-:-:S03]  /*218d0*/  PRMT R11, R91, 0x7610, R11 ;  /* 0x000076105b0b7816 */ /* 0x001fc6000000000b */
[----:B------:R0:W-:Y:S01]  /*218e0*/  @P0 STG.E.U16 desc[UR22][R14.64], R0 ;  /* 0x000000000e000986 */ /* 0x0001e2000c101516 */
[----:B---3--:R-:W-:-:S03]  /*218f0*/  PRMT R17, R90, 0x7610, R17 ;  /* 0x000076105a117816 */ /* 0x008fc60000000011 */
[----:B------:R0:W-:Y:S01]  /*21900*/  @P4 STG.E.U16 desc[UR22][R8.64], R11 ;  /* 0x0000000b08004986 */ /* 0x0001e2000c101516 */
[----:B-1----:R-:W-:Y:S02]  /*21910*/  PRMT R13, R70, 0x7610, R13 ;  /* 0x00007610460d7816 */ /* 0x002fe4000000000d */
[----:B------:R-:W-:-:S03]  /*21920*/  PRMT R18, R89, 0x7610, R18 ;  /* 0x0000761059127816 */ /* 0x000fc60000000012 */
[----:B------:R0:W-:Y:S04]  /*21930*/  @P6 STG.E.U16 desc[UR22][R2.64], R13 ;  /* 0x0000000d02006986 */ /* 0x0001e8000c101516 */
[----:B------:R0:W-:Y:S04]  /*21940*/  @P2 STG.E.U16 desc[UR22][R6.64], R17 ;  /* 0x0000001106002986 */ /* 0x0001e8000c101516 */
[----:B------:R0:W-:Y:S01]  /*21950*/  @P1 STG.E.U16 desc[UR22][R4.64], R18 ;  /* 0x0000001204001986 */ /* 0x0001e2000c101516 */
[----:B------:R-:W-:Y:S06]  /*21960*/  BAR.SYNC.DEFER_BLOCKING 0x0 ;  /* 0x0000000000007b1d */ /* 0x000fec0000010000 */
[----:B------:R-:W-:Y:S05]  /*21970*/  BRA.U UP0, `(.L_x_13) ;  /* 0x0000000100a07547 */ /* 0x000fea000b800000 */
[----:B------:R-:W1:Y:S01]  /*21980*/  S2UR UR5, SR_CgaCtaId ;  /* 0x00000000000579c3 */ /* 0x000e620000008800 */
[----:B------:R-:W-:Y:S01]  /*21990*/  NOP ;  /* 0x0000000000007918 */ /* 0x000fe20000000000 */
[----:B------:R-:W-:Y:S01]  /*219a0*/  UMOV UR4, 0x50 ;  /* 0x0000005000047882 */ /* 0x000fe20000000000 */
[----:B0-----:R-:W-:Y:S02]  /*219b0*/  IMAD.U32 R0, RZ, RZ, UR8 ;  /* 0x00000008ff007e24 */ /* 0x001fe4000f8e00ff */
[----:B------:R-:W-:Y:S02]  /*219c0*/  IMAD.MOV.U32 R3, RZ, RZ, 0xffff ;  /* 0x0000ffffff037424 */ /* 0x000fe400078e00ff */
[----:B------:R-:W-:Y:S01]  /*219d0*/  IMAD.MOV.U32 R7, RZ, RZ, 0x1 ;  /* 0x00000001ff077424 */ /* 0x000fe200078e00ff */
[----:B------:R-:W-:-:S04]  /*219e0*/  LOP3.LUT R0, R0, 0xffff, RZ, 0xc0, !PT ;  /* 0x0000ffff00007812 */ /* 0x000fc800078ec0ff */
[----:B------:R-:W-:-:S05]  /*219f0*/  SHF.R.U32.HI R0, RZ, 0x5, R0 ;  /* 0x00000005ff007819 */ /* 0x000fca0000011600 */
[----:B------:R-:W-:Y:S01]  /*21a00*/  VIADD R2, R0, 0x10 ;  /* 0x0000001000027836 */ /* 0x000fe20000000000 */
[----:B------:R-:W-:Y:S01]  /*21a10*/  SHF.L.U32 R0, R3, R0, RZ ;  /* 0x0000000003007219 */ /* 0x000fe200000006ff */
[----:B-1----:R-:W-:-:S03]  /*21a20*/  ULEA UR6, UR5, UR4, 0x18 ;  /* 0x0000000405067291 */ /* 0x002fc6000f8ec0ff */
[----:B------:R-:W-:-:S04]  /*21a30*/  SHF.L.U32 R3, R7, R2, RZ ;  /* 0x0000000207037219 */ /* 0x000fc800000006ff */
[----:B------:R-:W-:Y:S02]  /*21a40*/  LOP3.LUT R0, R3, R0, RZ, 0xfc, !PT ;  /* 0x0000000003007212 */ /* 0x000fe400078efcff */
[----:B------:R-:W0:Y:S02]  /*21a50*/  LDS R5, [UR6] ;  /* 0x00000006ff057984 */ /* 0x000e240008000800 */
[C---:B------:R-:W-:Y:S02]  /*21a60*/  LOP3.LUT R2, R0.reuse, 0xffff, RZ, 0xc0, !PT ;  /* 0x0000ffff00027812 */ /* 0x040fe400078ec0ff */
[----:B0-----:R-:W-:-:S04]  /*21a70*/  LOP3.LUT R3, R0, 0xffff, R5, 0x80, !PT ;  /* 0x0000ffff00037812 */ /* 0x001fc800078e8005 */
[----:B------:R-:W-:-:S13]  /*21a80*/  ISETP.NE.AND P0, PT, R3, R2, PT ;  /* 0x000000020300720c */ /* 0x000fda0003f05270 */
[----:B------:R-:W-:Y:S05]  /*21a90*/  @P0 BRA `(.L_x_14) ;  /* 0x0000000000500947 */ /* 0x000fea0003800000 */
[----:B------:R-:W-:Y:S02]  /*21aa0*/  SHF.R.U32.HI R5, RZ, 0x10, R5 ;  /* 0x00000010ff057819 */ /* 0x000fe40000011605 */
[----:B------:R-:W-:-:S04]  /*21ab0*/  SHF.R.U32.HI R2, RZ, 0x10, R0 ;  /* 0x00000010ff027819 */ /* 0x000fc80000011600 */
[----:B------:R-:W-:-:S04]  /*21ac0*/  LOP3.LUT R5, R5, R2, RZ, 0xc0, !PT ;  /* 0x0000000205057212 */ /* 0x000fc800078ec0ff */
[----:B------:R-:W-:-:S13]  /*21ad0*/  ISETP.NE.AND P0, PT, R5, R2, PT ;  /* 0x000000020500720c */ /* 0x000fda0003f05270 */
[----:B------:R-:W-:Y:S05]  /*21ae0*/  @P0 BRA `(.L_x_15) ;  /* 0x0000000000300947 */ /* 0x000fea0003800000 */
[----:B------:R-:W-:Y:S01]  /*21af0*/  R2UR UR4, R0 ;  /* 0x00000000000472ca */ /* 0x000fe200000e0000 */
[----:B------:R-:W-:Y:S01]  /*21b00*/  VOTEU.ANY UR5, UPT, PT ;  /* 0x0000000000057886 */ /* 0x000fe200038e0100 */
[----:B------:R-:W0:Y:S01]  /*21b10*/  S2R R0, SR_LANEID ;  /* 0x0000000000007919 */ /* 0x000e220000000000 */
[----:B------:R-:W-:-:S10]  /*21b20*/  UFLO.U32 UR5, UR5 ;  /* 0x00000005000572bd */ /* 0x000fd400080e0000 */
[----:B------:R-:W-:-:S06]  /*21b30*/  ULOP3.LUT UR4, URZ, UR4, URZ, 0x33, !UPT ;  /* 0x00000004ff047292 */ /* 0x000fcc000f8e33ff */
[----:B------:R-:W-:-:S04]  /*21b40*/  IMAD.U32 R2, RZ, RZ, UR4 ;  /* 0x00000004ff027e24 */ /* 0x000fc8000f8e00ff */
[----:B------:R-:W1:Y:S02]  /*21b50*/  REDUX UR7, R2 ;  /* 0x00000000020773c4 */ /* 0x000e640000000000 */
[----:B------:R2:W-:Y:S01]  /*21b60*/  UTCATOMSWS.AND URZ, UR4 ;  /* 0x0000000400ff79e3 */ /* 0x0005e20008000000 */
[----:B0-----:R-:W-:Y:S01]  /*21b70*/  ISETP.EQ.U32.AND P0, PT, R0, UR5, PT ;  /* 0x0000000500007c0c */ /* 0x001fe2000bf02070 */
[----:B-1----:R-:W-:-:S12]  /*21b80*/  IMAD.U32 R0, RZ, RZ, UR7 ;  /* 0x00000007ff007e24 */ /* 0x002fd8000f8e00ff */
[----:B------:R2:W-:Y:S01]  /*21b90*/  @P0 ATOMS.AND RZ, [UR6], R0 ;  /* 0x00000000ffff098c */ /* 0x0005e2000a800006 */
[----:B------:R-:W-:Y:S05]  /*21ba0*/  BRA `(.L_x_13) ;  /* 0x0000000000147947 */ /* 0x000fea0003800000 */
.L_x_15:
[----:B------:R-:W-:-:S07]  /*21bb0*/  MOV R2, 0x21bd0 ;  /* 0x00021bd000027802 */ /* 0x000fce0000000f00 */
[----:B------:R-:W-:Y:S05]  /*21bc0*/  CALL.REL.NOINC `($__internal_0_$__cuda_sm10x_tcgen05_guardrail_trap_col_being_dealloced_not_returned_by_alloc) ;  /* 0x0000000000387944 */ /* 0x000fea0003c00000 */
[----:B------:R-:W-:Y:S05]  /*21bd0*/  BRA `(.L_x_13) ;  /* 0x0000000000087947 */ /* 0x000fea0003800000 */
.L_x_14:
[----:B------:R-:W-:-:S07]  /*21be0*/  MOV R2, 0x21c00 ;  /* 0x00021c0000027802 */ /* 0x000fce0000000f00 */
[----:B------:R-:W-:Y:S05]  /*21bf0*/  CALL.REL.NOINC `($__internal_2_$__cuda_sm10x_tcgen05_guardrail_trap_unallocated_columns_being_dealloced) ;  /* 0x0000000000447944 */ /* 0x000fea0003c00000 */
.L_x_13:
[----:B------:R-:W-:Y:S01]  /*21c00*/  NOP ;  /* 0x0000000000007918 */ /* 0x000fe20000000000 */
[----:B--2---:R-:W-:Y:S05]  /*21c10*/  EXIT ;  /* 0x000000000000794d */ /* 0x004fea0003800000 */
.L_x_8:
[----:B-----5:R1:W-:Y:S04]  /*21c20*/  STL [R1+0x5f8], R0 ;  /* 0x0005f80001007387 */ /* 0x0203e80000100800 */
[----:B-1----:R-:W2:Y:S02]  /*21c30*/  LDL R0, [R1+0x3b4] ;  /* 0x0003b40001007983 */ /* 0x002ea40000100800 */
[----:B--2---:R1:W2:Y:S02]  /*21c40*/  SYNCS.PHASECHK.TRANS64.TRYWAIT P2, [UR11], R0 ;  /* 0x00000000ff0075a7 */ /* 0x0042a4000804110b */
[----:B-1----:R1:W5:Y:S02]  /*21c50*/  LDL.LU R0, [R1+0x5f8] ;  /* 0x0005f80001007983 */ /* 0x0023640000300800 */
[----:B-12---:R-:W-:Y:S05]  /*21c60*/  @!P2 BRA `(.L_x_8) ;  /* 0xfffffffc00eca947 */ /* 0x006fea000383ffff */
[----:B------:R-:W-:Y:S05]  /*21c70*/  BRA `(.L_x_16) ;  /* 0xfffffe6400a07947 */ /* 0x000fea000383ffff */
.L_x_12:
[----:B------:R-:W0:Y:S02]  /*21c80*/  SYNCS.PHASECHK.TRANS64.TRYWAIT P0, [UR11], R0 ;  /* 0x00000000ff0075a7 */ /* 0x000e24000800110b */
[----:B0-----:R-:W-:Y:S05]  /*21c90*/  @!P0 BRA `(.L_x_12) ;  /* 0xfffffffc00f88947 */ /* 0x001fea000383ffff */
[----:B------:R-:W-:Y:S05]  /*21ca0*/  BRA `(.L_x_11) ;  /* 0xfffffed400ac7947 */ /* 0x000fea000383ffff */
        .weak           $__internal_0_$__cuda_sm10x_tcgen05_guardrail_trap_col_being_dealloced_not_returned_by_alloc
        .type           $__internal_0_$__cuda_sm10x_tcgen05_guardrail_trap_col_being_dealloced_not_returned_by_alloc,@function
        .size           $__internal_0_$__cuda_sm10x_tcgen05_guardrail_trap_col_being_dealloced_not_returned_by_alloc,($__internal_1_$__cuda_sm10x_tcgen05_guardrail_trap_phase_invalid_during_alloc - $__internal_0_$__cuda_sm10x_tcgen05_guardrail_trap_col_being_dealloced_not_returned_by_alloc)
$__internal_0_$__cuda_sm10x_tcgen05_guardrail_trap_col_being_dealloced_not_returned_by_alloc:
[----:B------:R-:W-:Y:S05]  /*21cb0*/  BPT.TRAP 0x1 ;  /* 0x000000040000795c */ /* 0x000fea0000300000 */
[----:B------:R-:W-:-:S04]  /*21cc0*/  IMAD.MOV.U32 R3, RZ, RZ, 0x0 ;  /* 0x00000000ff037424 */ /* 0x000fc800078e00ff */
[----:B------:R-:W-:Y:S05]  /*21cd0*/  RET.REL.NODEC R2 `(matmul_kernel) ;  /* 0xfffffde002c87950 */ /* 0x000fea0003c3ffff */
        .weak           $__internal_1_$__cuda_sm10x_tcgen05_guardrail_trap_phase_invalid_during_alloc
        .type           $__internal_1_$__cuda_sm10x_tcgen05_guardrail_trap_phase_invalid_during_alloc,@function
        .size           $__internal_1_$__cuda_sm10x_tcgen05_guardrail_trap_phase_invalid_during_alloc,($__internal_2_$__cuda_sm10x_tcgen05_guardrail_trap_unallocated_columns_being_dealloced - $__internal_1_$__cuda_sm10x_tcgen05_guardrail_trap_phase_invalid_during_alloc)
$__internal_1_$__cuda_sm10x_tcgen05_guardrail_trap_phase_invalid_during_alloc:
[----:B------:R-:W-:Y:S05]  /*21ce0*/  BPT.TRAP 0x1 ;  /* 0x000000040000795c */ /* 0x000fea0000300000 */
[----:B------:R-:W-:-:S04]  /*21cf0*/  IMAD.MOV.U32 R3, RZ, RZ, 0x0 ;  /* 0x00000000ff037424 */ /* 0x000fc800078e00ff */
[----:B------:R-:W-:Y:S05]  /*21d00*/  RET.REL.NODEC R2 `(matmul_kernel) ;  /* 0xfffffde002bc7950 */ /* 0x000fea0003c3ffff */
        .weak           $__internal_2_$__cuda_sm10x_tcgen05_guardrail_trap_unallocated_columns_being_dealloced
        .type           $__internal_2_$__cuda_sm10x_tcgen05_guardrail_trap_unallocated_columns_being_dealloced,@function
        .size           $__internal_2_$__cuda_sm10x_tcgen05_guardrail_trap_unallocated_columns_being_dealloced,(.L_x_20 - $__internal_2_$__cuda_sm10x_tcgen05_guardrail_trap_unallocated_columns_being_dealloced)
$__internal_2_$__cuda_sm10x_tcgen05_guardrail_trap_unallocated_columns_being_dealloced:
[----:B------:R-:W-:Y:S05]  /*21d10*/  BPT.TRAP 0x1 ;  /* 0x000000040000795c */ /* 0x000fea0000300000 */
[----:B------:R-:W-:-:S04]  /*21d20*/  IMAD.MOV.U32 R3, RZ, RZ, 0x0 ;  /* 0x00000000ff037424 */ /* 0x000fc800078e00ff */
[----:B------:R-:W-:Y:S05]  /*21d30*/  RET.REL.NODEC R2 `(matmul_kernel) ;  /* 0xfffffde002b07950 */ /* 0x000fea0003c3ffff */
.L_x_17:
[----:B------:R-:W-:-:S00]  /*21d40*/  BRA `(.L_x_17) ;  /* 0xfffffffc00fc7947 */ /* 0x000fc0000383ffff */
[----:B------:R-:W-:-:S00]  /*21d50*/  NOP ;  /* 0x0000000000007918 */ /* 0x000fc00000000000 */
        /* <DEDUP_REMOVED lines=10> */
.L_x_20:


//--------------------- .nv.shared.matmul_kernel  --------------------------
	.section	.nv.shared.matmul_kernel,"aw",@nobits
	.sectionflags	@""
	.align	16
	.zero		1024


//--------------------- .nv.shared.reserved.0     --------------------------
	.section	.nv.shared.reserved.0,"aw",@nobits
	.align	8
	.weak		__nv_reservedSMEM_offset_0_alias
	.size		__nv_reservedSMEM_offset_0_alias, 0, 64
	.other		__nv_reservedSMEM_offset_0_alias,@"STO_CUDA_RESERVED_SHARED STV_DEFAULT"
__nv_reservedSMEM_offset_0_alias:
	.zero		0
.nv.shared.reserved.0:
	.zero		64
	.weak		__nv_reservedSMEM_allocation_phase
	.type		__nv_reservedSMEM_allocation_phase,@object
	.size		__nv_reservedSMEM_allocation_phase,(.L_0 - __nv_reservedSMEM_allocation_phase)
__nv_reservedSMEM_allocation_phase:
	.zero		1
.L_0:
	.zero		7
	.weak		__nv_reservedSMEM_devtool_atexit_pc
	.type		__nv_reservedSMEM_devtool_atexit_pc,@object
	.size		__nv_reservedSMEM_devtool_atexit_pc,(__nv_reservedSMEM_allocation_mask - __nv_reservedSMEM_devtool_atexit_pc)
__nv_reservedSMEM_devtool_atexit_pc:
	.zero		8
	.weak		__nv_reservedSMEM_allocation_mask
	.type		__nv_reservedSMEM_allocation_mask,@object
	.size		__nv_reservedSMEM_allocation_mask,(.L_2 - __nv_reservedSMEM_allocation_mask)
__nv_reservedSMEM_allocation_mask:
	.zero		4
.L_2:


//--------------------- .nv.constant0.matmul_kernel --------------------------
	.section	.nv.constant0.matmul_kernel,"a",@progbits
	.sectionflags	@""
	.align	4
.nv.constant0.matmul_kernel:
	.zero		976


//--------------------- SYMBOLS --------------------------

	.type		.nv.reservedSmem.offset0,@object
	.size		.nv.reservedSmem.offset0,0x4
	.type		.nv.reservedSmem.cap,@object
	.size		.nv.reservedSmem.cap,0x4
